//
// Generated by NVIDIA NVVM Compiler
//
// Compiler Build ID: CL-36424714
// Cuda compilation tools, release 13.0, V13.0.88
// Based on NVVM 20.0.0
//

.version 9.0
.target sm_100
.address_size 64

	// .globl	_Z12floyd_phase1Piii
// _ZZ12floyd_phase1PiiiE12share_matrix has been demoted
// _ZZ12floyd_phase2PiiiiE8share_my has been demoted
// _ZZ12floyd_phase2PiiiiE12share_phase1 has been demoted
// _ZZ12floyd_phase3PiiiE9share_row has been demoted
// _ZZ12floyd_phase3PiiiE9share_col has been demoted

.visible .entry _Z12floyd_phase1Piii(
	.param .u64 .ptr .align 1 _Z12floyd_phase1Piii_param_0,
	.param .u32 _Z12floyd_phase1Piii_param_1,
	.param .u32 _Z12floyd_phase1Piii_param_2
)
{
	.reg .b32 	%r<3389>;
	.reg .b64 	%rd<9>;
	// demoted variable
	.shared .align 4 .b8 _ZZ12floyd_phase1PiiiE12share_matrix[24336];
	ld.param.u64 	%rd1, [_Z12floyd_phase1Piii_param_0];
	ld.param.u32 	%r1, [_Z12floyd_phase1Piii_param_1];
	ld.param.u32 	%r2, [_Z12floyd_phase1Piii_param_2];
	cvta.to.global.u64 	%rd2, %rd1;
	mov.u32 	%r3, %tid.x;
	mov.u32 	%r4, %tid.y;
	mul.lo.s32 	%r5, %r2, 78;
	add.s32 	%r6, %r5, %r4;
	add.s32 	%r7, %r5, %r3;
	mad.lo.s32 	%r8, %r6, %r1, %r7;
	mov.u32 	%r9, _ZZ12floyd_phase1PiiiE12share_matrix;
	mad.lo.s32 	%r10, %r4, 312, %r9;
	mul.wide.s32 	%rd3, %r8, 4;
	add.s64 	%rd4, %rd2, %rd3;
	ld.global.u32 	%r11, [%rd4];
	shl.b32 	%r12, %r3, 2;
	add.s32 	%r13, %r10, %r12;
	st.shared.u32 	[%r13], %r11;
	ld.global.u32 	%r14, [%rd4+104];
	st.shared.u32 	[%r13+104], %r14;
	ld.global.u32 	%r15, [%rd4+208];
	st.shared.u32 	[%r13+208], %r15;
	mul.lo.s32 	%r16, %r1, 26;
	add.s32 	%r17, %r8, %r16;
	mul.wide.s32 	%rd5, %r17, 4;
	add.s64 	%rd6, %rd2, %rd5;
	ld.global.u32 	%r18, [%rd6];
	st.shared.u32 	[%r13+8112], %r18;
	ld.global.u32 	%r19, [%rd6+104];
	st.shared.u32 	[%r13+8216], %r19;
	ld.global.u32 	%r20, [%rd6+208];
	st.shared.u32 	[%r13+8320], %r20;
	add.s32 	%r21, %r17, %r16;
	mul.wide.s32 	%rd7, %r21, 4;
	add.s64 	%rd8, %rd2, %rd7;
	ld.global.u32 	%r22, [%rd8];
	st.shared.u32 	[%r13+16224], %r22;
	ld.global.u32 	%r23, [%rd8+104];
	st.shared.u32 	[%r13+16328], %r23;
	ld.global.u32 	%r24, [%rd8+208];
	st.shared.u32 	[%r13+16432], %r24;
	bar.sync 	0;
	ld.shared.u32 	%r25, [%r13];
	ld.shared.u32 	%r26, [%r10];
	add.s32 	%r27, %r9, %r12;
	ld.shared.u32 	%r28, [%r27];
	add.s32 	%r29, %r28, %r26;
	min.s32 	%r30, %r25, %r29;
	st.shared.u32 	[%r13], %r30;
	ld.shared.u32 	%r31, [%r13+104];
	ld.shared.u32 	%r32, [%r10];
	ld.shared.u32 	%r33, [%r27+104];
	add.s32 	%r34, %r33, %r32;
	min.s32 	%r35, %r31, %r34;
	st.shared.u32 	[%r13+104], %r35;
	ld.shared.u32 	%r36, [%r13+208];
	ld.shared.u32 	%r37, [%r27+208];
	add.s32 	%r38, %r37, %r32;
	min.s32 	%r39, %r36, %r38;
	st.shared.u32 	[%r13+208], %r39;
	ld.shared.u32 	%r40, [%r13+8112];
	ld.shared.u32 	%r41, [%r10+8112];
	ld.shared.u32 	%r42, [%r27];
	add.s32 	%r43, %r42, %r41;
	min.s32 	%r44, %r40, %r43;
	st.shared.u32 	[%r13+8112], %r44;
	ld.shared.u32 	%r45, [%r13+8216];
	ld.shared.u32 	%r46, [%r10+8112];
	ld.shared.u32 	%r47, [%r27+104];
	add.s32 	%r48, %r47, %r46;
	min.s32 	%r49, %r45, %r48;
	st.shared.u32 	[%r13+8216], %r49;
	ld.shared.u32 	%r50, [%r13+8320];
	ld.shared.u32 	%r51, [%r27+208];
	add.s32 	%r52, %r51, %r46;
	min.s32 	%r53, %r50, %r52;
	st.shared.u32 	[%r13+8320], %r53;
	ld.shared.u32 	%r54, [%r13+16224];
	ld.shared.u32 	%r55, [%r10+16224];
	add.s32 	%r56, %r42, %r55;
	min.s32 	%r57, %r54, %r56;
	st.shared.u32 	[%r13+16224], %r57;
	ld.shared.u32 	%r58, [%r13+16328];
	ld.shared.u32 	%r59, [%r10+16224];
	add.s32 	%r60, %r47, %r59;
	min.s32 	%r61, %r58, %r60;
	st.shared.u32 	[%r13+16328], %r61;
	ld.shared.u32 	%r62, [%r13+16432];
	add.s32 	%r63, %r51, %r59;
	min.s32 	%r64, %r62, %r63;
	st.shared.u32 	[%r13+16432], %r64;
	bar.sync 	0;
	ld.shared.u32 	%r65, [%r13];
	ld.shared.u32 	%r66, [%r10+4];
	ld.shared.u32 	%r67, [%r27+312];
	add.s32 	%r68, %r67, %r66;
	min.s32 	%r69, %r65, %r68;
	st.shared.u32 	[%r13], %r69;
	ld.shared.u32 	%r70, [%r13+104];
	ld.shared.u32 	%r71, [%r10+4];
	ld.shared.u32 	%r72, [%r27+416];
	add.s32 	%r73, %r72, %r71;
	min.s32 	%r74, %r70, %r73;
	st.shared.u32 	[%r13+104], %r74;
	ld.shared.u32 	%r75, [%r13+208];
	ld.shared.u32 	%r76, [%r27+520];
	add.s32 	%r77, %r76, %r71;
	min.s32 	%r78, %r75, %r77;
	st.shared.u32 	[%r13+208], %r78;
	ld.shared.u32 	%r79, [%r13+8112];
	ld.shared.u32 	%r80, [%r10+8116];
	ld.shared.u32 	%r81, [%r27+312];
	add.s32 	%r82, %r81, %r80;
	min.s32 	%r83, %r79, %r82;
	st.shared.u32 	[%r13+8112], %r83;
	ld.shared.u32 	%r84, [%r13+8216];
	ld.shared.u32 	%r85, [%r10+8116];
	ld.shared.u32 	%r86, [%r27+416];
	add.s32 	%r87, %r86, %r85;
	min.s32 	%r88, %r84, %r87;
	st.shared.u32 	[%r13+8216], %r88;
	ld.shared.u32 	%r89, [%r13+8320];
	ld.shared.u32 	%r90, [%r27+520];
	add.s32 	%r91, %r90, %r85;
	min.s32 	%r92, %r89, %r91;
	st.shared.u32 	[%r13+8320], %r92;
	ld.shared.u32 	%r93, [%r13+16224];
	ld.shared.u32 	%r94, [%r10+16228];
	add.s32 	%r95, %r81, %r94;
	min.s32 	%r96, %r93, %r95;
	st.shared.u32 	[%r13+16224], %r96;
	ld.shared.u32 	%r97, [%r13+16328];
	ld.shared.u32 	%r98, [%r10+16228];
	add.s32 	%r99, %r86, %r98;
	min.s32 	%r100, %r97, %r99;
	st.shared.u32 	[%r13+16328], %r100;
	ld.shared.u32 	%r101, [%r13+16432];
	add.s32 	%r102, %r90, %r98;
	min.s32 	%r103, %r101, %r102;
	st.shared.u32 	[%r13+16432], %r103;
	bar.sync 	0;
	ld.shared.u32 	%r104, [%r13];
	ld.shared.u32 	%r105, [%r10+8];
	ld.shared.u32 	%r106, [%r27+624];
	add.s32 	%r107, %r106, %r105;
	min.s32 	%r108, %r104, %r107;
	st.shared.u32 	[%r13], %r108;
	ld.shared.u32 	%r109, [%r13+104];
	ld.shared.u32 	%r110, [%r10+8];
	ld.shared.u32 	%r111, [%r27+728];
	add.s32 	%r112, %r111, %r110;
	min.s32 	%r113, %r109, %r112;
	st.shared.u32 	[%r13+104], %r113;
	ld.shared.u32 	%r114, [%r13+208];
	ld.shared.u32 	%r115, [%r27+832];
	add.s32 	%r116, %r115, %r110;
	min.s32 	%r117, %r114, %r116;
	st.shared.u32 	[%r13+208], %r117;
	ld.shared.u32 	%r118, [%r13+8112];
	ld.shared.u32 	%r119, [%r10+8120];
	ld.shared.u32 	%r120, [%r27+624];
	add.s32 	%r121, %r120, %r119;
	min.s32 	%r122, %r118, %r121;
	st.shared.u32 	[%r13+8112], %r122;
	ld.shared.u32 	%r123, [%r13+8216];
	ld.shared.u32 	%r124, [%r10+8120];
	ld.shared.u32 	%r125, [%r27+728];
	add.s32 	%r126, %r125, %r124;
	min.s32 	%r127, %r123, %r126;
	st.shared.u32 	[%r13+8216], %r127;
	ld.shared.u32 	%r128, [%r13+8320];
	ld.shared.u32 	%r129, [%r27+832];
	add.s32 	%r130, %r129, %r124;
	min.s32 	%r131, %r128, %r130;
	st.shared.u32 	[%r13+8320], %r131;
	ld.shared.u32 	%r132, [%r13+16224];
	ld.shared.u32 	%r133, [%r10+16232];
	add.s32 	%r134, %r120, %r133;
	min.s32 	%r135, %r132, %r134;
	st.shared.u32 	[%r13+16224], %r135;
	ld.shared.u32 	%r136, [%r13+16328];
	ld.shared.u32 	%r137, [%r10+16232];
	add.s32 	%r138, %r125, %r137;
	min.s32 	%r139, %r136, %r138;
	st.shared.u32 	[%r13+16328], %r139;
	ld.shared.u32 	%r140, [%r13+16432];
	add.s32 	%r141, %r129, %r137;
	min.s32 	%r142, %r140, %r141;
	st.shared.u32 	[%r13+16432], %r142;
	bar.sync 	0;
	ld.shared.u32 	%r143, [%r13];
	ld.shared.u32 	%r144, [%r10+12];
	ld.shared.u32 	%r145, [%r27+936];
	add.s32 	%r146, %r145, %r144;
	min.s32 	%r147, %r143, %r146;
	st.shared.u32 	[%r13], %r147;
	ld.shared.u32 	%r148, [%r13+104];
	ld.shared.u32 	%r149, [%r10+12];
	ld.shared.u32 	%r150, [%r27+1040];
	add.s32 	%r151, %r150, %r149;
	min.s32 	%r152, %r148, %r151;
	st.shared.u32 	[%r13+104], %r152;
	ld.shared.u32 	%r153, [%r13+208];
	ld.shared.u32 	%r154, [%r27+1144];
	add.s32 	%r155, %r154, %r149;
	min.s32 	%r156, %r153, %r155;
	st.shared.u32 	[%r13+208], %r156;
	ld.shared.u32 	%r157, [%r13+8112];
	ld.shared.u32 	%r158, [%r10+8124];
	ld.shared.u32 	%r159, [%r27+936];
	add.s32 	%r160, %r159, %r158;
	min.s32 	%r161, %r157, %r160;
	st.shared.u32 	[%r13+8112], %r161;
	ld.shared.u32 	%r162, [%r13+8216];
	ld.shared.u32 	%r163, [%r10+8124];
	ld.shared.u32 	%r164, [%r27+1040];
	add.s32 	%r165, %r164, %r163;
	min.s32 	%r166, %r162, %r165;
	st.shared.u32 	[%r13+8216], %r166;
	ld.shared.u32 	%r167, [%r13+8320];
	ld.shared.u32 	%r168, [%r27+1144];
	add.s32 	%r169, %r168, %r163;
	min.s32 	%r170, %r167, %r169;
	st.shared.u32 	[%r13+8320], %r170;
	ld.shared.u32 	%r171, [%r13+16224];
	ld.shared.u32 	%r172, [%r10+16236];
	add.s32 	%r173, %r159, %r172;
	min.s32 	%r174, %r171, %r173;
	st.shared.u32 	[%r13+16224], %r174;
	ld.shared.u32 	%r175, [%r13+16328];
	ld.shared.u32 	%r176, [%r10+16236];
	add.s32 	%r177, %r164, %r176;
	min.s32 	%r178, %r175, %r177;
	st.shared.u32 	[%r13+16328], %r178;
	ld.shared.u32 	%r179, [%r13+16432];
	add.s32 	%r180, %r168, %r176;
	min.s32 	%r181, %r179, %r180;
	st.shared.u32 	[%r13+16432], %r181;
	bar.sync 	0;
	ld.shared.u32 	%r182, [%r13];
	ld.shared.u32 	%r183, [%r10+16];
	ld.shared.u32 	%r184, [%r27+1248];
	add.s32 	%r185, %r184, %r183;
	min.s32 	%r186, %r182, %r185;
	st.shared.u32 	[%r13], %r186;
	ld.shared.u32 	%r187, [%r13+104];
	ld.shared.u32 	%r188, [%r10+16];
	ld.shared.u32 	%r189, [%r27+1352];
	add.s32 	%r190, %r189, %r188;
	min.s32 	%r191, %r187, %r190;
	st.shared.u32 	[%r13+104], %r191;
	ld.shared.u32 	%r192, [%r13+208];
	ld.shared.u32 	%r193, [%r27+1456];
	add.s32 	%r194, %r193, %r188;
	min.s32 	%r195, %r192, %r194;
	st.shared.u32 	[%r13+208], %r195;
	ld.shared.u32 	%r196, [%r13+8112];
	ld.shared.u32 	%r197, [%r10+8128];
	ld.shared.u32 	%r198, [%r27+1248];
	add.s32 	%r199, %r198, %r197;
	min.s32 	%r200, %r196, %r199;
	st.shared.u32 	[%r13+8112], %r200;
	ld.shared.u32 	%r201, [%r13+8216];
	ld.shared.u32 	%r202, [%r10+8128];
	ld.shared.u32 	%r203, [%r27+1352];
	add.s32 	%r204, %r203, %r202;
	min.s32 	%r205, %r201, %r204;
	st.shared.u32 	[%r13+8216], %r205;
	ld.shared.u32 	%r206, [%r13+8320];
	ld.shared.u32 	%r207, [%r27+1456];
	add.s32 	%r208, %r207, %r202;
	min.s32 	%r209, %r206, %r208;
	st.shared.u32 	[%r13+8320], %r209;
	ld.shared.u32 	%r210, [%r13+16224];
	ld.shared.u32 	%r211, [%r10+16240];
	add.s32 	%r212, %r198, %r211;
	min.s32 	%r213, %r210, %r212;
	st.shared.u32 	[%r13+16224], %r213;
	ld.shared.u32 	%r214, [%r13+16328];
	ld.shared.u32 	%r215, [%r10+16240];
	add.s32 	%r216, %r203, %r215;
	min.s32 	%r217, %r214, %r216;
	st.shared.u32 	[%r13+16328], %r217;
	ld.shared.u32 	%r218, [%r13+16432];
	add.s32 	%r219, %r207, %r215;
	min.s32 	%r220, %r218, %r219;
	st.shared.u32 	[%r13+16432], %r220;
	bar.sync 	0;
	ld.shared.u32 	%r221, [%r13];
	ld.shared.u32 	%r222, [%r10+20];
	ld.shared.u32 	%r223, [%r27+1560];
	add.s32 	%r224, %r223, %r222;
	min.s32 	%r225, %r221, %r224;
	st.shared.u32 	[%r13], %r225;
	ld.shared.u32 	%r226, [%r13+104];
	ld.shared.u32 	%r227, [%r10+20];
	ld.shared.u32 	%r228, [%r27+1664];
	add.s32 	%r229, %r228, %r227;
	min.s32 	%r230, %r226, %r229;
	st.shared.u32 	[%r13+104], %r230;
	ld.shared.u32 	%r231, [%r13+208];
	ld.shared.u32 	%r232, [%r27+1768];
	add.s32 	%r233, %r232, %r227;
	min.s32 	%r234, %r231, %r233;
	st.shared.u32 	[%r13+208], %r234;
	ld.shared.u32 	%r235, [%r13+8112];
	ld.shared.u32 	%r236, [%r10+8132];
	ld.shared.u32 	%r237, [%r27+1560];
	add.s32 	%r238, %r237, %r236;
	min.s32 	%r239, %r235, %r238;
	st.shared.u32 	[%r13+8112], %r239;
	ld.shared.u32 	%r240, [%r13+8216];
	ld.shared.u32 	%r241, [%r10+8132];
	ld.shared.u32 	%r242, [%r27+1664];
	add.s32 	%r243, %r242, %r241;
	min.s32 	%r244, %r240, %r243;
	st.shared.u32 	[%r13+8216], %r244;
	ld.shared.u32 	%r245, [%r13+8320];
	ld.shared.u32 	%r246, [%r27+1768];
	add.s32 	%r247, %r246, %r241;
	min.s32 	%r248, %r245, %r247;
	st.shared.u32 	[%r13+8320], %r248;
	ld.shared.u32 	%r249, [%r13+16224];
	ld.shared.u32 	%r250, [%r10+16244];
	add.s32 	%r251, %r237, %r250;
	min.s32 	%r252, %r249, %r251;
	st.shared.u32 	[%r13+16224], %r252;
	ld.shared.u32 	%r253, [%r13+16328];
	ld.shared.u32 	%r254, [%r10+16244];
	add.s32 	%r255, %r242, %r254;
	min.s32 	%r256, %r253, %r255;
	st.shared.u32 	[%r13+16328], %r256;
	ld.shared.u32 	%r257, [%r13+16432];
	add.s32 	%r258, %r246, %r254;
	min.s32 	%r259, %r257, %r258;
	st.shared.u32 	[%r13+16432], %r259;
	bar.sync 	0;
	ld.shared.u32 	%r260, [%r13];
	ld.shared.u32 	%r261, [%r10+24];
	ld.shared.u32 	%r262, [%r27+1872];
	add.s32 	%r263, %r262, %r261;
	min.s32 	%r264, %r260, %r263;
	st.shared.u32 	[%r13], %r264;
	ld.shared.u32 	%r265, [%r13+104];
	ld.shared.u32 	%r266, [%r10+24];
	ld.shared.u32 	%r267, [%r27+1976];
	add.s32 	%r268, %r267, %r266;
	min.s32 	%r269, %r265, %r268;
	st.shared.u32 	[%r13+104], %r269;
	ld.shared.u32 	%r270, [%r13+208];
	ld.shared.u32 	%r271, [%r27+2080];
	add.s32 	%r272, %r271, %r266;
	min.s32 	%r273, %r270, %r272;
	st.shared.u32 	[%r13+208], %r273;
	ld.shared.u32 	%r274, [%r13+8112];
	ld.shared.u32 	%r275, [%r10+8136];
	ld.shared.u32 	%r276, [%r27+1872];
	add.s32 	%r277, %r276, %r275;
	min.s32 	%r278, %r274, %r277;
	st.shared.u32 	[%r13+8112], %r278;
	ld.shared.u32 	%r279, [%r13+8216];
	ld.shared.u32 	%r280, [%r10+8136];
	ld.shared.u32 	%r281, [%r27+1976];
	add.s32 	%r282, %r281, %r280;
	min.s32 	%r283, %r279, %r282;
	st.shared.u32 	[%r13+8216], %r283;
	ld.shared.u32 	%r284, [%r13+8320];
	ld.shared.u32 	%r285, [%r27+2080];
	add.s32 	%r286, %r285, %r280;
	min.s32 	%r287, %r284, %r286;
	st.shared.u32 	[%r13+8320], %r287;
	ld.shared.u32 	%r288, [%r13+16224];
	ld.shared.u32 	%r289, [%r10+16248];
	add.s32 	%r290, %r276, %r289;
	min.s32 	%r291, %r288, %r290;
	st.shared.u32 	[%r13+16224], %r291;
	ld.shared.u32 	%r292, [%r13+16328];
	ld.shared.u32 	%r293, [%r10+16248];
	add.s32 	%r294, %r281, %r293;
	min.s32 	%r295, %r292, %r294;
	st.shared.u32 	[%r13+16328], %r295;
	ld.shared.u32 	%r296, [%r13+16432];
	add.s32 	%r297, %r285, %r293;
	min.s32 	%r298, %r296, %r297;
	st.shared.u32 	[%r13+16432], %r298;
	bar.sync 	0;
	ld.shared.u32 	%r299, [%r13];
	ld.shared.u32 	%r300, [%r10+28];
	ld.shared.u32 	%r301, [%r27+2184];
	add.s32 	%r302, %r301, %r300;
	min.s32 	%r303, %r299, %r302;
	st.shared.u32 	[%r13], %r303;
	ld.shared.u32 	%r304, [%r13+104];
	ld.shared.u32 	%r305, [%r10+28];
	ld.shared.u32 	%r306, [%r27+2288];
	add.s32 	%r307, %r306, %r305;
	min.s32 	%r308, %r304, %r307;
	st.shared.u32 	[%r13+104], %r308;
	ld.shared.u32 	%r309, [%r13+208];
	ld.shared.u32 	%r310, [%r27+2392];
	add.s32 	%r311, %r310, %r305;
	min.s32 	%r312, %r309, %r311;
	st.shared.u32 	[%r13+208], %r312;
	ld.shared.u32 	%r313, [%r13+8112];
	ld.shared.u32 	%r314, [%r10+8140];
	ld.shared.u32 	%r315, [%r27+2184];
	add.s32 	%r316, %r315, %r314;
	min.s32 	%r317, %r313, %r316;
	st.shared.u32 	[%r13+8112], %r317;
	ld.shared.u32 	%r318, [%r13+8216];
	ld.shared.u32 	%r319, [%r10+8140];
	ld.shared.u32 	%r320, [%r27+2288];
	add.s32 	%r321, %r320, %r319;
	min.s32 	%r322, %r318, %r321;
	st.shared.u32 	[%r13+8216], %r322;
	ld.shared.u32 	%r323, [%r13+8320];
	ld.shared.u32 	%r324, [%r27+2392];
	add.s32 	%r325, %r324, %r319;
	min.s32 	%r326, %r323, %r325;
	st.shared.u32 	[%r13+8320], %r326;
	ld.shared.u32 	%r327, [%r13+16224];
	ld.shared.u32 	%r328, [%r10+16252];
	add.s32 	%r329, %r315, %r328;
	min.s32 	%r330, %r327, %r329;
	st.shared.u32 	[%r13+16224], %r330;
	ld.shared.u32 	%r331, [%r13+16328];
	ld.shared.u32 	%r332, [%r10+16252];
	add.s32 	%r333, %r320, %r332;
	min.s32 	%r334, %r331, %r333;
	st.shared.u32 	[%r13+16328], %r334;
	ld.shared.u32 	%r335, [%r13+16432];
	add.s32 	%r336, %r324, %r332;
	min.s32 	%r337, %r335, %r336;
	st.shared.u32 	[%r13+16432], %r337;
	bar.sync 	0;
	ld.shared.u32 	%r338, [%r13];
	ld.shared.u32 	%r339, [%r10+32];
	ld.shared.u32 	%r340, [%r27+2496];
	add.s32 	%r341, %r340, %r339;
	min.s32 	%r342, %r338, %r341;
	st.shared.u32 	[%r13], %r342;
	ld.shared.u32 	%r343, [%r13+104];
	ld.shared.u32 	%r344, [%r10+32];
	ld.shared.u32 	%r345, [%r27+2600];
	add.s32 	%r346, %r345, %r344;
	min.s32 	%r347, %r343, %r346;
	st.shared.u32 	[%r13+104], %r347;
	ld.shared.u32 	%r348, [%r13+208];
	ld.shared.u32 	%r349, [%r27+2704];
	add.s32 	%r350, %r349, %r344;
	min.s32 	%r351, %r348, %r350;
	st.shared.u32 	[%r13+208], %r351;
	ld.shared.u32 	%r352, [%r13+8112];
	ld.shared.u32 	%r353, [%r10+8144];
	ld.shared.u32 	%r354, [%r27+2496];
	add.s32 	%r355, %r354, %r353;
	min.s32 	%r356, %r352, %r355;
	st.shared.u32 	[%r13+8112], %r356;
	ld.shared.u32 	%r357, [%r13+8216];
	ld.shared.u32 	%r358, [%r10+8144];
	ld.shared.u32 	%r359, [%r27+2600];
	add.s32 	%r360, %r359, %r358;
	min.s32 	%r361, %r357, %r360;
	st.shared.u32 	[%r13+8216], %r361;
	ld.shared.u32 	%r362, [%r13+8320];
	ld.shared.u32 	%r363, [%r27+2704];
	add.s32 	%r364, %r363, %r358;
	min.s32 	%r365, %r362, %r364;
	st.shared.u32 	[%r13+8320], %r365;
	ld.shared.u32 	%r366, [%r13+16224];
	ld.shared.u32 	%r367, [%r10+16256];
	add.s32 	%r368, %r354, %r367;
	min.s32 	%r369, %r366, %r368;
	st.shared.u32 	[%r13+16224], %r369;
	ld.shared.u32 	%r370, [%r13+16328];
	ld.shared.u32 	%r371, [%r10+16256];
	add.s32 	%r372, %r359, %r371;
	min.s32 	%r373, %r370, %r372;
	st.shared.u32 	[%r13+16328], %r373;
	ld.shared.u32 	%r374, [%r13+16432];
	add.s32 	%r375, %r363, %r371;
	min.s32 	%r376, %r374, %r375;
	st.shared.u32 	[%r13+16432], %r376;
	bar.sync 	0;
	ld.shared.u32 	%r377, [%r13];
	ld.shared.u32 	%r378, [%r10+36];
	ld.shared.u32 	%r379, [%r27+2808];
	add.s32 	%r380, %r379, %r378;
	min.s32 	%r381, %r377, %r380;
	st.shared.u32 	[%r13], %r381;
	ld.shared.u32 	%r382, [%r13+104];
	ld.shared.u32 	%r383, [%r10+36];
	ld.shared.u32 	%r384, [%r27+2912];
	add.s32 	%r385, %r384, %r383;
	min.s32 	%r386, %r382, %r385;
	st.shared.u32 	[%r13+104], %r386;
	ld.shared.u32 	%r387, [%r13+208];
	ld.shared.u32 	%r388, [%r27+3016];
	add.s32 	%r389, %r388, %r383;
	min.s32 	%r390, %r387, %r389;
	st.shared.u32 	[%r13+208], %r390;
	ld.shared.u32 	%r391, [%r13+8112];
	ld.shared.u32 	%r392, [%r10+8148];
	ld.shared.u32 	%r393, [%r27+2808];
	add.s32 	%r394, %r393, %r392;
	min.s32 	%r395, %r391, %r394;
	st.shared.u32 	[%r13+8112], %r395;
	ld.shared.u32 	%r396, [%r13+8216];
	ld.shared.u32 	%r397, [%r10+8148];
	ld.shared.u32 	%r398, [%r27+2912];
	add.s32 	%r399, %r398, %r397;
	min.s32 	%r400, %r396, %r399;
	st.shared.u32 	[%r13+8216], %r400;
	ld.shared.u32 	%r401, [%r13+8320];
	ld.shared.u32 	%r402, [%r27+3016];
	add.s32 	%r403, %r402, %r397;
	min.s32 	%r404, %r401, %r403;
	st.shared.u32 	[%r13+8320], %r404;
	ld.shared.u32 	%r405, [%r13+16224];
	ld.shared.u32 	%r406, [%r10+16260];
	add.s32 	%r407, %r393, %r406;
	min.s32 	%r408, %r405, %r407;
	st.shared.u32 	[%r13+16224], %r408;
	ld.shared.u32 	%r409, [%r13+16328];
	ld.shared.u32 	%r410, [%r10+16260];
	add.s32 	%r411, %r398, %r410;
	min.s32 	%r412, %r409, %r411;
	st.shared.u32 	[%r13+16328], %r412;
	ld.shared.u32 	%r413, [%r13+16432];
	add.s32 	%r414, %r402, %r410;
	min.s32 	%r415, %r413, %r414;
	st.shared.u32 	[%r13+16432], %r415;
	bar.sync 	0;
	ld.shared.u32 	%r416, [%r13];
	ld.shared.u32 	%r417, [%r10+40];
	ld.shared.u32 	%r418, [%r27+3120];
	add.s32 	%r419, %r418, %r417;
	min.s32 	%r420, %r416, %r419;
	st.shared.u32 	[%r13], %r420;
	ld.shared.u32 	%r421, [%r13+104];
	ld.shared.u32 	%r422, [%r10+40];
	ld.shared.u32 	%r423, [%r27+3224];
	add.s32 	%r424, %r423, %r422;
	min.s32 	%r425, %r421, %r424;
	st.shared.u32 	[%r13+104], %r425;
	ld.shared.u32 	%r426, [%r13+208];
	ld.shared.u32 	%r427, [%r27+3328];
	add.s32 	%r428, %r427, %r422;
	min.s32 	%r429, %r426, %r428;
	st.shared.u32 	[%r13+208], %r429;
	ld.shared.u32 	%r430, [%r13+8112];
	ld.shared.u32 	%r431, [%r10+8152];
	ld.shared.u32 	%r432, [%r27+3120];
	add.s32 	%r433, %r432, %r431;
	min.s32 	%r434, %r430, %r433;
	st.shared.u32 	[%r13+8112], %r434;
	ld.shared.u32 	%r435, [%r13+8216];
	ld.shared.u32 	%r436, [%r10+8152];
	ld.shared.u32 	%r437, [%r27+3224];
	add.s32 	%r438, %r437, %r436;
	min.s32 	%r439, %r435, %r438;
	st.shared.u32 	[%r13+8216], %r439;
	ld.shared.u32 	%r440, [%r13+8320];
	ld.shared.u32 	%r441, [%r27+3328];
	add.s32 	%r442, %r441, %r436;
	min.s32 	%r443, %r440, %r442;
	st.shared.u32 	[%r13+8320], %r443;
	ld.shared.u32 	%r444, [%r13+16224];
	ld.shared.u32 	%r445, [%r10+16264];
	add.s32 	%r446, %r432, %r445;
	min.s32 	%r447, %r444, %r446;
	st.shared.u32 	[%r13+16224], %r447;
	ld.shared.u32 	%r448, [%r13+16328];
	ld.shared.u32 	%r449, [%r10+16264];
	add.s32 	%r450, %r437, %r449;
	min.s32 	%r451, %r448, %r450;
	st.shared.u32 	[%r13+16328], %r451;
	ld.shared.u32 	%r452, [%r13+16432];
	add.s32 	%r453, %r441, %r449;
	min.s32 	%r454, %r452, %r453;
	st.shared.u32 	[%r13+16432], %r454;
	bar.sync 	0;
	ld.shared.u32 	%r455, [%r13];
	ld.shared.u32 	%r456, [%r10+44];
	ld.shared.u32 	%r457, [%r27+3432];
	add.s32 	%r458, %r457, %r456;
	min.s32 	%r459, %r455, %r458;
	st.shared.u32 	[%r13], %r459;
	ld.shared.u32 	%r460, [%r13+104];
	ld.shared.u32 	%r461, [%r10+44];
	ld.shared.u32 	%r462, [%r27+3536];
	add.s32 	%r463, %r462, %r461;
	min.s32 	%r464, %r460, %r463;
	st.shared.u32 	[%r13+104], %r464;
	ld.shared.u32 	%r465, [%r13+208];
	ld.shared.u32 	%r466, [%r27+3640];
	add.s32 	%r467, %r466, %r461;
	min.s32 	%r468, %r465, %r467;
	st.shared.u32 	[%r13+208], %r468;
	ld.shared.u32 	%r469, [%r13+8112];
	ld.shared.u32 	%r470, [%r10+8156];
	ld.shared.u32 	%r471, [%r27+3432];
	add.s32 	%r472, %r471, %r470;
	min.s32 	%r473, %r469, %r472;
	st.shared.u32 	[%r13+8112], %r473;
	ld.shared.u32 	%r474, [%r13+8216];
	ld.shared.u32 	%r475, [%r10+8156];
	ld.shared.u32 	%r476, [%r27+3536];
	add.s32 	%r477, %r476, %r475;
	min.s32 	%r478, %r474, %r477;
	st.shared.u32 	[%r13+8216], %r478;
	ld.shared.u32 	%r479, [%r13+8320];
	ld.shared.u32 	%r480, [%r27+3640];
	add.s32 	%r481, %r480, %r475;
	min.s32 	%r482, %r479, %r481;
	st.shared.u32 	[%r13+8320], %r482;
	ld.shared.u32 	%r483, [%r13+16224];
	ld.shared.u32 	%r484, [%r10+16268];
	add.s32 	%r485, %r471, %r484;
	min.s32 	%r486, %r483, %r485;
	st.shared.u32 	[%r13+16224], %r486;
	ld.shared.u32 	%r487, [%r13+16328];
	ld.shared.u32 	%r488, [%r10+16268];
	add.s32 	%r489, %r476, %r488;
	min.s32 	%r490, %r487, %r489;
	st.shared.u32 	[%r13+16328], %r490;
	ld.shared.u32 	%r491, [%r13+16432];
	add.s32 	%r492, %r480, %r488;
	min.s32 	%r493, %r491, %r492;
	st.shared.u32 	[%r13+16432], %r493;
	bar.sync 	0;
	ld.shared.u32 	%r494, [%r13];
	ld.shared.u32 	%r495, [%r10+48];
	ld.shared.u32 	%r496, [%r27+3744];
	add.s32 	%r497, %r496, %r495;
	min.s32 	%r498, %r494, %r497;
	st.shared.u32 	[%r13], %r498;
	ld.shared.u32 	%r499, [%r13+104];
	ld.shared.u32 	%r500, [%r10+48];
	ld.shared.u32 	%r501, [%r27+3848];
	add.s32 	%r502, %r501, %r500;
	min.s32 	%r503, %r499, %r502;
	st.shared.u32 	[%r13+104], %r503;
	ld.shared.u32 	%r504, [%r13+208];
	ld.shared.u32 	%r505, [%r27+3952];
	add.s32 	%r506, %r505, %r500;
	min.s32 	%r507, %r504, %r506;
	st.shared.u32 	[%r13+208], %r507;
	ld.shared.u32 	%r508, [%r13+8112];
	ld.shared.u32 	%r509, [%r10+8160];
	ld.shared.u32 	%r510, [%r27+3744];
	add.s32 	%r511, %r510, %r509;
	min.s32 	%r512, %r508, %r511;
	st.shared.u32 	[%r13+8112], %r512;
	ld.shared.u32 	%r513, [%r13+8216];
	ld.shared.u32 	%r514, [%r10+8160];
	ld.shared.u32 	%r515, [%r27+3848];
	add.s32 	%r516, %r515, %r514;
	min.s32 	%r517, %r513, %r516;
	st.shared.u32 	[%r13+8216], %r517;
	ld.shared.u32 	%r518, [%r13+8320];
	ld.shared.u32 	%r519, [%r27+3952];
	add.s32 	%r520, %r519, %r514;
	min.s32 	%r521, %r518, %r520;
	st.shared.u32 	[%r13+8320], %r521;
	ld.shared.u32 	%r522, [%r13+16224];
	ld.shared.u32 	%r523, [%r10+16272];
	add.s32 	%r524, %r510, %r523;
	min.s32 	%r525, %r522, %r524;
	st.shared.u32 	[%r13+16224], %r525;
	ld.shared.u32 	%r526, [%r13+16328];
	ld.shared.u32 	%r527, [%r10+16272];
	add.s32 	%r528, %r515, %r527;
	min.s32 	%r529, %r526, %r528;
	st.shared.u32 	[%r13+16328], %r529;
	ld.shared.u32 	%r530, [%r13+16432];
	add.s32 	%r531, %r519, %r527;
	min.s32 	%r532, %r530, %r531;
	st.shared.u32 	[%r13+16432], %r532;
	bar.sync 	0;
	ld.shared.u32 	%r533, [%r13];
	ld.shared.u32 	%r534, [%r10+52];
	ld.shared.u32 	%r535, [%r27+4056];
	add.s32 	%r536, %r535, %r534;
	min.s32 	%r537, %r533, %r536;
	st.shared.u32 	[%r13], %r537;
	ld.shared.u32 	%r538, [%r13+104];
	ld.shared.u32 	%r539, [%r10+52];
	ld.shared.u32 	%r540, [%r27+4160];
	add.s32 	%r541, %r540, %r539;
	min.s32 	%r542, %r538, %r541;
	st.shared.u32 	[%r13+104], %r542;
	ld.shared.u32 	%r543, [%r13+208];
	ld.shared.u32 	%r544, [%r27+4264];
	add.s32 	%r545, %r544, %r539;
	min.s32 	%r546, %r543, %r545;
	st.shared.u32 	[%r13+208], %r546;
	ld.shared.u32 	%r547, [%r13+8112];
	ld.shared.u32 	%r548, [%r10+8164];
	ld.shared.u32 	%r549, [%r27+4056];
	add.s32 	%r550, %r549, %r548;
	min.s32 	%r551, %r547, %r550;
	st.shared.u32 	[%r13+8112], %r551;
	ld.shared.u32 	%r552, [%r13+8216];
	ld.shared.u32 	%r553, [%r10+8164];
	ld.shared.u32 	%r554, [%r27+4160];
	add.s32 	%r555, %r554, %r553;
	min.s32 	%r556, %r552, %r555;
	st.shared.u32 	[%r13+8216], %r556;
	ld.shared.u32 	%r557, [%r13+8320];
	ld.shared.u32 	%r558, [%r27+4264];
	add.s32 	%r559, %r558, %r553;
	min.s32 	%r560, %r557, %r559;
	st.shared.u32 	[%r13+8320], %r560;
	ld.shared.u32 	%r561, [%r13+16224];
	ld.shared.u32 	%r562, [%r10+16276];
	add.s32 	%r563, %r549, %r562;
	min.s32 	%r564, %r561, %r563;
	st.shared.u32 	[%r13+16224], %r564;
	ld.shared.u32 	%r565, [%r13+16328];
	ld.shared.u32 	%r566, [%r10+16276];
	add.s32 	%r567, %r554, %r566;
	min.s32 	%r568, %r565, %r567;
	st.shared.u32 	[%r13+16328], %r568;
	ld.shared.u32 	%r569, [%r13+16432];
	add.s32 	%r570, %r558, %r566;
	min.s32 	%r571, %r569, %r570;
	st.shared.u32 	[%r13+16432], %r571;
	bar.sync 	0;
	ld.shared.u32 	%r572, [%r13];
	ld.shared.u32 	%r573, [%r10+56];
	ld.shared.u32 	%r574, [%r27+4368];
	add.s32 	%r575, %r574, %r573;
	min.s32 	%r576, %r572, %r575;
	st.shared.u32 	[%r13], %r576;
	ld.shared.u32 	%r577, [%r13+104];
	ld.shared.u32 	%r578, [%r10+56];
	ld.shared.u32 	%r579, [%r27+4472];
	add.s32 	%r580, %r579, %r578;
	min.s32 	%r581, %r577, %r580;
	st.shared.u32 	[%r13+104], %r581;
	ld.shared.u32 	%r582, [%r13+208];
	ld.shared.u32 	%r583, [%r27+4576];
	add.s32 	%r584, %r583, %r578;
	min.s32 	%r585, %r582, %r584;
	st.shared.u32 	[%r13+208], %r585;
	ld.shared.u32 	%r586, [%r13+8112];
	ld.shared.u32 	%r587, [%r10+8168];
	ld.shared.u32 	%r588, [%r27+4368];
	add.s32 	%r589, %r588, %r587;
	min.s32 	%r590, %r586, %r589;
	st.shared.u32 	[%r13+8112], %r590;
	ld.shared.u32 	%r591, [%r13+8216];
	ld.shared.u32 	%r592, [%r10+8168];
	ld.shared.u32 	%r593, [%r27+4472];
	add.s32 	%r594, %r593, %r592;
	min.s32 	%r595, %r591, %r594;
	st.shared.u32 	[%r13+8216], %r595;
	ld.shared.u32 	%r596, [%r13+8320];
	ld.shared.u32 	%r597, [%r27+4576];
	add.s32 	%r598, %r597, %r592;
	min.s32 	%r599, %r596, %r598;
	st.shared.u32 	[%r13+8320], %r599;
	ld.shared.u32 	%r600, [%r13+16224];
	ld.shared.u32 	%r601, [%r10+16280];
	add.s32 	%r602, %r588, %r601;
	min.s32 	%r603, %r600, %r602;
	st.shared.u32 	[%r13+16224], %r603;
	ld.shared.u32 	%r604, [%r13+16328];
	ld.shared.u32 	%r605, [%r10+16280];
	add.s32 	%r606, %r593, %r605;
	min.s32 	%r607, %r604, %r606;
	st.shared.u32 	[%r13+16328], %r607;
	ld.shared.u32 	%r608, [%r13+16432];
	add.s32 	%r609, %r597, %r605;
	min.s32 	%r610, %r608, %r609;
	st.shared.u32 	[%r13+16432], %r610;
	bar.sync 	0;
	ld.shared.u32 	%r611, [%r13];
	ld.shared.u32 	%r612, [%r10+60];
	ld.shared.u32 	%r613, [%r27+4680];
	add.s32 	%r614, %r613, %r612;
	min.s32 	%r615, %r611, %r614;
	st.shared.u32 	[%r13], %r615;
	ld.shared.u32 	%r616, [%r13+104];
	ld.shared.u32 	%r617, [%r10+60];
	ld.shared.u32 	%r618, [%r27+4784];
	add.s32 	%r619, %r618, %r617;
	min.s32 	%r620, %r616, %r619;
	st.shared.u32 	[%r13+104], %r620;
	ld.shared.u32 	%r621, [%r13+208];
	ld.shared.u32 	%r622, [%r27+4888];
	add.s32 	%r623, %r622, %r617;
	min.s32 	%r624, %r621, %r623;
	st.shared.u32 	[%r13+208], %r624;
	ld.shared.u32 	%r625, [%r13+8112];
	ld.shared.u32 	%r626, [%r10+8172];
	ld.shared.u32 	%r627, [%r27+4680];
	add.s32 	%r628, %r627, %r626;
	min.s32 	%r629, %r625, %r628;
	st.shared.u32 	[%r13+8112], %r629;
	ld.shared.u32 	%r630, [%r13+8216];
	ld.shared.u32 	%r631, [%r10+8172];
	ld.shared.u32 	%r632, [%r27+4784];
	add.s32 	%r633, %r632, %r631;
	min.s32 	%r634, %r630, %r633;
	st.shared.u32 	[%r13+8216], %r634;
	ld.shared.u32 	%r635, [%r13+8320];
	ld.shared.u32 	%r636, [%r27+4888];
	add.s32 	%r637, %r636, %r631;
	min.s32 	%r638, %r635, %r637;
	st.shared.u32 	[%r13+8320], %r638;
	ld.shared.u32 	%r639, [%r13+16224];
	ld.shared.u32 	%r640, [%r10+16284];
	add.s32 	%r641, %r627, %r640;
	min.s32 	%r642, %r639, %r641;
	st.shared.u32 	[%r13+16224], %r642;
	ld.shared.u32 	%r643, [%r13+16328];
	ld.shared.u32 	%r644, [%r10+16284];
	add.s32 	%r645, %r632, %r644;
	min.s32 	%r646, %r643, %r645;
	st.shared.u32 	[%r13+16328], %r646;
	ld.shared.u32 	%r647, [%r13+16432];
	add.s32 	%r648, %r636, %r644;
	min.s32 	%r649, %r647, %r648;
	st.shared.u32 	[%r13+16432], %r649;
	bar.sync 	0;
	ld.shared.u32 	%r650, [%r13];
	ld.shared.u32 	%r651, [%r10+64];
	ld.shared.u32 	%r652, [%r27+4992];
	add.s32 	%r653, %r652, %r651;
	min.s32 	%r654, %r650, %r653;
	st.shared.u32 	[%r13], %r654;
	ld.shared.u32 	%r655, [%r13+104];
	ld.shared.u32 	%r656, [%r10+64];
	ld.shared.u32 	%r657, [%r27+5096];
	add.s32 	%r658, %r657, %r656;
	min.s32 	%r659, %r655, %r658;
	st.shared.u32 	[%r13+104], %r659;
	ld.shared.u32 	%r660, [%r13+208];
	ld.shared.u32 	%r661, [%r27+5200];
	add.s32 	%r662, %r661, %r656;
	min.s32 	%r663, %r660, %r662;
	st.shared.u32 	[%r13+208], %r663;
	ld.shared.u32 	%r664, [%r13+8112];
	ld.shared.u32 	%r665, [%r10+8176];
	ld.shared.u32 	%r666, [%r27+4992];
	add.s32 	%r667, %r666, %r665;
	min.s32 	%r668, %r664, %r667;
	st.shared.u32 	[%r13+8112], %r668;
	ld.shared.u32 	%r669, [%r13+8216];
	ld.shared.u32 	%r670, [%r10+8176];
	ld.shared.u32 	%r671, [%r27+5096];
	add.s32 	%r672, %r671, %r670;
	min.s32 	%r673, %r669, %r672;
	st.shared.u32 	[%r13+8216], %r673;
	ld.shared.u32 	%r674, [%r13+8320];
	ld.shared.u32 	%r675, [%r27+5200];
	add.s32 	%r676, %r675, %r670;
	min.s32 	%r677, %r674, %r676;
	st.shared.u32 	[%r13+8320], %r677;
	ld.shared.u32 	%r678, [%r13+16224];
	ld.shared.u32 	%r679, [%r10+16288];
	add.s32 	%r680, %r666, %r679;
	min.s32 	%r681, %r678, %r680;
	st.shared.u32 	[%r13+16224], %r681;
	ld.shared.u32 	%r682, [%r13+16328];
	ld.shared.u32 	%r683, [%r10+16288];
	add.s32 	%r684, %r671, %r683;
	min.s32 	%r685, %r682, %r684;
	st.shared.u32 	[%r13+16328], %r685;
	ld.shared.u32 	%r686, [%r13+16432];
	add.s32 	%r687, %r675, %r683;
	min.s32 	%r688, %r686, %r687;
	st.shared.u32 	[%r13+16432], %r688;
	bar.sync 	0;
	ld.shared.u32 	%r689, [%r13];
	ld.shared.u32 	%r690, [%r10+68];
	ld.shared.u32 	%r691, [%r27+5304];
	add.s32 	%r692, %r691, %r690;
	min.s32 	%r693, %r689, %r692;
	st.shared.u32 	[%r13], %r693;
	ld.shared.u32 	%r694, [%r13+104];
	ld.shared.u32 	%r695, [%r10+68];
	ld.shared.u32 	%r696, [%r27+5408];
	add.s32 	%r697, %r696, %r695;
	min.s32 	%r698, %r694, %r697;
	st.shared.u32 	[%r13+104], %r698;
	ld.shared.u32 	%r699, [%r13+208];
	ld.shared.u32 	%r700, [%r27+5512];
	add.s32 	%r701, %r700, %r695;
	min.s32 	%r702, %r699, %r701;
	st.shared.u32 	[%r13+208], %r702;
	ld.shared.u32 	%r703, [%r13+8112];
	ld.shared.u32 	%r704, [%r10+8180];
	ld.shared.u32 	%r705, [%r27+5304];
	add.s32 	%r706, %r705, %r704;
	min.s32 	%r707, %r703, %r706;
	st.shared.u32 	[%r13+8112], %r707;
	ld.shared.u32 	%r708, [%r13+8216];
	ld.shared.u32 	%r709, [%r10+8180];
	ld.shared.u32 	%r710, [%r27+5408];
	add.s32 	%r711, %r710, %r709;
	min.s32 	%r712, %r708, %r711;
	st.shared.u32 	[%r13+8216], %r712;
	ld.shared.u32 	%r713, [%r13+8320];
	ld.shared.u32 	%r714, [%r27+5512];
	add.s32 	%r715, %r714, %r709;
	min.s32 	%r716, %r713, %r715;
	st.shared.u32 	[%r13+8320], %r716;
	ld.shared.u32 	%r717, [%r13+16224];
	ld.shared.u32 	%r718, [%r10+16292];
	add.s32 	%r719, %r705, %r718;
	min.s32 	%r720, %r717, %r719;
	st.shared.u32 	[%r13+16224], %r720;
	ld.shared.u32 	%r721, [%r13+16328];
	ld.shared.u32 	%r722, [%r10+16292];
	add.s32 	%r723, %r710, %r722;
	min.s32 	%r724, %r721, %r723;
	st.shared.u32 	[%r13+16328], %r724;
	ld.shared.u32 	%r725, [%r13+16432];
	add.s32 	%r726, %r714, %r722;
	min.s32 	%r727, %r725, %r726;
	st.shared.u32 	[%r13+16432], %r727;
	bar.sync 	0;
	ld.shared.u32 	%r728, [%r13];
	ld.shared.u32 	%r729, [%r10+72];
	ld.shared.u32 	%r730, [%r27+5616];
	add.s32 	%r731, %r730, %r729;
	min.s32 	%r732, %r728, %r731;
	st.shared.u32 	[%r13], %r732;
	ld.shared.u32 	%r733, [%r13+104];
	ld.shared.u32 	%r734, [%r10+72];
	ld.shared.u32 	%r735, [%r27+5720];
	add.s32 	%r736, %r735, %r734;
	min.s32 	%r737, %r733, %r736;
	st.shared.u32 	[%r13+104], %r737;
	ld.shared.u32 	%r738, [%r13+208];
	ld.shared.u32 	%r739, [%r27+5824];
	add.s32 	%r740, %r739, %r734;
	min.s32 	%r741, %r738, %r740;
	st.shared.u32 	[%r13+208], %r741;
	ld.shared.u32 	%r742, [%r13+8112];
	ld.shared.u32 	%r743, [%r10+8184];
	ld.shared.u32 	%r744, [%r27+5616];
	add.s32 	%r745, %r744, %r743;
	min.s32 	%r746, %r742, %r745;
	st.shared.u32 	[%r13+8112], %r746;
	ld.shared.u32 	%r747, [%r13+8216];
	ld.shared.u32 	%r748, [%r10+8184];
	ld.shared.u32 	%r749, [%r27+5720];
	add.s32 	%r750, %r749, %r748;
	min.s32 	%r751, %r747, %r750;
	st.shared.u32 	[%r13+8216], %r751;
	ld.shared.u32 	%r752, [%r13+8320];
	ld.shared.u32 	%r753, [%r27+5824];
	add.s32 	%r754, %r753, %r748;
	min.s32 	%r755, %r752, %r754;
	st.shared.u32 	[%r13+8320], %r755;
	ld.shared.u32 	%r756, [%r13+16224];
	ld.shared.u32 	%r757, [%r10+16296];
	add.s32 	%r758, %r744, %r757;
	min.s32 	%r759, %r756, %r758;
	st.shared.u32 	[%r13+16224], %r759;
	ld.shared.u32 	%r760, [%r13+16328];
	ld.shared.u32 	%r761, [%r10+16296];
	add.s32 	%r762, %r749, %r761;
	min.s32 	%r763, %r760, %r762;
	st.shared.u32 	[%r13+16328], %r763;
	ld.shared.u32 	%r764, [%r13+16432];
	add.s32 	%r765, %r753, %r761;
	min.s32 	%r766, %r764, %r765;
	st.shared.u32 	[%r13+16432], %r766;
	bar.sync 	0;
	ld.shared.u32 	%r767, [%r13];
	ld.shared.u32 	%r768, [%r10+76];
	ld.shared.u32 	%r769, [%r27+5928];
	add.s32 	%r770, %r769, %r768;
	min.s32 	%r771, %r767, %r770;
	st.shared.u32 	[%r13], %r771;
	ld.shared.u32 	%r772, [%r13+104];
	ld.shared.u32 	%r773, [%r10+76];
	ld.shared.u32 	%r774, [%r27+6032];
	add.s32 	%r775, %r774, %r773;
	min.s32 	%r776, %r772, %r775;
	st.shared.u32 	[%r13+104], %r776;
	ld.shared.u32 	%r777, [%r13+208];
	ld.shared.u32 	%r778, [%r27+6136];
	add.s32 	%r779, %r778, %r773;
	min.s32 	%r780, %r777, %r779;
	st.shared.u32 	[%r13+208], %r780;
	ld.shared.u32 	%r781, [%r13+8112];
	ld.shared.u32 	%r782, [%r10+8188];
	ld.shared.u32 	%r783, [%r27+5928];
	add.s32 	%r784, %r783, %r782;
	min.s32 	%r785, %r781, %r784;
	st.shared.u32 	[%r13+8112], %r785;
	ld.shared.u32 	%r786, [%r13+8216];
	ld.shared.u32 	%r787, [%r10+8188];
	ld.shared.u32 	%r788, [%r27+6032];
	add.s32 	%r789, %r788, %r787;
	min.s32 	%r790, %r786, %r789;
	st.shared.u32 	[%r13+8216], %r790;
	ld.shared.u32 	%r791, [%r13+8320];
	ld.shared.u32 	%r792, [%r27+6136];
	add.s32 	%r793, %r792, %r787;
	min.s32 	%r794, %r791, %r793;
	st.shared.u32 	[%r13+8320], %r794;
	ld.shared.u32 	%r795, [%r13+16224];
	ld.shared.u32 	%r796, [%r10+16300];
	add.s32 	%r797, %r783, %r796;
	min.s32 	%r798, %r795, %r797;
	st.shared.u32 	[%r13+16224], %r798;
	ld.shared.u32 	%r799, [%r13+16328];
	ld.shared.u32 	%r800, [%r10+16300];
	add.s32 	%r801, %r788, %r800;
	min.s32 	%r802, %r799, %r801;
	st.shared.u32 	[%r13+16328], %r802;
	ld.shared.u32 	%r803, [%r13+16432];
	add.s32 	%r804, %r792, %r800;
	min.s32 	%r805, %r803, %r804;
	st.shared.u32 	[%r13+16432], %r805;
	bar.sync 	0;
	ld.shared.u32 	%r806, [%r13];
	ld.shared.u32 	%r807, [%r10+80];
	ld.shared.u32 	%r808, [%r27+6240];
	add.s32 	%r809, %r808, %r807;
	min.s32 	%r810, %r806, %r809;
	st.shared.u32 	[%r13], %r810;
	ld.shared.u32 	%r811, [%r13+104];
	ld.shared.u32 	%r812, [%r10+80];
	ld.shared.u32 	%r813, [%r27+6344];
	add.s32 	%r814, %r813, %r812;
	min.s32 	%r815, %r811, %r814;
	st.shared.u32 	[%r13+104], %r815;
	ld.shared.u32 	%r816, [%r13+208];
	ld.shared.u32 	%r817, [%r27+6448];
	add.s32 	%r818, %r817, %r812;
	min.s32 	%r819, %r816, %r818;
	st.shared.u32 	[%r13+208], %r819;
	ld.shared.u32 	%r820, [%r13+8112];
	ld.shared.u32 	%r821, [%r10+8192];
	ld.shared.u32 	%r822, [%r27+6240];
	add.s32 	%r823, %r822, %r821;
	min.s32 	%r824, %r820, %r823;
	st.shared.u32 	[%r13+8112], %r824;
	ld.shared.u32 	%r825, [%r13+8216];
	ld.shared.u32 	%r826, [%r10+8192];
	ld.shared.u32 	%r827, [%r27+6344];
	add.s32 	%r828, %r827, %r826;
	min.s32 	%r829, %r825, %r828;
	st.shared.u32 	[%r13+8216], %r829;
	ld.shared.u32 	%r830, [%r13+8320];
	ld.shared.u32 	%r831, [%r27+6448];
	add.s32 	%r832, %r831, %r826;
	min.s32 	%r833, %r830, %r832;
	st.shared.u32 	[%r13+8320], %r833;
	ld.shared.u32 	%r834, [%r13+16224];
	ld.shared.u32 	%r835, [%r10+16304];
	add.s32 	%r836, %r822, %r835;
	min.s32 	%r837, %r834, %r836;
	st.shared.u32 	[%r13+16224], %r837;
	ld.shared.u32 	%r838, [%r13+16328];
	ld.shared.u32 	%r839, [%r10+16304];
	add.s32 	%r840, %r827, %r839;
	min.s32 	%r841, %r838, %r840;
	st.shared.u32 	[%r13+16328], %r841;
	ld.shared.u32 	%r842, [%r13+16432];
	add.s32 	%r843, %r831, %r839;
	min.s32 	%r844, %r842, %r843;
	st.shared.u32 	[%r13+16432], %r844;
	bar.sync 	0;
	ld.shared.u32 	%r845, [%r13];
	ld.shared.u32 	%r846, [%r10+84];
	ld.shared.u32 	%r847, [%r27+6552];
	add.s32 	%r848, %r847, %r846;
	min.s32 	%r849, %r845, %r848;
	st.shared.u32 	[%r13], %r849;
	ld.shared.u32 	%r850, [%r13+104];
	ld.shared.u32 	%r851, [%r10+84];
	ld.shared.u32 	%r852, [%r27+6656];
	add.s32 	%r853, %r852, %r851;
	min.s32 	%r854, %r850, %r853;
	st.shared.u32 	[%r13+104], %r854;
	ld.shared.u32 	%r855, [%r13+208];
	ld.shared.u32 	%r856, [%r27+6760];
	add.s32 	%r857, %r856, %r851;
	min.s32 	%r858, %r855, %r857;
	st.shared.u32 	[%r13+208], %r858;
	ld.shared.u32 	%r859, [%r13+8112];
	ld.shared.u32 	%r860, [%r10+8196];
	ld.shared.u32 	%r861, [%r27+6552];
	add.s32 	%r862, %r861, %r860;
	min.s32 	%r863, %r859, %r862;
	st.shared.u32 	[%r13+8112], %r863;
	ld.shared.u32 	%r864, [%r13+8216];
	ld.shared.u32 	%r865, [%r10+8196];
	ld.shared.u32 	%r866, [%r27+6656];
	add.s32 	%r867, %r866, %r865;
	min.s32 	%r868, %r864, %r867;
	st.shared.u32 	[%r13+8216], %r868;
	ld.shared.u32 	%r869, [%r13+8320];
	ld.shared.u32 	%r870, [%r27+6760];
	add.s32 	%r871, %r870, %r865;
	min.s32 	%r872, %r869, %r871;
	st.shared.u32 	[%r13+8320], %r872;
	ld.shared.u32 	%r873, [%r13+16224];
	ld.shared.u32 	%r874, [%r10+16308];
	add.s32 	%r875, %r861, %r874;
	min.s32 	%r876, %r873, %r875;
	st.shared.u32 	[%r13+16224], %r876;
	ld.shared.u32 	%r877, [%r13+16328];
	ld.shared.u32 	%r878, [%r10+16308];
	add.s32 	%r879, %r866, %r878;
	min.s32 	%r880, %r877, %r879;
	st.shared.u32 	[%r13+16328], %r880;
	ld.shared.u32 	%r881, [%r13+16432];
	add.s32 	%r882, %r870, %r878;
	min.s32 	%r883, %r881, %r882;
	st.shared.u32 	[%r13+16432], %r883;
	bar.sync 	0;
	ld.shared.u32 	%r884, [%r13];
	ld.shared.u32 	%r885, [%r10+88];
	ld.shared.u32 	%r886, [%r27+6864];
	add.s32 	%r887, %r886, %r885;
	min.s32 	%r888, %r884, %r887;
	st.shared.u32 	[%r13], %r888;
	ld.shared.u32 	%r889, [%r13+104];
	ld.shared.u32 	%r890, [%r10+88];
	ld.shared.u32 	%r891, [%r27+6968];
	add.s32 	%r892, %r891, %r890;
	min.s32 	%r893, %r889, %r892;
	st.shared.u32 	[%r13+104], %r893;
	ld.shared.u32 	%r894, [%r13+208];
	ld.shared.u32 	%r895, [%r27+7072];
	add.s32 	%r896, %r895, %r890;
	min.s32 	%r897, %r894, %r896;
	st.shared.u32 	[%r13+208], %r897;
	ld.shared.u32 	%r898, [%r13+8112];
	ld.shared.u32 	%r899, [%r10+8200];
	ld.shared.u32 	%r900, [%r27+6864];
	add.s32 	%r901, %r900, %r899;
	min.s32 	%r902, %r898, %r901;
	st.shared.u32 	[%r13+8112], %r902;
	ld.shared.u32 	%r903, [%r13+8216];
	ld.shared.u32 	%r904, [%r10+8200];
	ld.shared.u32 	%r905, [%r27+6968];
	add.s32 	%r906, %r905, %r904;
	min.s32 	%r907, %r903, %r906;
	st.shared.u32 	[%r13+8216], %r907;
	ld.shared.u32 	%r908, [%r13+8320];
	ld.shared.u32 	%r909, [%r27+7072];
	add.s32 	%r910, %r909, %r904;
	min.s32 	%r911, %r908, %r910;
	st.shared.u32 	[%r13+8320], %r911;
	ld.shared.u32 	%r912, [%r13+16224];
	ld.shared.u32 	%r913, [%r10+16312];
	add.s32 	%r914, %r900, %r913;
	min.s32 	%r915, %r912, %r914;
	st.shared.u32 	[%r13+16224], %r915;
	ld.shared.u32 	%r916, [%r13+16328];
	ld.shared.u32 	%r917, [%r10+16312];
	add.s32 	%r918, %r905, %r917;
	min.s32 	%r919, %r916, %r918;
	st.shared.u32 	[%r13+16328], %r919;
	ld.shared.u32 	%r920, [%r13+16432];
	add.s32 	%r921, %r909, %r917;
	min.s32 	%r922, %r920, %r921;
	st.shared.u32 	[%r13+16432], %r922;
	bar.sync 	0;
	ld.shared.u32 	%r923, [%r13];
	ld.shared.u32 	%r924, [%r10+92];
	ld.shared.u32 	%r925, [%r27+7176];
	add.s32 	%r926, %r925, %r924;
	min.s32 	%r927, %r923, %r926;
	st.shared.u32 	[%r13], %r927;
	ld.shared.u32 	%r928, [%r13+104];
	ld.shared.u32 	%r929, [%r10+92];
	ld.shared.u32 	%r930, [%r27+7280];
	add.s32 	%r931, %r930, %r929;
	min.s32 	%r932, %r928, %r931;
	st.shared.u32 	[%r13+104], %r932;
	ld.shared.u32 	%r933, [%r13+208];
	ld.shared.u32 	%r934, [%r27+7384];
	add.s32 	%r935, %r934, %r929;
	min.s32 	%r936, %r933, %r935;
	st.shared.u32 	[%r13+208], %r936;
	ld.shared.u32 	%r937, [%r13+8112];
	ld.shared.u32 	%r938, [%r10+8204];
	ld.shared.u32 	%r939, [%r27+7176];
	add.s32 	%r940, %r939, %r938;
	min.s32 	%r941, %r937, %r940;
	st.shared.u32 	[%r13+8112], %r941;
	ld.shared.u32 	%r942, [%r13+8216];
	ld.shared.u32 	%r943, [%r10+8204];
	ld.shared.u32 	%r944, [%r27+7280];
	add.s32 	%r945, %r944, %r943;
	min.s32 	%r946, %r942, %r945;
	st.shared.u32 	[%r13+8216], %r946;
	ld.shared.u32 	%r947, [%r13+8320];
	ld.shared.u32 	%r948, [%r27+7384];
	add.s32 	%r949, %r948, %r943;
	min.s32 	%r950, %r947, %r949;
	st.shared.u32 	[%r13+8320], %r950;
	ld.shared.u32 	%r951, [%r13+16224];
	ld.shared.u32 	%r952, [%r10+16316];
	add.s32 	%r953, %r939, %r952;
	min.s32 	%r954, %r951, %r953;
	st.shared.u32 	[%r13+16224], %r954;
	ld.shared.u32 	%r955, [%r13+16328];
	ld.shared.u32 	%r956, [%r10+16316];
	add.s32 	%r957, %r944, %r956;
	min.s32 	%r958, %r955, %r957;
	st.shared.u32 	[%r13+16328], %r958;
	ld.shared.u32 	%r959, [%r13+16432];
	add.s32 	%r960, %r948, %r956;
	min.s32 	%r961, %r959, %r960;
	st.shared.u32 	[%r13+16432], %r961;
	bar.sync 	0;
	ld.shared.u32 	%r962, [%r13];
	ld.shared.u32 	%r963, [%r10+96];
	ld.shared.u32 	%r964, [%r27+7488];
	add.s32 	%r965, %r964, %r963;
	min.s32 	%r966, %r962, %r965;
	st.shared.u32 	[%r13], %r966;
	ld.shared.u32 	%r967, [%r13+104];
	ld.shared.u32 	%r968, [%r10+96];
	ld.shared.u32 	%r969, [%r27+7592];
	add.s32 	%r970, %r969, %r968;
	min.s32 	%r971, %r967, %r970;
	st.shared.u32 	[%r13+104], %r971;
	ld.shared.u32 	%r972, [%r13+208];
	ld.shared.u32 	%r973, [%r27+7696];
	add.s32 	%r974, %r973, %r968;
	min.s32 	%r975, %r972, %r974;
	st.shared.u32 	[%r13+208], %r975;
	ld.shared.u32 	%r976, [%r13+8112];
	ld.shared.u32 	%r977, [%r10+8208];
	ld.shared.u32 	%r978, [%r27+7488];
	add.s32 	%r979, %r978, %r977;
	min.s32 	%r980, %r976, %r979;
	st.shared.u32 	[%r13+8112], %r980;
	ld.shared.u32 	%r981, [%r13+8216];
	ld.shared.u32 	%r982, [%r10+8208];
	ld.shared.u32 	%r983, [%r27+7592];
	add.s32 	%r984, %r983, %r982;
	min.s32 	%r985, %r981, %r984;
	st.shared.u32 	[%r13+8216], %r985;
	ld.shared.u32 	%r986, [%r13+8320];
	ld.shared.u32 	%r987, [%r27+7696];
	add.s32 	%r988, %r987, %r982;
	min.s32 	%r989, %r986, %r988;
	st.shared.u32 	[%r13+8320], %r989;
	ld.shared.u32 	%r990, [%r13+16224];
	ld.shared.u32 	%r991, [%r10+16320];
	add.s32 	%r992, %r978, %r991;
	min.s32 	%r993, %r990, %r992;
	st.shared.u32 	[%r13+16224], %r993;
	ld.shared.u32 	%r994, [%r13+16328];
	ld.shared.u32 	%r995, [%r10+16320];
	add.s32 	%r996, %r983, %r995;
	min.s32 	%r997, %r994, %r996;
	st.shared.u32 	[%r13+16328], %r997;
	ld.shared.u32 	%r998, [%r13+16432];
	add.s32 	%r999, %r987, %r995;
	min.s32 	%r1000, %r998, %r999;
	st.shared.u32 	[%r13+16432], %r1000;
	bar.sync 	0;
	ld.shared.u32 	%r1001, [%r13];
	ld.shared.u32 	%r1002, [%r10+100];
	ld.shared.u32 	%r1003, [%r27+7800];
	add.s32 	%r1004, %r1003, %r1002;
	min.s32 	%r1005, %r1001, %r1004;
	st.shared.u32 	[%r13], %r1005;
	ld.shared.u32 	%r1006, [%r13+104];
	ld.shared.u32 	%r1007, [%r10+100];
	ld.shared.u32 	%r1008, [%r27+7904];
	add.s32 	%r1009, %r1008, %r1007;
	min.s32 	%r1010, %r1006, %r1009;
	st.shared.u32 	[%r13+104], %r1010;
	ld.shared.u32 	%r1011, [%r13+208];
	ld.shared.u32 	%r1012, [%r27+8008];
	add.s32 	%r1013, %r1012, %r1007;
	min.s32 	%r1014, %r1011, %r1013;
	st.shared.u32 	[%r13+208], %r1014;
	ld.shared.u32 	%r1015, [%r13+8112];
	ld.shared.u32 	%r1016, [%r10+8212];
	ld.shared.u32 	%r1017, [%r27+7800];
	add.s32 	%r1018, %r1017, %r1016;
	min.s32 	%r1019, %r1015, %r1018;
	st.shared.u32 	[%r13+8112], %r1019;
	ld.shared.u32 	%r1020, [%r13+8216];
	ld.shared.u32 	%r1021, [%r10+8212];
	ld.shared.u32 	%r1022, [%r27+7904];
	add.s32 	%r1023, %r1022, %r1021;
	min.s32 	%r1024, %r1020, %r1023;
	st.shared.u32 	[%r13+8216], %r1024;
	ld.shared.u32 	%r1025, [%r13+8320];
	ld.shared.u32 	%r1026, [%r27+8008];
	add.s32 	%r1027, %r1026, %r1021;
	min.s32 	%r1028, %r1025, %r1027;
	st.shared.u32 	[%r13+8320], %r1028;
	ld.shared.u32 	%r1029, [%r13+16224];
	ld.shared.u32 	%r1030, [%r10+16324];
	add.s32 	%r1031, %r1017, %r1030;
	min.s32 	%r1032, %r1029, %r1031;
	st.shared.u32 	[%r13+16224], %r1032;
	ld.shared.u32 	%r1033, [%r13+16328];
	ld.shared.u32 	%r1034, [%r10+16324];
	add.s32 	%r1035, %r1022, %r1034;
	min.s32 	%r1036, %r1033, %r1035;
	st.shared.u32 	[%r13+16328], %r1036;
	ld.shared.u32 	%r1037, [%r13+16432];
	add.s32 	%r1038, %r1026, %r1034;
	min.s32 	%r1039, %r1037, %r1038;
	st.shared.u32 	[%r13+16432], %r1039;
	bar.sync 	0;
	ld.shared.u32 	%r1040, [%r13];
	ld.shared.u32 	%r1041, [%r10+104];
	ld.shared.u32 	%r1042, [%r27+8112];
	add.s32 	%r1043, %r1042, %r1041;
	min.s32 	%r1044, %r1040, %r1043;
	st.shared.u32 	[%r13], %r1044;
	ld.shared.u32 	%r1045, [%r13+104];
	ld.shared.u32 	%r1046, [%r10+104];
	ld.shared.u32 	%r1047, [%r27+8216];
	add.s32 	%r1048, %r1047, %r1046;
	min.s32 	%r1049, %r1045, %r1048;
	st.shared.u32 	[%r13+104], %r1049;
	ld.shared.u32 	%r1050, [%r13+208];
	ld.shared.u32 	%r1051, [%r10+104];
	ld.shared.u32 	%r1052, [%r27+8320];
	add.s32 	%r1053, %r1052, %r1051;
	min.s32 	%r1054, %r1050, %r1053;
	st.shared.u32 	[%r13+208], %r1054;
	ld.shared.u32 	%r1055, [%r13+8112];
	ld.shared.u32 	%r1056, [%r10+8216];
	ld.shared.u32 	%r1057, [%r27+8112];
	add.s32 	%r1058, %r1057, %r1056;
	min.s32 	%r1059, %r1055, %r1058;
	st.shared.u32 	[%r13+8112], %r1059;
	ld.shared.u32 	%r1060, [%r13+8216];
	ld.shared.u32 	%r1061, [%r10+8216];
	ld.shared.u32 	%r1062, [%r27+8216];
	add.s32 	%r1063, %r1062, %r1061;
	min.s32 	%r1064, %r1060, %r1063;
	st.shared.u32 	[%r13+8216], %r1064;
	ld.shared.u32 	%r1065, [%r13+8320];
	ld.shared.u32 	%r1066, [%r10+8216];
	ld.shared.u32 	%r1067, [%r27+8320];
	add.s32 	%r1068, %r1067, %r1066;
	min.s32 	%r1069, %r1065, %r1068;
	st.shared.u32 	[%r13+8320], %r1069;
	ld.shared.u32 	%r1070, [%r13+16224];
	ld.shared.u32 	%r1071, [%r10+16328];
	ld.shared.u32 	%r1072, [%r27+8112];
	add.s32 	%r1073, %r1072, %r1071;
	min.s32 	%r1074, %r1070, %r1073;
	st.shared.u32 	[%r13+16224], %r1074;
	ld.shared.u32 	%r1075, [%r13+16328];
	ld.shared.u32 	%r1076, [%r10+16328];
	ld.shared.u32 	%r1077, [%r27+8216];
	add.s32 	%r1078, %r1077, %r1076;
	min.s32 	%r1079, %r1075, %r1078;
	st.shared.u32 	[%r13+16328], %r1079;
	ld.shared.u32 	%r1080, [%r13+16432];
	ld.shared.u32 	%r1081, [%r10+16328];
	ld.shared.u32 	%r1082, [%r27+8320];
	add.s32 	%r1083, %r1082, %r1081;
	min.s32 	%r1084, %r1080, %r1083;
	st.shared.u32 	[%r13+16432], %r1084;
	bar.sync 	0;
	ld.shared.u32 	%r1085, [%r13];
	ld.shared.u32 	%r1086, [%r10+108];
	ld.shared.u32 	%r1087, [%r27+8424];
	add.s32 	%r1088, %r1087, %r1086;
	min.s32 	%r1089, %r1085, %r1088;
	st.shared.u32 	[%r13], %r1089;
	ld.shared.u32 	%r1090, [%r13+104];
	ld.shared.u32 	%r1091, [%r10+108];
	ld.shared.u32 	%r1092, [%r27+8528];
	add.s32 	%r1093, %r1092, %r1091;
	min.s32 	%r1094, %r1090, %r1093;
	st.shared.u32 	[%r13+104], %r1094;
	ld.shared.u32 	%r1095, [%r13+208];
	ld.shared.u32 	%r1096, [%r10+108];
	ld.shared.u32 	%r1097, [%r27+8632];
	add.s32 	%r1098, %r1097, %r1096;
	min.s32 	%r1099, %r1095, %r1098;
	st.shared.u32 	[%r13+208], %r1099;
	ld.shared.u32 	%r1100, [%r13+8112];
	ld.shared.u32 	%r1101, [%r10+8220];
	ld.shared.u32 	%r1102, [%r27+8424];
	add.s32 	%r1103, %r1102, %r1101;
	min.s32 	%r1104, %r1100, %r1103;
	st.shared.u32 	[%r13+8112], %r1104;
	ld.shared.u32 	%r1105, [%r13+8216];
	ld.shared.u32 	%r1106, [%r10+8220];
	ld.shared.u32 	%r1107, [%r27+8528];
	add.s32 	%r1108, %r1107, %r1106;
	min.s32 	%r1109, %r1105, %r1108;
	st.shared.u32 	[%r13+8216], %r1109;
	ld.shared.u32 	%r1110, [%r13+8320];
	ld.shared.u32 	%r1111, [%r10+8220];
	ld.shared.u32 	%r1112, [%r27+8632];
	add.s32 	%r1113, %r1112, %r1111;
	min.s32 	%r1114, %r1110, %r1113;
	st.shared.u32 	[%r13+8320], %r1114;
	ld.shared.u32 	%r1115, [%r13+16224];
	ld.shared.u32 	%r1116, [%r10+16332];
	ld.shared.u32 	%r1117, [%r27+8424];
	add.s32 	%r1118, %r1117, %r1116;
	min.s32 	%r1119, %r1115, %r1118;
	st.shared.u32 	[%r13+16224], %r1119;
	ld.shared.u32 	%r1120, [%r13+16328];
	ld.shared.u32 	%r1121, [%r10+16332];
	ld.shared.u32 	%r1122, [%r27+8528];
	add.s32 	%r1123, %r1122, %r1121;
	min.s32 	%r1124, %r1120, %r1123;
	st.shared.u32 	[%r13+16328], %r1124;
	ld.shared.u32 	%r1125, [%r13+16432];
	ld.shared.u32 	%r1126, [%r10+16332];
	ld.shared.u32 	%r1127, [%r27+8632];
	add.s32 	%r1128, %r1127, %r1126;
	min.s32 	%r1129, %r1125, %r1128;
	st.shared.u32 	[%r13+16432], %r1129;
	bar.sync 	0;
	ld.shared.u32 	%r1130, [%r13];
	ld.shared.u32 	%r1131, [%r10+112];
	ld.shared.u32 	%r1132, [%r27+8736];
	add.s32 	%r1133, %r1132, %r1131;
	min.s32 	%r1134, %r1130, %r1133;
	st.shared.u32 	[%r13], %r1134;
	ld.shared.u32 	%r1135, [%r13+104];
	ld.shared.u32 	%r1136, [%r10+112];
	ld.shared.u32 	%r1137, [%r27+8840];
	add.s32 	%r1138, %r1137, %r1136;
	min.s32 	%r1139, %r1135, %r1138;
	st.shared.u32 	[%r13+104], %r1139;
	ld.shared.u32 	%r1140, [%r13+208];
	ld.shared.u32 	%r1141, [%r10+112];
	ld.shared.u32 	%r1142, [%r27+8944];
	add.s32 	%r1143, %r1142, %r1141;
	min.s32 	%r1144, %r1140, %r1143;
	st.shared.u32 	[%r13+208], %r1144;
	ld.shared.u32 	%r1145, [%r13+8112];
	ld.shared.u32 	%r1146, [%r10+8224];
	ld.shared.u32 	%r1147, [%r27+8736];
	add.s32 	%r1148, %r1147, %r1146;
	min.s32 	%r1149, %r1145, %r1148;
	st.shared.u32 	[%r13+8112], %r1149;
	ld.shared.u32 	%r1150, [%r13+8216];
	ld.shared.u32 	%r1151, [%r10+8224];
	ld.shared.u32 	%r1152, [%r27+8840];
	add.s32 	%r1153, %r1152, %r1151;
	min.s32 	%r1154, %r1150, %r1153;
	st.shared.u32 	[%r13+8216], %r1154;
	ld.shared.u32 	%r1155, [%r13+8320];
	ld.shared.u32 	%r1156, [%r10+8224];
	ld.shared.u32 	%r1157, [%r27+8944];
	add.s32 	%r1158, %r1157, %r1156;
	min.s32 	%r1159, %r1155, %r1158;
	st.shared.u32 	[%r13+8320], %r1159;
	ld.shared.u32 	%r1160, [%r13+16224];
	ld.shared.u32 	%r1161, [%r10+16336];
	ld.shared.u32 	%r1162, [%r27+8736];
	add.s32 	%r1163, %r1162, %r1161;
	min.s32 	%r1164, %r1160, %r1163;
	st.shared.u32 	[%r13+16224], %r1164;
	ld.shared.u32 	%r1165, [%r13+16328];
	ld.shared.u32 	%r1166, [%r10+16336];
	ld.shared.u32 	%r1167, [%r27+8840];
	add.s32 	%r1168, %r1167, %r1166;
	min.s32 	%r1169, %r1165, %r1168;
	st.shared.u32 	[%r13+16328], %r1169;
	ld.shared.u32 	%r1170, [%r13+16432];
	ld.shared.u32 	%r1171, [%r10+16336];
	ld.shared.u32 	%r1172, [%r27+8944];
	add.s32 	%r1173, %r1172, %r1171;
	min.s32 	%r1174, %r1170, %r1173;
	st.shared.u32 	[%r13+16432], %r1174;
	bar.sync 	0;
	ld.shared.u32 	%r1175, [%r13];
	ld.shared.u32 	%r1176, [%r10+116];
	ld.shared.u32 	%r1177, [%r27+9048];
	add.s32 	%r1178, %r1177, %r1176;
	min.s32 	%r1179, %r1175, %r1178;
	st.shared.u32 	[%r13], %r1179;
	ld.shared.u32 	%r1180, [%r13+104];
	ld.shared.u32 	%r1181, [%r10+116];
	ld.shared.u32 	%r1182, [%r27+9152];
	add.s32 	%r1183, %r1182, %r1181;
	min.s32 	%r1184, %r1180, %r1183;
	st.shared.u32 	[%r13+104], %r1184;
	ld.shared.u32 	%r1185, [%r13+208];
	ld.shared.u32 	%r1186, [%r10+116];
	ld.shared.u32 	%r1187, [%r27+9256];
	add.s32 	%r1188, %r1187, %r1186;
	min.s32 	%r1189, %r1185, %r1188;
	st.shared.u32 	[%r13+208], %r1189;
	ld.shared.u32 	%r1190, [%r13+8112];
	ld.shared.u32 	%r1191, [%r10+8228];
	ld.shared.u32 	%r1192, [%r27+9048];
	add.s32 	%r1193, %r1192, %r1191;
	min.s32 	%r1194, %r1190, %r1193;
	st.shared.u32 	[%r13+8112], %r1194;
	ld.shared.u32 	%r1195, [%r13+8216];
	ld.shared.u32 	%r1196, [%r10+8228];
	ld.shared.u32 	%r1197, [%r27+9152];
	add.s32 	%r1198, %r1197, %r1196;
	min.s32 	%r1199, %r1195, %r1198;
	st.shared.u32 	[%r13+8216], %r1199;
	ld.shared.u32 	%r1200, [%r13+8320];
	ld.shared.u32 	%r1201, [%r10+8228];
	ld.shared.u32 	%r1202, [%r27+9256];
	add.s32 	%r1203, %r1202, %r1201;
	min.s32 	%r1204, %r1200, %r1203;
	st.shared.u32 	[%r13+8320], %r1204;
	ld.shared.u32 	%r1205, [%r13+16224];
	ld.shared.u32 	%r1206, [%r10+16340];
	ld.shared.u32 	%r1207, [%r27+9048];
	add.s32 	%r1208, %r1207, %r1206;
	min.s32 	%r1209, %r1205, %r1208;
	st.shared.u32 	[%r13+16224], %r1209;
	ld.shared.u32 	%r1210, [%r13+16328];
	ld.shared.u32 	%r1211, [%r10+16340];
	ld.shared.u32 	%r1212, [%r27+9152];
	add.s32 	%r1213, %r1212, %r1211;
	min.s32 	%r1214, %r1210, %r1213;
	st.shared.u32 	[%r13+16328], %r1214;
	ld.shared.u32 	%r1215, [%r13+16432];
	ld.shared.u32 	%r1216, [%r10+16340];
	ld.shared.u32 	%r1217, [%r27+9256];
	add.s32 	%r1218, %r1217, %r1216;
	min.s32 	%r1219, %r1215, %r1218;
	st.shared.u32 	[%r13+16432], %r1219;
	bar.sync 	0;
	ld.shared.u32 	%r1220, [%r13];
	ld.shared.u32 	%r1221, [%r10+120];
	ld.shared.u32 	%r1222, [%r27+9360];
	add.s32 	%r1223, %r1222, %r1221;
	min.s32 	%r1224, %r1220, %r1223;
	st.shared.u32 	[%r13], %r1224;
	ld.shared.u32 	%r1225, [%r13+104];
	ld.shared.u32 	%r1226, [%r10+120];
	ld.shared.u32 	%r1227, [%r27+9464];
	add.s32 	%r1228, %r1227, %r1226;
	min.s32 	%r1229, %r1225, %r1228;
	st.shared.u32 	[%r13+104], %r1229;
	ld.shared.u32 	%r1230, [%r13+208];
	ld.shared.u32 	%r1231, [%r10+120];
	ld.shared.u32 	%r1232, [%r27+9568];
	add.s32 	%r1233, %r1232, %r1231;
	min.s32 	%r1234, %r1230, %r1233;
	st.shared.u32 	[%r13+208], %r1234;
	ld.shared.u32 	%r1235, [%r13+8112];
	ld.shared.u32 	%r1236, [%r10+8232];
	ld.shared.u32 	%r1237, [%r27+9360];
	add.s32 	%r1238, %r1237, %r1236;
	min.s32 	%r1239, %r1235, %r1238;
	st.shared.u32 	[%r13+8112], %r1239;
	ld.shared.u32 	%r1240, [%r13+8216];
	ld.shared.u32 	%r1241, [%r10+8232];
	ld.shared.u32 	%r1242, [%r27+9464];
	add.s32 	%r1243, %r1242, %r1241;
	min.s32 	%r1244, %r1240, %r1243;
	st.shared.u32 	[%r13+8216], %r1244;
	ld.shared.u32 	%r1245, [%r13+8320];
	ld.shared.u32 	%r1246, [%r10+8232];
	ld.shared.u32 	%r1247, [%r27+9568];
	add.s32 	%r1248, %r1247, %r1246;
	min.s32 	%r1249, %r1245, %r1248;
	st.shared.u32 	[%r13+8320], %r1249;
	ld.shared.u32 	%r1250, [%r13+16224];
	ld.shared.u32 	%r1251, [%r10+16344];
	ld.shared.u32 	%r1252, [%r27+9360];
	add.s32 	%r1253, %r1252, %r1251;
	min.s32 	%r1254, %r1250, %r1253;
	st.shared.u32 	[%r13+16224], %r1254;
	ld.shared.u32 	%r1255, [%r13+16328];
	ld.shared.u32 	%r1256, [%r10+16344];
	ld.shared.u32 	%r1257, [%r27+9464];
	add.s32 	%r1258, %r1257, %r1256;
	min.s32 	%r1259, %r1255, %r1258;
	st.shared.u32 	[%r13+16328], %r1259;
	ld.shared.u32 	%r1260, [%r13+16432];
	ld.shared.u32 	%r1261, [%r10+16344];
	ld.shared.u32 	%r1262, [%r27+9568];
	add.s32 	%r1263, %r1262, %r1261;
	min.s32 	%r1264, %r1260, %r1263;
	st.shared.u32 	[%r13+16432], %r1264;
	bar.sync 	0;
	ld.shared.u32 	%r1265, [%r13];
	ld.shared.u32 	%r1266, [%r10+124];
	ld.shared.u32 	%r1267, [%r27+9672];
	add.s32 	%r1268, %r1267, %r1266;
	min.s32 	%r1269, %r1265, %r1268;
	st.shared.u32 	[%r13], %r1269;
	ld.shared.u32 	%r1270, [%r13+104];
	ld.shared.u32 	%r1271, [%r10+124];
	ld.shared.u32 	%r1272, [%r27+9776];
	add.s32 	%r1273, %r1272, %r1271;
	min.s32 	%r1274, %r1270, %r1273;
	st.shared.u32 	[%r13+104], %r1274;
	ld.shared.u32 	%r1275, [%r13+208];
	ld.shared.u32 	%r1276, [%r10+124];
	ld.shared.u32 	%r1277, [%r27+9880];
	add.s32 	%r1278, %r1277, %r1276;
	min.s32 	%r1279, %r1275, %r1278;
	st.shared.u32 	[%r13+208], %r1279;
	ld.shared.u32 	%r1280, [%r13+8112];
	ld.shared.u32 	%r1281, [%r10+8236];
	ld.shared.u32 	%r1282, [%r27+9672];
	add.s32 	%r1283, %r1282, %r1281;
	min.s32 	%r1284, %r1280, %r1283;
	st.shared.u32 	[%r13+8112], %r1284;
	ld.shared.u32 	%r1285, [%r13+8216];
	ld.shared.u32 	%r1286, [%r10+8236];
	ld.shared.u32 	%r1287, [%r27+9776];
	add.s32 	%r1288, %r1287, %r1286;
	min.s32 	%r1289, %r1285, %r1288;
	st.shared.u32 	[%r13+8216], %r1289;
	ld.shared.u32 	%r1290, [%r13+8320];
	ld.shared.u32 	%r1291, [%r10+8236];
	ld.shared.u32 	%r1292, [%r27+9880];
	add.s32 	%r1293, %r1292, %r1291;
	min.s32 	%r1294, %r1290, %r1293;
	st.shared.u32 	[%r13+8320], %r1294;
	ld.shared.u32 	%r1295, [%r13+16224];
	ld.shared.u32 	%r1296, [%r10+16348];
	ld.shared.u32 	%r1297, [%r27+9672];
	add.s32 	%r1298, %r1297, %r1296;
	min.s32 	%r1299, %r1295, %r1298;
	st.shared.u32 	[%r13+16224], %r1299;
	ld.shared.u32 	%r1300, [%r13+16328];
	ld.shared.u32 	%r1301, [%r10+16348];
	ld.shared.u32 	%r1302, [%r27+9776];
	add.s32 	%r1303, %r1302, %r1301;
	min.s32 	%r1304, %r1300, %r1303;
	st.shared.u32 	[%r13+16328], %r1304;
	ld.shared.u32 	%r1305, [%r13+16432];
	ld.shared.u32 	%r1306, [%r10+16348];
	ld.shared.u32 	%r1307, [%r27+9880];
	add.s32 	%r1308, %r1307, %r1306;
	min.s32 	%r1309, %r1305, %r1308;
	st.shared.u32 	[%r13+16432], %r1309;
	bar.sync 	0;
	ld.shared.u32 	%r1310, [%r13];
	ld.shared.u32 	%r1311, [%r10+128];
	ld.shared.u32 	%r1312, [%r27+9984];
	add.s32 	%r1313, %r1312, %r1311;
	min.s32 	%r1314, %r1310, %r1313;
	st.shared.u32 	[%r13], %r1314;
	ld.shared.u32 	%r1315, [%r13+104];
	ld.shared.u32 	%r1316, [%r10+128];
	ld.shared.u32 	%r1317, [%r27+10088];
	add.s32 	%r1318, %r1317, %r1316;
	min.s32 	%r1319, %r1315, %r1318;
	st.shared.u32 	[%r13+104], %r1319;
	ld.shared.u32 	%r1320, [%r13+208];
	ld.shared.u32 	%r1321, [%r10+128];
	ld.shared.u32 	%r1322, [%r27+10192];
	add.s32 	%r1323, %r1322, %r1321;
	min.s32 	%r1324, %r1320, %r1323;
	st.shared.u32 	[%r13+208], %r1324;
	ld.shared.u32 	%r1325, [%r13+8112];
	ld.shared.u32 	%r1326, [%r10+8240];
	ld.shared.u32 	%r1327, [%r27+9984];
	add.s32 	%r1328, %r1327, %r1326;
	min.s32 	%r1329, %r1325, %r1328;
	st.shared.u32 	[%r13+8112], %r1329;
	ld.shared.u32 	%r1330, [%r13+8216];
	ld.shared.u32 	%r1331, [%r10+8240];
	ld.shared.u32 	%r1332, [%r27+10088];
	add.s32 	%r1333, %r1332, %r1331;
	min.s32 	%r1334, %r1330, %r1333;
	st.shared.u32 	[%r13+8216], %r1334;
	ld.shared.u32 	%r1335, [%r13+8320];
	ld.shared.u32 	%r1336, [%r10+8240];
	ld.shared.u32 	%r1337, [%r27+10192];
	add.s32 	%r1338, %r1337, %r1336;
	min.s32 	%r1339, %r1335, %r1338;
	st.shared.u32 	[%r13+8320], %r1339;
	ld.shared.u32 	%r1340, [%r13+16224];
	ld.shared.u32 	%r1341, [%r10+16352];
	ld.shared.u32 	%r1342, [%r27+9984];
	add.s32 	%r1343, %r1342, %r1341;
	min.s32 	%r1344, %r1340, %r1343;
	st.shared.u32 	[%r13+16224], %r1344;
	ld.shared.u32 	%r1345, [%r13+16328];
	ld.shared.u32 	%r1346, [%r10+16352];
	ld.shared.u32 	%r1347, [%r27+10088];
	add.s32 	%r1348, %r1347, %r1346;
	min.s32 	%r1349, %r1345, %r1348;
	st.shared.u32 	[%r13+16328], %r1349;
	ld.shared.u32 	%r1350, [%r13+16432];
	ld.shared.u32 	%r1351, [%r10+16352];
	ld.shared.u32 	%r1352, [%r27+10192];
	add.s32 	%r1353, %r1352, %r1351;
	min.s32 	%r1354, %r1350, %r1353;
	st.shared.u32 	[%r13+16432], %r1354;
	bar.sync 	0;
	ld.shared.u32 	%r1355, [%r13];
	ld.shared.u32 	%r1356, [%r10+132];
	ld.shared.u32 	%r1357, [%r27+10296];
	add.s32 	%r1358, %r1357, %r1356;
	min.s32 	%r1359, %r1355, %r1358;
	st.shared.u32 	[%r13], %r1359;
	ld.shared.u32 	%r1360, [%r13+104];
	ld.shared.u32 	%r1361, [%r10+132];
	ld.shared.u32 	%r1362, [%r27+10400];
	add.s32 	%r1363, %r1362, %r1361;
	min.s32 	%r1364, %r1360, %r1363;
	st.shared.u32 	[%r13+104], %r1364;
	ld.shared.u32 	%r1365, [%r13+208];
	ld.shared.u32 	%r1366, [%r10+132];
	ld.shared.u32 	%r1367, [%r27+10504];
	add.s32 	%r1368, %r1367, %r1366;
	min.s32 	%r1369, %r1365, %r1368;
	st.shared.u32 	[%r13+208], %r1369;
	ld.shared.u32 	%r1370, [%r13+8112];
	ld.shared.u32 	%r1371, [%r10+8244];
	ld.shared.u32 	%r1372, [%r27+10296];
	add.s32 	%r1373, %r1372, %r1371;
	min.s32 	%r1374, %r1370, %r1373;
	st.shared.u32 	[%r13+8112], %r1374;
	ld.shared.u32 	%r1375, [%r13+8216];
	ld.shared.u32 	%r1376, [%r10+8244];
	ld.shared.u32 	%r1377, [%r27+10400];
	add.s32 	%r1378, %r1377, %r1376;
	min.s32 	%r1379, %r1375, %r1378;
	st.shared.u32 	[%r13+8216], %r1379;
	ld.shared.u32 	%r1380, [%r13+8320];
	ld.shared.u32 	%r1381, [%r10+8244];
	ld.shared.u32 	%r1382, [%r27+10504];
	add.s32 	%r1383, %r1382, %r1381;
	min.s32 	%r1384, %r1380, %r1383;
	st.shared.u32 	[%r13+8320], %r1384;
	ld.shared.u32 	%r1385, [%r13+16224];
	ld.shared.u32 	%r1386, [%r10+16356];
	ld.shared.u32 	%r1387, [%r27+10296];
	add.s32 	%r1388, %r1387, %r1386;
	min.s32 	%r1389, %r1385, %r1388;
	st.shared.u32 	[%r13+16224], %r1389;
	ld.shared.u32 	%r1390, [%r13+16328];
	ld.shared.u32 	%r1391, [%r10+16356];
	ld.shared.u32 	%r1392, [%r27+10400];
	add.s32 	%r1393, %r1392, %r1391;
	min.s32 	%r1394, %r1390, %r1393;
	st.shared.u32 	[%r13+16328], %r1394;
	ld.shared.u32 	%r1395, [%r13+16432];
	ld.shared.u32 	%r1396, [%r10+16356];
	ld.shared.u32 	%r1397, [%r27+10504];
	add.s32 	%r1398, %r1397, %r1396;
	min.s32 	%r1399, %r1395, %r1398;
	st.shared.u32 	[%r13+16432], %r1399;
	bar.sync 	0;
	ld.shared.u32 	%r1400, [%r13];
	ld.shared.u32 	%r1401, [%r10+136];
	ld.shared.u32 	%r1402, [%r27+10608];
	add.s32 	%r1403, %r1402, %r1401;
	min.s32 	%r1404, %r1400, %r1403;
	st.shared.u32 	[%r13], %r1404;
	ld.shared.u32 	%r1405, [%r13+104];
	ld.shared.u32 	%r1406, [%r10+136];
	ld.shared.u32 	%r1407, [%r27+10712];
	add.s32 	%r1408, %r1407, %r1406;
	min.s32 	%r1409, %r1405, %r1408;
	st.shared.u32 	[%r13+104], %r1409;
	ld.shared.u32 	%r1410, [%r13+208];
	ld.shared.u32 	%r1411, [%r10+136];
	ld.shared.u32 	%r1412, [%r27+10816];
	add.s32 	%r1413, %r1412, %r1411;
	min.s32 	%r1414, %r1410, %r1413;
	st.shared.u32 	[%r13+208], %r1414;
	ld.shared.u32 	%r1415, [%r13+8112];
	ld.shared.u32 	%r1416, [%r10+8248];
	ld.shared.u32 	%r1417, [%r27+10608];
	add.s32 	%r1418, %r1417, %r1416;
	min.s32 	%r1419, %r1415, %r1418;
	st.shared.u32 	[%r13+8112], %r1419;
	ld.shared.u32 	%r1420, [%r13+8216];
	ld.shared.u32 	%r1421, [%r10+8248];
	ld.shared.u32 	%r1422, [%r27+10712];
	add.s32 	%r1423, %r1422, %r1421;
	min.s32 	%r1424, %r1420, %r1423;
	st.shared.u32 	[%r13+8216], %r1424;
	ld.shared.u32 	%r1425, [%r13+8320];
	ld.shared.u32 	%r1426, [%r10+8248];
	ld.shared.u32 	%r1427, [%r27+10816];
	add.s32 	%r1428, %r1427, %r1426;
	min.s32 	%r1429, %r1425, %r1428;
	st.shared.u32 	[%r13+8320], %r1429;
	ld.shared.u32 	%r1430, [%r13+16224];
	ld.shared.u32 	%r1431, [%r10+16360];
	ld.shared.u32 	%r1432, [%r27+10608];
	add.s32 	%r1433, %r1432, %r1431;
	min.s32 	%r1434, %r1430, %r1433;
	st.shared.u32 	[%r13+16224], %r1434;
	ld.shared.u32 	%r1435, [%r13+16328];
	ld.shared.u32 	%r1436, [%r10+16360];
	ld.shared.u32 	%r1437, [%r27+10712];
	add.s32 	%r1438, %r1437, %r1436;
	min.s32 	%r1439, %r1435, %r1438;
	st.shared.u32 	[%r13+16328], %r1439;
	ld.shared.u32 	%r1440, [%r13+16432];
	ld.shared.u32 	%r1441, [%r10+16360];
	ld.shared.u32 	%r1442, [%r27+10816];
	add.s32 	%r1443, %r1442, %r1441;
	min.s32 	%r1444, %r1440, %r1443;
	st.shared.u32 	[%r13+16432], %r1444;
	bar.sync 	0;
	ld.shared.u32 	%r1445, [%r13];
	ld.shared.u32 	%r1446, [%r10+140];
	ld.shared.u32 	%r1447, [%r27+10920];
	add.s32 	%r1448, %r1447, %r1446;
	min.s32 	%r1449, %r1445, %r1448;
	st.shared.u32 	[%r13], %r1449;
	ld.shared.u32 	%r1450, [%r13+104];
	ld.shared.u32 	%r1451, [%r10+140];
	ld.shared.u32 	%r1452, [%r27+11024];
	add.s32 	%r1453, %r1452, %r1451;
	min.s32 	%r1454, %r1450, %r1453;
	st.shared.u32 	[%r13+104], %r1454;
	ld.shared.u32 	%r1455, [%r13+208];
	ld.shared.u32 	%r1456, [%r10+140];
	ld.shared.u32 	%r1457, [%r27+11128];
	add.s32 	%r1458, %r1457, %r1456;
	min.s32 	%r1459, %r1455, %r1458;
	st.shared.u32 	[%r13+208], %r1459;
	ld.shared.u32 	%r1460, [%r13+8112];
	ld.shared.u32 	%r1461, [%r10+8252];
	ld.shared.u32 	%r1462, [%r27+10920];
	add.s32 	%r1463, %r1462, %r1461;
	min.s32 	%r1464, %r1460, %r1463;
	st.shared.u32 	[%r13+8112], %r1464;
	ld.shared.u32 	%r1465, [%r13+8216];
	ld.shared.u32 	%r1466, [%r10+8252];
	ld.shared.u32 	%r1467, [%r27+11024];
	add.s32 	%r1468, %r1467, %r1466;
	min.s32 	%r1469, %r1465, %r1468;
	st.shared.u32 	[%r13+8216], %r1469;
	ld.shared.u32 	%r1470, [%r13+8320];
	ld.shared.u32 	%r1471, [%r10+8252];
	ld.shared.u32 	%r1472, [%r27+11128];
	add.s32 	%r1473, %r1472, %r1471;
	min.s32 	%r1474, %r1470, %r1473;
	st.shared.u32 	[%r13+8320], %r1474;
	ld.shared.u32 	%r1475, [%r13+16224];
	ld.shared.u32 	%r1476, [%r10+16364];
	ld.shared.u32 	%r1477, [%r27+10920];
	add.s32 	%r1478, %r1477, %r1476;
	min.s32 	%r1479, %r1475, %r1478;
	st.shared.u32 	[%r13+16224], %r1479;
	ld.shared.u32 	%r1480, [%r13+16328];
	ld.shared.u32 	%r1481, [%r10+16364];
	ld.shared.u32 	%r1482, [%r27+11024];
	add.s32 	%r1483, %r1482, %r1481;
	min.s32 	%r1484, %r1480, %r1483;
	st.shared.u32 	[%r13+16328], %r1484;
	ld.shared.u32 	%r1485, [%r13+16432];
	ld.shared.u32 	%r1486, [%r10+16364];
	ld.shared.u32 	%r1487, [%r27+11128];
	add.s32 	%r1488, %r1487, %r1486;
	min.s32 	%r1489, %r1485, %r1488;
	st.shared.u32 	[%r13+16432], %r1489;
	bar.sync 	0;
	ld.shared.u32 	%r1490, [%r13];
	ld.shared.u32 	%r1491, [%r10+144];
	ld.shared.u32 	%r1492, [%r27+11232];
	add.s32 	%r1493, %r1492, %r1491;
	min.s32 	%r1494, %r1490, %r1493;
	st.shared.u32 	[%r13], %r1494;
	ld.shared.u32 	%r1495, [%r13+104];
	ld.shared.u32 	%r1496, [%r10+144];
	ld.shared.u32 	%r1497, [%r27+11336];
	add.s32 	%r1498, %r1497, %r1496;
	min.s32 	%r1499, %r1495, %r1498;
	st.shared.u32 	[%r13+104], %r1499;
	ld.shared.u32 	%r1500, [%r13+208];
	ld.shared.u32 	%r1501, [%r10+144];
	ld.shared.u32 	%r1502, [%r27+11440];
	add.s32 	%r1503, %r1502, %r1501;
	min.s32 	%r1504, %r1500, %r1503;
	st.shared.u32 	[%r13+208], %r1504;
	ld.shared.u32 	%r1505, [%r13+8112];
	ld.shared.u32 	%r1506, [%r10+8256];
	ld.shared.u32 	%r1507, [%r27+11232];
	add.s32 	%r1508, %r1507, %r1506;
	min.s32 	%r1509, %r1505, %r1508;
	st.shared.u32 	[%r13+8112], %r1509;
	ld.shared.u32 	%r1510, [%r13+8216];
	ld.shared.u32 	%r1511, [%r10+8256];
	ld.shared.u32 	%r1512, [%r27+11336];
	add.s32 	%r1513, %r1512, %r1511;
	min.s32 	%r1514, %r1510, %r1513;
	st.shared.u32 	[%r13+8216], %r1514;
	ld.shared.u32 	%r1515, [%r13+8320];
	ld.shared.u32 	%r1516, [%r10+8256];
	ld.shared.u32 	%r1517, [%r27+11440];
	add.s32 	%r1518, %r1517, %r1516;
	min.s32 	%r1519, %r1515, %r1518;
	st.shared.u32 	[%r13+8320], %r1519;
	ld.shared.u32 	%r1520, [%r13+16224];
	ld.shared.u32 	%r1521, [%r10+16368];
	ld.shared.u32 	%r1522, [%r27+11232];
	add.s32 	%r1523, %r1522, %r1521;
	min.s32 	%r1524, %r1520, %r1523;
	st.shared.u32 	[%r13+16224], %r1524;
	ld.shared.u32 	%r1525, [%r13+16328];
	ld.shared.u32 	%r1526, [%r10+16368];
	ld.shared.u32 	%r1527, [%r27+11336];
	add.s32 	%r1528, %r1527, %r1526;
	min.s32 	%r1529, %r1525, %r1528;
	st.shared.u32 	[%r13+16328], %r1529;
	ld.shared.u32 	%r1530, [%r13+16432];
	ld.shared.u32 	%r1531, [%r10+16368];
	ld.shared.u32 	%r1532, [%r27+11440];
	add.s32 	%r1533, %r1532, %r1531;
	min.s32 	%r1534, %r1530, %r1533;
	st.shared.u32 	[%r13+16432], %r1534;
	bar.sync 	0;
	ld.shared.u32 	%r1535, [%r13];
	ld.shared.u32 	%r1536, [%r10+148];
	ld.shared.u32 	%r1537, [%r27+11544];
	add.s32 	%r1538, %r1537, %r1536;
	min.s32 	%r1539, %r1535, %r1538;
	st.shared.u32 	[%r13], %r1539;
	ld.shared.u32 	%r1540, [%r13+104];
	ld.shared.u32 	%r1541, [%r10+148];
	ld.shared.u32 	%r1542, [%r27+11648];
	add.s32 	%r1543, %r1542, %r1541;
	min.s32 	%r1544, %r1540, %r1543;
	st.shared.u32 	[%r13+104], %r1544;
	ld.shared.u32 	%r1545, [%r13+208];
	ld.shared.u32 	%r1546, [%r10+148];
	ld.shared.u32 	%r1547, [%r27+11752];
	add.s32 	%r1548, %r1547, %r1546;
	min.s32 	%r1549, %r1545, %r1548;
	st.shared.u32 	[%r13+208], %r1549;
	ld.shared.u32 	%r1550, [%r13+8112];
	ld.shared.u32 	%r1551, [%r10+8260];
	ld.shared.u32 	%r1552, [%r27+11544];
	add.s32 	%r1553, %r1552, %r1551;
	min.s32 	%r1554, %r1550, %r1553;
	st.shared.u32 	[%r13+8112], %r1554;
	ld.shared.u32 	%r1555, [%r13+8216];
	ld.shared.u32 	%r1556, [%r10+8260];
	ld.shared.u32 	%r1557, [%r27+11648];
	add.s32 	%r1558, %r1557, %r1556;
	min.s32 	%r1559, %r1555, %r1558;
	st.shared.u32 	[%r13+8216], %r1559;
	ld.shared.u32 	%r1560, [%r13+8320];
	ld.shared.u32 	%r1561, [%r10+8260];
	ld.shared.u32 	%r1562, [%r27+11752];
	add.s32 	%r1563, %r1562, %r1561;
	min.s32 	%r1564, %r1560, %r1563;
	st.shared.u32 	[%r13+8320], %r1564;
	ld.shared.u32 	%r1565, [%r13+16224];
	ld.shared.u32 	%r1566, [%r10+16372];
	ld.shared.u32 	%r1567, [%r27+11544];
	add.s32 	%r1568, %r1567, %r1566;
	min.s32 	%r1569, %r1565, %r1568;
	st.shared.u32 	[%r13+16224], %r1569;
	ld.shared.u32 	%r1570, [%r13+16328];
	ld.shared.u32 	%r1571, [%r10+16372];
	ld.shared.u32 	%r1572, [%r27+11648];
	add.s32 	%r1573, %r1572, %r1571;
	min.s32 	%r1574, %r1570, %r1573;
	st.shared.u32 	[%r13+16328], %r1574;
	ld.shared.u32 	%r1575, [%r13+16432];
	ld.shared.u32 	%r1576, [%r10+16372];
	ld.shared.u32 	%r1577, [%r27+11752];
	add.s32 	%r1578, %r1577, %r1576;
	min.s32 	%r1579, %r1575, %r1578;
	st.shared.u32 	[%r13+16432], %r1579;
	bar.sync 	0;
	ld.shared.u32 	%r1580, [%r13];
	ld.shared.u32 	%r1581, [%r10+152];
	ld.shared.u32 	%r1582, [%r27+11856];
	add.s32 	%r1583, %r1582, %r1581;
	min.s32 	%r1584, %r1580, %r1583;
	st.shared.u32 	[%r13], %r1584;
	ld.shared.u32 	%r1585, [%r13+104];
	ld.shared.u32 	%r1586, [%r10+152];
	ld.shared.u32 	%r1587, [%r27+11960];
	add.s32 	%r1588, %r1587, %r1586;
	min.s32 	%r1589, %r1585, %r1588;
	st.shared.u32 	[%r13+104], %r1589;
	ld.shared.u32 	%r1590, [%r13+208];
	ld.shared.u32 	%r1591, [%r10+152];
	ld.shared.u32 	%r1592, [%r27+12064];
	add.s32 	%r1593, %r1592, %r1591;
	min.s32 	%r1594, %r1590, %r1593;
	st.shared.u32 	[%r13+208], %r1594;
	ld.shared.u32 	%r1595, [%r13+8112];
	ld.shared.u32 	%r1596, [%r10+8264];
	ld.shared.u32 	%r1597, [%r27+11856];
	add.s32 	%r1598, %r1597, %r1596;
	min.s32 	%r1599, %r1595, %r1598;
	st.shared.u32 	[%r13+8112], %r1599;
	ld.shared.u32 	%r1600, [%r13+8216];
	ld.shared.u32 	%r1601, [%r10+8264];
	ld.shared.u32 	%r1602, [%r27+11960];
	add.s32 	%r1603, %r1602, %r1601;
	min.s32 	%r1604, %r1600, %r1603;
	st.shared.u32 	[%r13+8216], %r1604;
	ld.shared.u32 	%r1605, [%r13+8320];
	ld.shared.u32 	%r1606, [%r10+8264];
	ld.shared.u32 	%r1607, [%r27+12064];
	add.s32 	%r1608, %r1607, %r1606;
	min.s32 	%r1609, %r1605, %r1608;
	st.shared.u32 	[%r13+8320], %r1609;
	ld.shared.u32 	%r1610, [%r13+16224];
	ld.shared.u32 	%r1611, [%r10+16376];
	ld.shared.u32 	%r1612, [%r27+11856];
	add.s32 	%r1613, %r1612, %r1611;
	min.s32 	%r1614, %r1610, %r1613;
	st.shared.u32 	[%r13+16224], %r1614;
	ld.shared.u32 	%r1615, [%r13+16328];
	ld.shared.u32 	%r1616, [%r10+16376];
	ld.shared.u32 	%r1617, [%r27+11960];
	add.s32 	%r1618, %r1617, %r1616;
	min.s32 	%r1619, %r1615, %r1618;
	st.shared.u32 	[%r13+16328], %r1619;
	ld.shared.u32 	%r1620, [%r13+16432];
	ld.shared.u32 	%r1621, [%r10+16376];
	ld.shared.u32 	%r1622, [%r27+12064];
	add.s32 	%r1623, %r1622, %r1621;
	min.s32 	%r1624, %r1620, %r1623;
	st.shared.u32 	[%r13+16432], %r1624;
	bar.sync 	0;
	ld.shared.u32 	%r1625, [%r13];
	ld.shared.u32 	%r1626, [%r10+156];
	ld.shared.u32 	%r1627, [%r27+12168];
	add.s32 	%r1628, %r1627, %r1626;
	min.s32 	%r1629, %r1625, %r1628;
	st.shared.u32 	[%r13], %r1629;
	ld.shared.u32 	%r1630, [%r13+104];
	ld.shared.u32 	%r1631, [%r10+156];
	ld.shared.u32 	%r1632, [%r27+12272];
	add.s32 	%r1633, %r1632, %r1631;
	min.s32 	%r1634, %r1630, %r1633;
	st.shared.u32 	[%r13+104], %r1634;
	ld.shared.u32 	%r1635, [%r13+208];
	ld.shared.u32 	%r1636, [%r10+156];
	ld.shared.u32 	%r1637, [%r27+12376];
	add.s32 	%r1638, %r1637, %r1636;
	min.s32 	%r1639, %r1635, %r1638;
	st.shared.u32 	[%r13+208], %r1639;
	ld.shared.u32 	%r1640, [%r13+8112];
	ld.shared.u32 	%r1641, [%r10+8268];
	ld.shared.u32 	%r1642, [%r27+12168];
	add.s32 	%r1643, %r1642, %r1641;
	min.s32 	%r1644, %r1640, %r1643;
	st.shared.u32 	[%r13+8112], %r1644;
	ld.shared.u32 	%r1645, [%r13+8216];
	ld.shared.u32 	%r1646, [%r10+8268];
	ld.shared.u32 	%r1647, [%r27+12272];
	add.s32 	%r1648, %r1647, %r1646;
	min.s32 	%r1649, %r1645, %r1648;
	st.shared.u32 	[%r13+8216], %r1649;
	ld.shared.u32 	%r1650, [%r13+8320];
	ld.shared.u32 	%r1651, [%r10+8268];
	ld.shared.u32 	%r1652, [%r27+12376];
	add.s32 	%r1653, %r1652, %r1651;
	min.s32 	%r1654, %r1650, %r1653;
	st.shared.u32 	[%r13+8320], %r1654;
	ld.shared.u32 	%r1655, [%r13+16224];
	ld.shared.u32 	%r1656, [%r10+16380];
	ld.shared.u32 	%r1657, [%r27+12168];
	add.s32 	%r1658, %r1657, %r1656;
	min.s32 	%r1659, %r1655, %r1658;
	st.shared.u32 	[%r13+16224], %r1659;
	ld.shared.u32 	%r1660, [%r13+16328];
	ld.shared.u32 	%r1661, [%r10+16380];
	ld.shared.u32 	%r1662, [%r27+12272];
	add.s32 	%r1663, %r1662, %r1661;
	min.s32 	%r1664, %r1660, %r1663;
	st.shared.u32 	[%r13+16328], %r1664;
	ld.shared.u32 	%r1665, [%r13+16432];
	ld.shared.u32 	%r1666, [%r10+16380];
	ld.shared.u32 	%r1667, [%r27+12376];
	add.s32 	%r1668, %r1667, %r1666;
	min.s32 	%r1669, %r1665, %r1668;
	st.shared.u32 	[%r13+16432], %r1669;
	bar.sync 	0;
	ld.shared.u32 	%r1670, [%r13];
	ld.shared.u32 	%r1671, [%r10+160];
	ld.shared.u32 	%r1672, [%r27+12480];
	add.s32 	%r1673, %r1672, %r1671;
	min.s32 	%r1674, %r1670, %r1673;
	st.shared.u32 	[%r13], %r1674;
	ld.shared.u32 	%r1675, [%r13+104];
	ld.shared.u32 	%r1676, [%r10+160];
	ld.shared.u32 	%r1677, [%r27+12584];
	add.s32 	%r1678, %r1677, %r1676;
	min.s32 	%r1679, %r1675, %r1678;
	st.shared.u32 	[%r13+104], %r1679;
	ld.shared.u32 	%r1680, [%r13+208];
	ld.shared.u32 	%r1681, [%r10+160];
	ld.shared.u32 	%r1682, [%r27+12688];
	add.s32 	%r1683, %r1682, %r1681;
	min.s32 	%r1684, %r1680, %r1683;
	st.shared.u32 	[%r13+208], %r1684;
	ld.shared.u32 	%r1685, [%r13+8112];
	ld.shared.u32 	%r1686, [%r10+8272];
	ld.shared.u32 	%r1687, [%r27+12480];
	add.s32 	%r1688, %r1687, %r1686;
	min.s32 	%r1689, %r1685, %r1688;
	st.shared.u32 	[%r13+8112], %r1689;
	ld.shared.u32 	%r1690, [%r13+8216];
	ld.shared.u32 	%r1691, [%r10+8272];
	ld.shared.u32 	%r1692, [%r27+12584];
	add.s32 	%r1693, %r1692, %r1691;
	min.s32 	%r1694, %r1690, %r1693;
	st.shared.u32 	[%r13+8216], %r1694;
	ld.shared.u32 	%r1695, [%r13+8320];
	ld.shared.u32 	%r1696, [%r10+8272];
	ld.shared.u32 	%r1697, [%r27+12688];
	add.s32 	%r1698, %r1697, %r1696;
	min.s32 	%r1699, %r1695, %r1698;
	st.shared.u32 	[%r13+8320], %r1699;
	ld.shared.u32 	%r1700, [%r13+16224];
	ld.shared.u32 	%r1701, [%r10+16384];
	ld.shared.u32 	%r1702, [%r27+12480];
	add.s32 	%r1703, %r1702, %r1701;
	min.s32 	%r1704, %r1700, %r1703;
	st.shared.u32 	[%r13+16224], %r1704;
	ld.shared.u32 	%r1705, [%r13+16328];
	ld.shared.u32 	%r1706, [%r10+16384];
	ld.shared.u32 	%r1707, [%r27+12584];
	add.s32 	%r1708, %r1707, %r1706;
	min.s32 	%r1709, %r1705, %r1708;
	st.shared.u32 	[%r13+16328], %r1709;
	ld.shared.u32 	%r1710, [%r13+16432];
	ld.shared.u32 	%r1711, [%r10+16384];
	ld.shared.u32 	%r1712, [%r27+12688];
	add.s32 	%r1713, %r1712, %r1711;
	min.s32 	%r1714, %r1710, %r1713;
	st.shared.u32 	[%r13+16432], %r1714;
	bar.sync 	0;
	ld.shared.u32 	%r1715, [%r13];
	ld.shared.u32 	%r1716, [%r10+164];
	ld.shared.u32 	%r1717, [%r27+12792];
	add.s32 	%r1718, %r1717, %r1716;
	min.s32 	%r1719, %r1715, %r1718;
	st.shared.u32 	[%r13], %r1719;
	ld.shared.u32 	%r1720, [%r13+104];
	ld.shared.u32 	%r1721, [%r10+164];
	ld.shared.u32 	%r1722, [%r27+12896];
	add.s32 	%r1723, %r1722, %r1721;
	min.s32 	%r1724, %r1720, %r1723;
	st.shared.u32 	[%r13+104], %r1724;
	ld.shared.u32 	%r1725, [%r13+208];
	ld.shared.u32 	%r1726, [%r10+164];
	ld.shared.u32 	%r1727, [%r27+13000];
	add.s32 	%r1728, %r1727, %r1726;
	min.s32 	%r1729, %r1725, %r1728;
	st.shared.u32 	[%r13+208], %r1729;
	ld.shared.u32 	%r1730, [%r13+8112];
	ld.shared.u32 	%r1731, [%r10+8276];
	ld.shared.u32 	%r1732, [%r27+12792];
	add.s32 	%r1733, %r1732, %r1731;
	min.s32 	%r1734, %r1730, %r1733;
	st.shared.u32 	[%r13+8112], %r1734;
	ld.shared.u32 	%r1735, [%r13+8216];
	ld.shared.u32 	%r1736, [%r10+8276];
	ld.shared.u32 	%r1737, [%r27+12896];
	add.s32 	%r1738, %r1737, %r1736;
	min.s32 	%r1739, %r1735, %r1738;
	st.shared.u32 	[%r13+8216], %r1739;
	ld.shared.u32 	%r1740, [%r13+8320];
	ld.shared.u32 	%r1741, [%r10+8276];
	ld.shared.u32 	%r1742, [%r27+13000];
	add.s32 	%r1743, %r1742, %r1741;
	min.s32 	%r1744, %r1740, %r1743;
	st.shared.u32 	[%r13+8320], %r1744;
	ld.shared.u32 	%r1745, [%r13+16224];
	ld.shared.u32 	%r1746, [%r10+16388];
	ld.shared.u32 	%r1747, [%r27+12792];
	add.s32 	%r1748, %r1747, %r1746;
	min.s32 	%r1749, %r1745, %r1748;
	st.shared.u32 	[%r13+16224], %r1749;
	ld.shared.u32 	%r1750, [%r13+16328];
	ld.shared.u32 	%r1751, [%r10+16388];
	ld.shared.u32 	%r1752, [%r27+12896];
	add.s32 	%r1753, %r1752, %r1751;
	min.s32 	%r1754, %r1750, %r1753;
	st.shared.u32 	[%r13+16328], %r1754;
	ld.shared.u32 	%r1755, [%r13+16432];
	ld.shared.u32 	%r1756, [%r10+16388];
	ld.shared.u32 	%r1757, [%r27+13000];
	add.s32 	%r1758, %r1757, %r1756;
	min.s32 	%r1759, %r1755, %r1758;
	st.shared.u32 	[%r13+16432], %r1759;
	bar.sync 	0;
	ld.shared.u32 	%r1760, [%r13];
	ld.shared.u32 	%r1761, [%r10+168];
	ld.shared.u32 	%r1762, [%r27+13104];
	add.s32 	%r1763, %r1762, %r1761;
	min.s32 	%r1764, %r1760, %r1763;
	st.shared.u32 	[%r13], %r1764;
	ld.shared.u32 	%r1765, [%r13+104];
	ld.shared.u32 	%r1766, [%r10+168];
	ld.shared.u32 	%r1767, [%r27+13208];
	add.s32 	%r1768, %r1767, %r1766;
	min.s32 	%r1769, %r1765, %r1768;
	st.shared.u32 	[%r13+104], %r1769;
	ld.shared.u32 	%r1770, [%r13+208];
	ld.shared.u32 	%r1771, [%r10+168];
	ld.shared.u32 	%r1772, [%r27+13312];
	add.s32 	%r1773, %r1772, %r1771;
	min.s32 	%r1774, %r1770, %r1773;
	st.shared.u32 	[%r13+208], %r1774;
	ld.shared.u32 	%r1775, [%r13+8112];
	ld.shared.u32 	%r1776, [%r10+8280];
	ld.shared.u32 	%r1777, [%r27+13104];
	add.s32 	%r1778, %r1777, %r1776;
	min.s32 	%r1779, %r1775, %r1778;
	st.shared.u32 	[%r13+8112], %r1779;
	ld.shared.u32 	%r1780, [%r13+8216];
	ld.shared.u32 	%r1781, [%r10+8280];
	ld.shared.u32 	%r1782, [%r27+13208];
	add.s32 	%r1783, %r1782, %r1781;
	min.s32 	%r1784, %r1780, %r1783;
	st.shared.u32 	[%r13+8216], %r1784;
	ld.shared.u32 	%r1785, [%r13+8320];
	ld.shared.u32 	%r1786, [%r10+8280];
	ld.shared.u32 	%r1787, [%r27+13312];
	add.s32 	%r1788, %r1787, %r1786;
	min.s32 	%r1789, %r1785, %r1788;
	st.shared.u32 	[%r13+8320], %r1789;
	ld.shared.u32 	%r1790, [%r13+16224];
	ld.shared.u32 	%r1791, [%r10+16392];
	ld.shared.u32 	%r1792, [%r27+13104];
	add.s32 	%r1793, %r1792, %r1791;
	min.s32 	%r1794, %r1790, %r1793;
	st.shared.u32 	[%r13+16224], %r1794;
	ld.shared.u32 	%r1795, [%r13+16328];
	ld.shared.u32 	%r1796, [%r10+16392];
	ld.shared.u32 	%r1797, [%r27+13208];
	add.s32 	%r1798, %r1797, %r1796;
	min.s32 	%r1799, %r1795, %r1798;
	st.shared.u32 	[%r13+16328], %r1799;
	ld.shared.u32 	%r1800, [%r13+16432];
	ld.shared.u32 	%r1801, [%r10+16392];
	ld.shared.u32 	%r1802, [%r27+13312];
	add.s32 	%r1803, %r1802, %r1801;
	min.s32 	%r1804, %r1800, %r1803;
	st.shared.u32 	[%r13+16432], %r1804;
	bar.sync 	0;
	ld.shared.u32 	%r1805, [%r13];
	ld.shared.u32 	%r1806, [%r10+172];
	ld.shared.u32 	%r1807, [%r27+13416];
	add.s32 	%r1808, %r1807, %r1806;
	min.s32 	%r1809, %r1805, %r1808;
	st.shared.u32 	[%r13], %r1809;
	ld.shared.u32 	%r1810, [%r13+104];
	ld.shared.u32 	%r1811, [%r10+172];
	ld.shared.u32 	%r1812, [%r27+13520];
	add.s32 	%r1813, %r1812, %r1811;
	min.s32 	%r1814, %r1810, %r1813;
	st.shared.u32 	[%r13+104], %r1814;
	ld.shared.u32 	%r1815, [%r13+208];
	ld.shared.u32 	%r1816, [%r10+172];
	ld.shared.u32 	%r1817, [%r27+13624];
	add.s32 	%r1818, %r1817, %r1816;
	min.s32 	%r1819, %r1815, %r1818;
	st.shared.u32 	[%r13+208], %r1819;
	ld.shared.u32 	%r1820, [%r13+8112];
	ld.shared.u32 	%r1821, [%r10+8284];
	ld.shared.u32 	%r1822, [%r27+13416];
	add.s32 	%r1823, %r1822, %r1821;
	min.s32 	%r1824, %r1820, %r1823;
	st.shared.u32 	[%r13+8112], %r1824;
	ld.shared.u32 	%r1825, [%r13+8216];
	ld.shared.u32 	%r1826, [%r10+8284];
	ld.shared.u32 	%r1827, [%r27+13520];
	add.s32 	%r1828, %r1827, %r1826;
	min.s32 	%r1829, %r1825, %r1828;
	st.shared.u32 	[%r13+8216], %r1829;
	ld.shared.u32 	%r1830, [%r13+8320];
	ld.shared.u32 	%r1831, [%r10+8284];
	ld.shared.u32 	%r1832, [%r27+13624];
	add.s32 	%r1833, %r1832, %r1831;
	min.s32 	%r1834, %r1830, %r1833;
	st.shared.u32 	[%r13+8320], %r1834;
	ld.shared.u32 	%r1835, [%r13+16224];
	ld.shared.u32 	%r1836, [%r10+16396];
	ld.shared.u32 	%r1837, [%r27+13416];
	add.s32 	%r1838, %r1837, %r1836;
	min.s32 	%r1839, %r1835, %r1838;
	st.shared.u32 	[%r13+16224], %r1839;
	ld.shared.u32 	%r1840, [%r13+16328];
	ld.shared.u32 	%r1841, [%r10+16396];
	ld.shared.u32 	%r1842, [%r27+13520];
	add.s32 	%r1843, %r1842, %r1841;
	min.s32 	%r1844, %r1840, %r1843;
	st.shared.u32 	[%r13+16328], %r1844;
	ld.shared.u32 	%r1845, [%r13+16432];
	ld.shared.u32 	%r1846, [%r10+16396];
	ld.shared.u32 	%r1847, [%r27+13624];
	add.s32 	%r1848, %r1847, %r1846;
	min.s32 	%r1849, %r1845, %r1848;
	st.shared.u32 	[%r13+16432], %r1849;
	bar.sync 	0;
	ld.shared.u32 	%r1850, [%r13];
	ld.shared.u32 	%r1851, [%r10+176];
	ld.shared.u32 	%r1852, [%r27+13728];
	add.s32 	%r1853, %r1852, %r1851;
	min.s32 	%r1854, %r1850, %r1853;
	st.shared.u32 	[%r13], %r1854;
	ld.shared.u32 	%r1855, [%r13+104];
	ld.shared.u32 	%r1856, [%r10+176];
	ld.shared.u32 	%r1857, [%r27+13832];
	add.s32 	%r1858, %r1857, %r1856;
	min.s32 	%r1859, %r1855, %r1858;
	st.shared.u32 	[%r13+104], %r1859;
	ld.shared.u32 	%r1860, [%r13+208];
	ld.shared.u32 	%r1861, [%r10+176];
	ld.shared.u32 	%r1862, [%r27+13936];
	add.s32 	%r1863, %r1862, %r1861;
	min.s32 	%r1864, %r1860, %r1863;
	st.shared.u32 	[%r13+208], %r1864;
	ld.shared.u32 	%r1865, [%r13+8112];
	ld.shared.u32 	%r1866, [%r10+8288];
	ld.shared.u32 	%r1867, [%r27+13728];
	add.s32 	%r1868, %r1867, %r1866;
	min.s32 	%r1869, %r1865, %r1868;
	st.shared.u32 	[%r13+8112], %r1869;
	ld.shared.u32 	%r1870, [%r13+8216];
	ld.shared.u32 	%r1871, [%r10+8288];
	ld.shared.u32 	%r1872, [%r27+13832];
	add.s32 	%r1873, %r1872, %r1871;
	min.s32 	%r1874, %r1870, %r1873;
	st.shared.u32 	[%r13+8216], %r1874;
	ld.shared.u32 	%r1875, [%r13+8320];
	ld.shared.u32 	%r1876, [%r10+8288];
	ld.shared.u32 	%r1877, [%r27+13936];
	add.s32 	%r1878, %r1877, %r1876;
	min.s32 	%r1879, %r1875, %r1878;
	st.shared.u32 	[%r13+8320], %r1879;
	ld.shared.u32 	%r1880, [%r13+16224];
	ld.shared.u32 	%r1881, [%r10+16400];
	ld.shared.u32 	%r1882, [%r27+13728];
	add.s32 	%r1883, %r1882, %r1881;
	min.s32 	%r1884, %r1880, %r1883;
	st.shared.u32 	[%r13+16224], %r1884;
	ld.shared.u32 	%r1885, [%r13+16328];
	ld.shared.u32 	%r1886, [%r10+16400];
	ld.shared.u32 	%r1887, [%r27+13832];
	add.s32 	%r1888, %r1887, %r1886;
	min.s32 	%r1889, %r1885, %r1888;
	st.shared.u32 	[%r13+16328], %r1889;
	ld.shared.u32 	%r1890, [%r13+16432];
	ld.shared.u32 	%r1891, [%r10+16400];
	ld.shared.u32 	%r1892, [%r27+13936];
	add.s32 	%r1893, %r1892, %r1891;
	min.s32 	%r1894, %r1890, %r1893;
	st.shared.u32 	[%r13+16432], %r1894;
	bar.sync 	0;
	ld.shared.u32 	%r1895, [%r13];
	ld.shared.u32 	%r1896, [%r10+180];
	ld.shared.u32 	%r1897, [%r27+14040];
	add.s32 	%r1898, %r1897, %r1896;
	min.s32 	%r1899, %r1895, %r1898;
	st.shared.u32 	[%r13], %r1899;
	ld.shared.u32 	%r1900, [%r13+104];
	ld.shared.u32 	%r1901, [%r10+180];
	ld.shared.u32 	%r1902, [%r27+14144];
	add.s32 	%r1903, %r1902, %r1901;
	min.s32 	%r1904, %r1900, %r1903;
	st.shared.u32 	[%r13+104], %r1904;
	ld.shared.u32 	%r1905, [%r13+208];
	ld.shared.u32 	%r1906, [%r10+180];
	ld.shared.u32 	%r1907, [%r27+14248];
	add.s32 	%r1908, %r1907, %r1906;
	min.s32 	%r1909, %r1905, %r1908;
	st.shared.u32 	[%r13+208], %r1909;
	ld.shared.u32 	%r1910, [%r13+8112];
	ld.shared.u32 	%r1911, [%r10+8292];
	ld.shared.u32 	%r1912, [%r27+14040];
	add.s32 	%r1913, %r1912, %r1911;
	min.s32 	%r1914, %r1910, %r1913;
	st.shared.u32 	[%r13+8112], %r1914;
	ld.shared.u32 	%r1915, [%r13+8216];
	ld.shared.u32 	%r1916, [%r10+8292];
	ld.shared.u32 	%r1917, [%r27+14144];
	add.s32 	%r1918, %r1917, %r1916;
	min.s32 	%r1919, %r1915, %r1918;
	st.shared.u32 	[%r13+8216], %r1919;
	ld.shared.u32 	%r1920, [%r13+8320];
	ld.shared.u32 	%r1921, [%r10+8292];
	ld.shared.u32 	%r1922, [%r27+14248];
	add.s32 	%r1923, %r1922, %r1921;
	min.s32 	%r1924, %r1920, %r1923;
	st.shared.u32 	[%r13+8320], %r1924;
	ld.shared.u32 	%r1925, [%r13+16224];
	ld.shared.u32 	%r1926, [%r10+16404];
	ld.shared.u32 	%r1927, [%r27+14040];
	add.s32 	%r1928, %r1927, %r1926;
	min.s32 	%r1929, %r1925, %r1928;
	st.shared.u32 	[%r13+16224], %r1929;
	ld.shared.u32 	%r1930, [%r13+16328];
	ld.shared.u32 	%r1931, [%r10+16404];
	ld.shared.u32 	%r1932, [%r27+14144];
	add.s32 	%r1933, %r1932, %r1931;
	min.s32 	%r1934, %r1930, %r1933;
	st.shared.u32 	[%r13+16328], %r1934;
	ld.shared.u32 	%r1935, [%r13+16432];
	ld.shared.u32 	%r1936, [%r10+16404];
	ld.shared.u32 	%r1937, [%r27+14248];
	add.s32 	%r1938, %r1937, %r1936;
	min.s32 	%r1939, %r1935, %r1938;
	st.shared.u32 	[%r13+16432], %r1939;
	bar.sync 	0;
	ld.shared.u32 	%r1940, [%r13];
	ld.shared.u32 	%r1941, [%r10+184];
	ld.shared.u32 	%r1942, [%r27+14352];
	add.s32 	%r1943, %r1942, %r1941;
	min.s32 	%r1944, %r1940, %r1943;
	st.shared.u32 	[%r13], %r1944;
	ld.shared.u32 	%r1945, [%r13+104];
	ld.shared.u32 	%r1946, [%r10+184];
	ld.shared.u32 	%r1947, [%r27+14456];
	add.s32 	%r1948, %r1947, %r1946;
	min.s32 	%r1949, %r1945, %r1948;
	st.shared.u32 	[%r13+104], %r1949;
	ld.shared.u32 	%r1950, [%r13+208];
	ld.shared.u32 	%r1951, [%r10+184];
	ld.shared.u32 	%r1952, [%r27+14560];
	add.s32 	%r1953, %r1952, %r1951;
	min.s32 	%r1954, %r1950, %r1953;
	st.shared.u32 	[%r13+208], %r1954;
	ld.shared.u32 	%r1955, [%r13+8112];
	ld.shared.u32 	%r1956, [%r10+8296];
	ld.shared.u32 	%r1957, [%r27+14352];
	add.s32 	%r1958, %r1957, %r1956;
	min.s32 	%r1959, %r1955, %r1958;
	st.shared.u32 	[%r13+8112], %r1959;
	ld.shared.u32 	%r1960, [%r13+8216];
	ld.shared.u32 	%r1961, [%r10+8296];
	ld.shared.u32 	%r1962, [%r27+14456];
	add.s32 	%r1963, %r1962, %r1961;
	min.s32 	%r1964, %r1960, %r1963;
	st.shared.u32 	[%r13+8216], %r1964;
	ld.shared.u32 	%r1965, [%r13+8320];
	ld.shared.u32 	%r1966, [%r10+8296];
	ld.shared.u32 	%r1967, [%r27+14560];
	add.s32 	%r1968, %r1967, %r1966;
	min.s32 	%r1969, %r1965, %r1968;
	st.shared.u32 	[%r13+8320], %r1969;
	ld.shared.u32 	%r1970, [%r13+16224];
	ld.shared.u32 	%r1971, [%r10+16408];
	ld.shared.u32 	%r1972, [%r27+14352];
	add.s32 	%r1973, %r1972, %r1971;
	min.s32 	%r1974, %r1970, %r1973;
	st.shared.u32 	[%r13+16224], %r1974;
	ld.shared.u32 	%r1975, [%r13+16328];
	ld.shared.u32 	%r1976, [%r10+16408];
	ld.shared.u32 	%r1977, [%r27+14456];
	add.s32 	%r1978, %r1977, %r1976;
	min.s32 	%r1979, %r1975, %r1978;
	st.shared.u32 	[%r13+16328], %r1979;
	ld.shared.u32 	%r1980, [%r13+16432];
	ld.shared.u32 	%r1981, [%r10+16408];
	ld.shared.u32 	%r1982, [%r27+14560];
	add.s32 	%r1983, %r1982, %r1981;
	min.s32 	%r1984, %r1980, %r1983;
	st.shared.u32 	[%r13+16432], %r1984;
	bar.sync 	0;
	ld.shared.u32 	%r1985, [%r13];
	ld.shared.u32 	%r1986, [%r10+188];
	ld.shared.u32 	%r1987, [%r27+14664];
	add.s32 	%r1988, %r1987, %r1986;
	min.s32 	%r1989, %r1985, %r1988;
	st.shared.u32 	[%r13], %r1989;
	ld.shared.u32 	%r1990, [%r13+104];
	ld.shared.u32 	%r1991, [%r10+188];
	ld.shared.u32 	%r1992, [%r27+14768];
	add.s32 	%r1993, %r1992, %r1991;
	min.s32 	%r1994, %r1990, %r1993;
	st.shared.u32 	[%r13+104], %r1994;
	ld.shared.u32 	%r1995, [%r13+208];
	ld.shared.u32 	%r1996, [%r10+188];
	ld.shared.u32 	%r1997, [%r27+14872];
	add.s32 	%r1998, %r1997, %r1996;
	min.s32 	%r1999, %r1995, %r1998;
	st.shared.u32 	[%r13+208], %r1999;
	ld.shared.u32 	%r2000, [%r13+8112];
	ld.shared.u32 	%r2001, [%r10+8300];
	ld.shared.u32 	%r2002, [%r27+14664];
	add.s32 	%r2003, %r2002, %r2001;
	min.s32 	%r2004, %r2000, %r2003;
	st.shared.u32 	[%r13+8112], %r2004;
	ld.shared.u32 	%r2005, [%r13+8216];
	ld.shared.u32 	%r2006, [%r10+8300];
	ld.shared.u32 	%r2007, [%r27+14768];
	add.s32 	%r2008, %r2007, %r2006;
	min.s32 	%r2009, %r2005, %r2008;
	st.shared.u32 	[%r13+8216], %r2009;
	ld.shared.u32 	%r2010, [%r13+8320];
	ld.shared.u32 	%r2011, [%r10+8300];
	ld.shared.u32 	%r2012, [%r27+14872];
	add.s32 	%r2013, %r2012, %r2011;
	min.s32 	%r2014, %r2010, %r2013;
	st.shared.u32 	[%r13+8320], %r2014;
	ld.shared.u32 	%r2015, [%r13+16224];
	ld.shared.u32 	%r2016, [%r10+16412];
	ld.shared.u32 	%r2017, [%r27+14664];
	add.s32 	%r2018, %r2017, %r2016;
	min.s32 	%r2019, %r2015, %r2018;
	st.shared.u32 	[%r13+16224], %r2019;
	ld.shared.u32 	%r2020, [%r13+16328];
	ld.shared.u32 	%r2021, [%r10+16412];
	ld.shared.u32 	%r2022, [%r27+14768];
	add.s32 	%r2023, %r2022, %r2021;
	min.s32 	%r2024, %r2020, %r2023;
	st.shared.u32 	[%r13+16328], %r2024;
	ld.shared.u32 	%r2025, [%r13+16432];
	ld.shared.u32 	%r2026, [%r10+16412];
	ld.shared.u32 	%r2027, [%r27+14872];
	add.s32 	%r2028, %r2027, %r2026;
	min.s32 	%r2029, %r2025, %r2028;
	st.shared.u32 	[%r13+16432], %r2029;
	bar.sync 	0;
	ld.shared.u32 	%r2030, [%r13];
	ld.shared.u32 	%r2031, [%r10+192];
	ld.shared.u32 	%r2032, [%r27+14976];
	add.s32 	%r2033, %r2032, %r2031;
	min.s32 	%r2034, %r2030, %r2033;
	st.shared.u32 	[%r13], %r2034;
	ld.shared.u32 	%r2035, [%r13+104];
	ld.shared.u32 	%r2036, [%r10+192];
	ld.shared.u32 	%r2037, [%r27+15080];
	add.s32 	%r2038, %r2037, %r2036;
	min.s32 	%r2039, %r2035, %r2038;
	st.shared.u32 	[%r13+104], %r2039;
	ld.shared.u32 	%r2040, [%r13+208];
	ld.shared.u32 	%r2041, [%r10+192];
	ld.shared.u32 	%r2042, [%r27+15184];
	add.s32 	%r2043, %r2042, %r2041;
	min.s32 	%r2044, %r2040, %r2043;
	st.shared.u32 	[%r13+208], %r2044;
	ld.shared.u32 	%r2045, [%r13+8112];
	ld.shared.u32 	%r2046, [%r10+8304];
	ld.shared.u32 	%r2047, [%r27+14976];
	add.s32 	%r2048, %r2047, %r2046;
	min.s32 	%r2049, %r2045, %r2048;
	st.shared.u32 	[%r13+8112], %r2049;
	ld.shared.u32 	%r2050, [%r13+8216];
	ld.shared.u32 	%r2051, [%r10+8304];
	ld.shared.u32 	%r2052, [%r27+15080];
	add.s32 	%r2053, %r2052, %r2051;
	min.s32 	%r2054, %r2050, %r2053;
	st.shared.u32 	[%r13+8216], %r2054;
	ld.shared.u32 	%r2055, [%r13+8320];
	ld.shared.u32 	%r2056, [%r10+8304];
	ld.shared.u32 	%r2057, [%r27+15184];
	add.s32 	%r2058, %r2057, %r2056;
	min.s32 	%r2059, %r2055, %r2058;
	st.shared.u32 	[%r13+8320], %r2059;
	ld.shared.u32 	%r2060, [%r13+16224];
	ld.shared.u32 	%r2061, [%r10+16416];
	ld.shared.u32 	%r2062, [%r27+14976];
	add.s32 	%r2063, %r2062, %r2061;
	min.s32 	%r2064, %r2060, %r2063;
	st.shared.u32 	[%r13+16224], %r2064;
	ld.shared.u32 	%r2065, [%r13+16328];
	ld.shared.u32 	%r2066, [%r10+16416];
	ld.shared.u32 	%r2067, [%r27+15080];
	add.s32 	%r2068, %r2067, %r2066;
	min.s32 	%r2069, %r2065, %r2068;
	st.shared.u32 	[%r13+16328], %r2069;
	ld.shared.u32 	%r2070, [%r13+16432];
	ld.shared.u32 	%r2071, [%r10+16416];
	ld.shared.u32 	%r2072, [%r27+15184];
	add.s32 	%r2073, %r2072, %r2071;
	min.s32 	%r2074, %r2070, %r2073;
	st.shared.u32 	[%r13+16432], %r2074;
	bar.sync 	0;
	ld.shared.u32 	%r2075, [%r13];
	ld.shared.u32 	%r2076, [%r10+196];
	ld.shared.u32 	%r2077, [%r27+15288];
	add.s32 	%r2078, %r2077, %r2076;
	min.s32 	%r2079, %r2075, %r2078;
	st.shared.u32 	[%r13], %r2079;
	ld.shared.u32 	%r2080, [%r13+104];
	ld.shared.u32 	%r2081, [%r10+196];
	ld.shared.u32 	%r2082, [%r27+15392];
	add.s32 	%r2083, %r2082, %r2081;
	min.s32 	%r2084, %r2080, %r2083;
	st.shared.u32 	[%r13+104], %r2084;
	ld.shared.u32 	%r2085, [%r13+208];
	ld.shared.u32 	%r2086, [%r10+196];
	ld.shared.u32 	%r2087, [%r27+15496];
	add.s32 	%r2088, %r2087, %r2086;
	min.s32 	%r2089, %r2085, %r2088;
	st.shared.u32 	[%r13+208], %r2089;
	ld.shared.u32 	%r2090, [%r13+8112];
	ld.shared.u32 	%r2091, [%r10+8308];
	ld.shared.u32 	%r2092, [%r27+15288];
	add.s32 	%r2093, %r2092, %r2091;
	min.s32 	%r2094, %r2090, %r2093;
	st.shared.u32 	[%r13+8112], %r2094;
	ld.shared.u32 	%r2095, [%r13+8216];
	ld.shared.u32 	%r2096, [%r10+8308];
	ld.shared.u32 	%r2097, [%r27+15392];
	add.s32 	%r2098, %r2097, %r2096;
	min.s32 	%r2099, %r2095, %r2098;
	st.shared.u32 	[%r13+8216], %r2099;
	ld.shared.u32 	%r2100, [%r13+8320];
	ld.shared.u32 	%r2101, [%r10+8308];
	ld.shared.u32 	%r2102, [%r27+15496];
	add.s32 	%r2103, %r2102, %r2101;
	min.s32 	%r2104, %r2100, %r2103;
	st.shared.u32 	[%r13+8320], %r2104;
	ld.shared.u32 	%r2105, [%r13+16224];
	ld.shared.u32 	%r2106, [%r10+16420];
	ld.shared.u32 	%r2107, [%r27+15288];
	add.s32 	%r2108, %r2107, %r2106;
	min.s32 	%r2109, %r2105, %r2108;
	st.shared.u32 	[%r13+16224], %r2109;
	ld.shared.u32 	%r2110, [%r13+16328];
	ld.shared.u32 	%r2111, [%r10+16420];
	ld.shared.u32 	%r2112, [%r27+15392];
	add.s32 	%r2113, %r2112, %r2111;
	min.s32 	%r2114, %r2110, %r2113;
	st.shared.u32 	[%r13+16328], %r2114;
	ld.shared.u32 	%r2115, [%r13+16432];
	ld.shared.u32 	%r2116, [%r10+16420];
	ld.shared.u32 	%r2117, [%r27+15496];
	add.s32 	%r2118, %r2117, %r2116;
	min.s32 	%r2119, %r2115, %r2118;
	st.shared.u32 	[%r13+16432], %r2119;
	bar.sync 	0;
	ld.shared.u32 	%r2120, [%r13];
	ld.shared.u32 	%r2121, [%r10+200];
	ld.shared.u32 	%r2122, [%r27+15600];
	add.s32 	%r2123, %r2122, %r2121;
	min.s32 	%r2124, %r2120, %r2123;
	st.shared.u32 	[%r13], %r2124;
	ld.shared.u32 	%r2125, [%r13+104];
	ld.shared.u32 	%r2126, [%r10+200];
	ld.shared.u32 	%r2127, [%r27+15704];
	add.s32 	%r2128, %r2127, %r2126;
	min.s32 	%r2129, %r2125, %r2128;
	st.shared.u32 	[%r13+104], %r2129;
	ld.shared.u32 	%r2130, [%r13+208];
	ld.shared.u32 	%r2131, [%r10+200];
	ld.shared.u32 	%r2132, [%r27+15808];
	add.s32 	%r2133, %r2132, %r2131;
	min.s32 	%r2134, %r2130, %r2133;
	st.shared.u32 	[%r13+208], %r2134;
	ld.shared.u32 	%r2135, [%r13+8112];
	ld.shared.u32 	%r2136, [%r10+8312];
	ld.shared.u32 	%r2137, [%r27+15600];
	add.s32 	%r2138, %r2137, %r2136;
	min.s32 	%r2139, %r2135, %r2138;
	st.shared.u32 	[%r13+8112], %r2139;
	ld.shared.u32 	%r2140, [%r13+8216];
	ld.shared.u32 	%r2141, [%r10+8312];
	ld.shared.u32 	%r2142, [%r27+15704];
	add.s32 	%r2143, %r2142, %r2141;
	min.s32 	%r2144, %r2140, %r2143;
	st.shared.u32 	[%r13+8216], %r2144;
	ld.shared.u32 	%r2145, [%r13+8320];
	ld.shared.u32 	%r2146, [%r10+8312];
	ld.shared.u32 	%r2147, [%r27+15808];
	add.s32 	%r2148, %r2147, %r2146;
	min.s32 	%r2149, %r2145, %r2148;
	st.shared.u32 	[%r13+8320], %r2149;
	ld.shared.u32 	%r2150, [%r13+16224];
	ld.shared.u32 	%r2151, [%r10+16424];
	ld.shared.u32 	%r2152, [%r27+15600];
	add.s32 	%r2153, %r2152, %r2151;
	min.s32 	%r2154, %r2150, %r2153;
	st.shared.u32 	[%r13+16224], %r2154;
	ld.shared.u32 	%r2155, [%r13+16328];
	ld.shared.u32 	%r2156, [%r10+16424];
	ld.shared.u32 	%r2157, [%r27+15704];
	add.s32 	%r2158, %r2157, %r2156;
	min.s32 	%r2159, %r2155, %r2158;
	st.shared.u32 	[%r13+16328], %r2159;
	ld.shared.u32 	%r2160, [%r13+16432];
	ld.shared.u32 	%r2161, [%r10+16424];
	ld.shared.u32 	%r2162, [%r27+15808];
	add.s32 	%r2163, %r2162, %r2161;
	min.s32 	%r2164, %r2160, %r2163;
	st.shared.u32 	[%r13+16432], %r2164;
	bar.sync 	0;
	ld.shared.u32 	%r2165, [%r13];
	ld.shared.u32 	%r2166, [%r10+204];
	ld.shared.u32 	%r2167, [%r27+15912];
	add.s32 	%r2168, %r2167, %r2166;
	min.s32 	%r2169, %r2165, %r2168;
	st.shared.u32 	[%r13], %r2169;
	ld.shared.u32 	%r2170, [%r13+104];
	ld.shared.u32 	%r2171, [%r10+204];
	ld.shared.u32 	%r2172, [%r27+16016];
	add.s32 	%r2173, %r2172, %r2171;
	min.s32 	%r2174, %r2170, %r2173;
	st.shared.u32 	[%r13+104], %r2174;
	ld.shared.u32 	%r2175, [%r13+208];
	ld.shared.u32 	%r2176, [%r10+204];
	ld.shared.u32 	%r2177, [%r27+16120];
	add.s32 	%r2178, %r2177, %r2176;
	min.s32 	%r2179, %r2175, %r2178;
	st.shared.u32 	[%r13+208], %r2179;
	ld.shared.u32 	%r2180, [%r13+8112];
	ld.shared.u32 	%r2181, [%r10+8316];
	ld.shared.u32 	%r2182, [%r27+15912];
	add.s32 	%r2183, %r2182, %r2181;
	min.s32 	%r2184, %r2180, %r2183;
	st.shared.u32 	[%r13+8112], %r2184;
	ld.shared.u32 	%r2185, [%r13+8216];
	ld.shared.u32 	%r2186, [%r10+8316];
	ld.shared.u32 	%r2187, [%r27+16016];
	add.s32 	%r2188, %r2187, %r2186;
	min.s32 	%r2189, %r2185, %r2188;
	st.shared.u32 	[%r13+8216], %r2189;
	ld.shared.u32 	%r2190, [%r13+8320];
	ld.shared.u32 	%r2191, [%r10+8316];
	ld.shared.u32 	%r2192, [%r27+16120];
	add.s32 	%r2193, %r2192, %r2191;
	min.s32 	%r2194, %r2190, %r2193;
	st.shared.u32 	[%r13+8320], %r2194;
	ld.shared.u32 	%r2195, [%r13+16224];
	ld.shared.u32 	%r2196, [%r10+16428];
	ld.shared.u32 	%r2197, [%r27+15912];
	add.s32 	%r2198, %r2197, %r2196;
	min.s32 	%r2199, %r2195, %r2198;
	st.shared.u32 	[%r13+16224], %r2199;
	ld.shared.u32 	%r2200, [%r13+16328];
	ld.shared.u32 	%r2201, [%r10+16428];
	ld.shared.u32 	%r2202, [%r27+16016];
	add.s32 	%r2203, %r2202, %r2201;
	min.s32 	%r2204, %r2200, %r2203;
	st.shared.u32 	[%r13+16328], %r2204;
	ld.shared.u32 	%r2205, [%r13+16432];
	ld.shared.u32 	%r2206, [%r10+16428];
	ld.shared.u32 	%r2207, [%r27+16120];
	add.s32 	%r2208, %r2207, %r2206;
	min.s32 	%r2209, %r2205, %r2208;
	st.shared.u32 	[%r13+16432], %r2209;
	bar.sync 	0;
	ld.shared.u32 	%r2210, [%r13];
	ld.shared.u32 	%r2211, [%r10+208];
	ld.shared.u32 	%r2212, [%r27+16224];
	add.s32 	%r2213, %r2212, %r2211;
	min.s32 	%r2214, %r2210, %r2213;
	st.shared.u32 	[%r13], %r2214;
	ld.shared.u32 	%r2215, [%r13+104];
	ld.shared.u32 	%r2216, [%r10+208];
	ld.shared.u32 	%r2217, [%r27+16328];
	add.s32 	%r2218, %r2217, %r2216;
	min.s32 	%r2219, %r2215, %r2218;
	st.shared.u32 	[%r13+104], %r2219;
	ld.shared.u32 	%r2220, [%r13+208];
	ld.shared.u32 	%r2221, [%r10+208];
	ld.shared.u32 	%r2222, [%r27+16432];
	add.s32 	%r2223, %r2222, %r2221;
	min.s32 	%r2224, %r2220, %r2223;
	st.shared.u32 	[%r13+208], %r2224;
	ld.shared.u32 	%r2225, [%r13+8112];
	ld.shared.u32 	%r2226, [%r10+8320];
	ld.shared.u32 	%r2227, [%r27+16224];
	add.s32 	%r2228, %r2227, %r2226;
	min.s32 	%r2229, %r2225, %r2228;
	st.shared.u32 	[%r13+8112], %r2229;
	ld.shared.u32 	%r2230, [%r13+8216];
	ld.shared.u32 	%r2231, [%r10+8320];
	ld.shared.u32 	%r2232, [%r27+16328];
	add.s32 	%r2233, %r2232, %r2231;
	min.s32 	%r2234, %r2230, %r2233;
	st.shared.u32 	[%r13+8216], %r2234;
	ld.shared.u32 	%r2235, [%r13+8320];
	ld.shared.u32 	%r2236, [%r10+8320];
	ld.shared.u32 	%r2237, [%r27+16432];
	add.s32 	%r2238, %r2237, %r2236;
	min.s32 	%r2239, %r2235, %r2238;
	st.shared.u32 	[%r13+8320], %r2239;
	ld.shared.u32 	%r2240, [%r13+16224];
	ld.shared.u32 	%r2241, [%r10+16432];
	ld.shared.u32 	%r2242, [%r27+16224];
	add.s32 	%r2243, %r2242, %r2241;
	min.s32 	%r2244, %r2240, %r2243;
	st.shared.u32 	[%r13+16224], %r2244;
	ld.shared.u32 	%r2245, [%r13+16328];
	ld.shared.u32 	%r2246, [%r10+16432];
	ld.shared.u32 	%r2247, [%r27+16328];
	add.s32 	%r2248, %r2247, %r2246;
	min.s32 	%r2249, %r2245, %r2248;
	st.shared.u32 	[%r13+16328], %r2249;
	ld.shared.u32 	%r2250, [%r13+16432];
	ld.shared.u32 	%r2251, [%r10+16432];
	ld.shared.u32 	%r2252, [%r27+16432];
	add.s32 	%r2253, %r2252, %r2251;
	min.s32 	%r2254, %r2250, %r2253;
	st.shared.u32 	[%r13+16432], %r2254;
	bar.sync 	0;
	ld.shared.u32 	%r2255, [%r13];
	ld.shared.u32 	%r2256, [%r10+212];
	ld.shared.u32 	%r2257, [%r27+16536];
	add.s32 	%r2258, %r2257, %r2256;
	min.s32 	%r2259, %r2255, %r2258;
	st.shared.u32 	[%r13], %r2259;
	ld.shared.u32 	%r2260, [%r13+104];
	ld.shared.u32 	%r2261, [%r10+212];
	ld.shared.u32 	%r2262, [%r27+16640];
	add.s32 	%r2263, %r2262, %r2261;
	min.s32 	%r2264, %r2260, %r2263;
	st.shared.u32 	[%r13+104], %r2264;
	ld.shared.u32 	%r2265, [%r13+208];
	ld.shared.u32 	%r2266, [%r10+212];
	ld.shared.u32 	%r2267, [%r27+16744];
	add.s32 	%r2268, %r2267, %r2266;
	min.s32 	%r2269, %r2265, %r2268;
	st.shared.u32 	[%r13+208], %r2269;
	ld.shared.u32 	%r2270, [%r13+8112];
	ld.shared.u32 	%r2271, [%r10+8324];
	ld.shared.u32 	%r2272, [%r27+16536];
	add.s32 	%r2273, %r2272, %r2271;
	min.s32 	%r2274, %r2270, %r2273;
	st.shared.u32 	[%r13+8112], %r2274;
	ld.shared.u32 	%r2275, [%r13+8216];
	ld.shared.u32 	%r2276, [%r10+8324];
	ld.shared.u32 	%r2277, [%r27+16640];
	add.s32 	%r2278, %r2277, %r2276;
	min.s32 	%r2279, %r2275, %r2278;
	st.shared.u32 	[%r13+8216], %r2279;
	ld.shared.u32 	%r2280, [%r13+8320];
	ld.shared.u32 	%r2281, [%r10+8324];
	ld.shared.u32 	%r2282, [%r27+16744];
	add.s32 	%r2283, %r2282, %r2281;
	min.s32 	%r2284, %r2280, %r2283;
	st.shared.u32 	[%r13+8320], %r2284;
	ld.shared.u32 	%r2285, [%r13+16224];
	ld.shared.u32 	%r2286, [%r10+16436];
	ld.shared.u32 	%r2287, [%r27+16536];
	add.s32 	%r2288, %r2287, %r2286;
	min.s32 	%r2289, %r2285, %r2288;
	st.shared.u32 	[%r13+16224], %r2289;
	ld.shared.u32 	%r2290, [%r13+16328];
	ld.shared.u32 	%r2291, [%r10+16436];
	ld.shared.u32 	%r2292, [%r27+16640];
	add.s32 	%r2293, %r2292, %r2291;
	min.s32 	%r2294, %r2290, %r2293;
	st.shared.u32 	[%r13+16328], %r2294;
	ld.shared.u32 	%r2295, [%r13+16432];
	ld.shared.u32 	%r2296, [%r10+16436];
	ld.shared.u32 	%r2297, [%r27+16744];
	add.s32 	%r2298, %r2297, %r2296;
	min.s32 	%r2299, %r2295, %r2298;
	st.shared.u32 	[%r13+16432], %r2299;
	bar.sync 	0;
	ld.shared.u32 	%r2300, [%r13];
	ld.shared.u32 	%r2301, [%r10+216];
	ld.shared.u32 	%r2302, [%r27+16848];
	add.s32 	%r2303, %r2302, %r2301;
	min.s32 	%r2304, %r2300, %r2303;
	st.shared.u32 	[%r13], %r2304;
	ld.shared.u32 	%r2305, [%r13+104];
	ld.shared.u32 	%r2306, [%r10+216];
	ld.shared.u32 	%r2307, [%r27+16952];
	add.s32 	%r2308, %r2307, %r2306;
	min.s32 	%r2309, %r2305, %r2308;
	st.shared.u32 	[%r13+104], %r2309;
	ld.shared.u32 	%r2310, [%r13+208];
	ld.shared.u32 	%r2311, [%r10+216];
	ld.shared.u32 	%r2312, [%r27+17056];
	add.s32 	%r2313, %r2312, %r2311;
	min.s32 	%r2314, %r2310, %r2313;
	st.shared.u32 	[%r13+208], %r2314;
	ld.shared.u32 	%r2315, [%r13+8112];
	ld.shared.u32 	%r2316, [%r10+8328];
	ld.shared.u32 	%r2317, [%r27+16848];
	add.s32 	%r2318, %r2317, %r2316;
	min.s32 	%r2319, %r2315, %r2318;
	st.shared.u32 	[%r13+8112], %r2319;
	ld.shared.u32 	%r2320, [%r13+8216];
	ld.shared.u32 	%r2321, [%r10+8328];
	ld.shared.u32 	%r2322, [%r27+16952];
	add.s32 	%r2323, %r2322, %r2321;
	min.s32 	%r2324, %r2320, %r2323;
	st.shared.u32 	[%r13+8216], %r2324;
	ld.shared.u32 	%r2325, [%r13+8320];
	ld.shared.u32 	%r2326, [%r10+8328];
	ld.shared.u32 	%r2327, [%r27+17056];
	add.s32 	%r2328, %r2327, %r2326;
	min.s32 	%r2329, %r2325, %r2328;
	st.shared.u32 	[%r13+8320], %r2329;
	ld.shared.u32 	%r2330, [%r13+16224];
	ld.shared.u32 	%r2331, [%r10+16440];
	ld.shared.u32 	%r2332, [%r27+16848];
	add.s32 	%r2333, %r2332, %r2331;
	min.s32 	%r2334, %r2330, %r2333;
	st.shared.u32 	[%r13+16224], %r2334;
	ld.shared.u32 	%r2335, [%r13+16328];
	ld.shared.u32 	%r2336, [%r10+16440];
	ld.shared.u32 	%r2337, [%r27+16952];
	add.s32 	%r2338, %r2337, %r2336;
	min.s32 	%r2339, %r2335, %r2338;
	st.shared.u32 	[%r13+16328], %r2339;
	ld.shared.u32 	%r2340, [%r13+16432];
	ld.shared.u32 	%r2341, [%r10+16440];
	ld.shared.u32 	%r2342, [%r27+17056];
	add.s32 	%r2343, %r2342, %r2341;
	min.s32 	%r2344, %r2340, %r2343;
	st.shared.u32 	[%r13+16432], %r2344;
	bar.sync 	0;
	ld.shared.u32 	%r2345, [%r13];
	ld.shared.u32 	%r2346, [%r10+220];
	ld.shared.u32 	%r2347, [%r27+17160];
	add.s32 	%r2348, %r2347, %r2346;
	min.s32 	%r2349, %r2345, %r2348;
	st.shared.u32 	[%r13], %r2349;
	ld.shared.u32 	%r2350, [%r13+104];
	ld.shared.u32 	%r2351, [%r10+220];
	ld.shared.u32 	%r2352, [%r27+17264];
	add.s32 	%r2353, %r2352, %r2351;
	min.s32 	%r2354, %r2350, %r2353;
	st.shared.u32 	[%r13+104], %r2354;
	ld.shared.u32 	%r2355, [%r13+208];
	ld.shared.u32 	%r2356, [%r10+220];
	ld.shared.u32 	%r2357, [%r27+17368];
	add.s32 	%r2358, %r2357, %r2356;
	min.s32 	%r2359, %r2355, %r2358;
	st.shared.u32 	[%r13+208], %r2359;
	ld.shared.u32 	%r2360, [%r13+8112];
	ld.shared.u32 	%r2361, [%r10+8332];
	ld.shared.u32 	%r2362, [%r27+17160];
	add.s32 	%r2363, %r2362, %r2361;
	min.s32 	%r2364, %r2360, %r2363;
	st.shared.u32 	[%r13+8112], %r2364;
	ld.shared.u32 	%r2365, [%r13+8216];
	ld.shared.u32 	%r2366, [%r10+8332];
	ld.shared.u32 	%r2367, [%r27+17264];
	add.s32 	%r2368, %r2367, %r2366;
	min.s32 	%r2369, %r2365, %r2368;
	st.shared.u32 	[%r13+8216], %r2369;
	ld.shared.u32 	%r2370, [%r13+8320];
	ld.shared.u32 	%r2371, [%r10+8332];
	ld.shared.u32 	%r2372, [%r27+17368];
	add.s32 	%r2373, %r2372, %r2371;
	min.s32 	%r2374, %r2370, %r2373;
	st.shared.u32 	[%r13+8320], %r2374;
	ld.shared.u32 	%r2375, [%r13+16224];
	ld.shared.u32 	%r2376, [%r10+16444];
	ld.shared.u32 	%r2377, [%r27+17160];
	add.s32 	%r2378, %r2377, %r2376;
	min.s32 	%r2379, %r2375, %r2378;
	st.shared.u32 	[%r13+16224], %r2379;
	ld.shared.u32 	%r2380, [%r13+16328];
	ld.shared.u32 	%r2381, [%r10+16444];
	ld.shared.u32 	%r2382, [%r27+17264];
	add.s32 	%r2383, %r2382, %r2381;
	min.s32 	%r2384, %r2380, %r2383;
	st.shared.u32 	[%r13+16328], %r2384;
	ld.shared.u32 	%r2385, [%r13+16432];
	ld.shared.u32 	%r2386, [%r10+16444];
	ld.shared.u32 	%r2387, [%r27+17368];
	add.s32 	%r2388, %r2387, %r2386;
	min.s32 	%r2389, %r2385, %r2388;
	st.shared.u32 	[%r13+16432], %r2389;
	bar.sync 	0;
	ld.shared.u32 	%r2390, [%r13];
	ld.shared.u32 	%r2391, [%r10+224];
	ld.shared.u32 	%r2392, [%r27+17472];
	add.s32 	%r2393, %r2392, %r2391;
	min.s32 	%r2394, %r2390, %r2393;
	st.shared.u32 	[%r13], %r2394;
	ld.shared.u32 	%r2395, [%r13+104];
	ld.shared.u32 	%r2396, [%r10+224];
	ld.shared.u32 	%r2397, [%r27+17576];
	add.s32 	%r2398, %r2397, %r2396;
	min.s32 	%r2399, %r2395, %r2398;
	st.shared.u32 	[%r13+104], %r2399;
	ld.shared.u32 	%r2400, [%r13+208];
	ld.shared.u32 	%r2401, [%r10+224];
	ld.shared.u32 	%r2402, [%r27+17680];
	add.s32 	%r2403, %r2402, %r2401;
	min.s32 	%r2404, %r2400, %r2403;
	st.shared.u32 	[%r13+208], %r2404;
	ld.shared.u32 	%r2405, [%r13+8112];
	ld.shared.u32 	%r2406, [%r10+8336];
	ld.shared.u32 	%r2407, [%r27+17472];
	add.s32 	%r2408, %r2407, %r2406;
	min.s32 	%r2409, %r2405, %r2408;
	st.shared.u32 	[%r13+8112], %r2409;
	ld.shared.u32 	%r2410, [%r13+8216];
	ld.shared.u32 	%r2411, [%r10+8336];
	ld.shared.u32 	%r2412, [%r27+17576];
	add.s32 	%r2413, %r2412, %r2411;
	min.s32 	%r2414, %r2410, %r2413;
	st.shared.u32 	[%r13+8216], %r2414;
	ld.shared.u32 	%r2415, [%r13+8320];
	ld.shared.u32 	%r2416, [%r10+8336];
	ld.shared.u32 	%r2417, [%r27+17680];
	add.s32 	%r2418, %r2417, %r2416;
	min.s32 	%r2419, %r2415, %r2418;
	st.shared.u32 	[%r13+8320], %r2419;
	ld.shared.u32 	%r2420, [%r13+16224];
	ld.shared.u32 	%r2421, [%r10+16448];
	ld.shared.u32 	%r2422, [%r27+17472];
	add.s32 	%r2423, %r2422, %r2421;
	min.s32 	%r2424, %r2420, %r2423;
	st.shared.u32 	[%r13+16224], %r2424;
	ld.shared.u32 	%r2425, [%r13+16328];
	ld.shared.u32 	%r2426, [%r10+16448];
	ld.shared.u32 	%r2427, [%r27+17576];
	add.s32 	%r2428, %r2427, %r2426;
	min.s32 	%r2429, %r2425, %r2428;
	st.shared.u32 	[%r13+16328], %r2429;
	ld.shared.u32 	%r2430, [%r13+16432];
	ld.shared.u32 	%r2431, [%r10+16448];
	ld.shared.u32 	%r2432, [%r27+17680];
	add.s32 	%r2433, %r2432, %r2431;
	min.s32 	%r2434, %r2430, %r2433;
	st.shared.u32 	[%r13+16432], %r2434;
	bar.sync 	0;
	ld.shared.u32 	%r2435, [%r13];
	ld.shared.u32 	%r2436, [%r10+228];
	ld.shared.u32 	%r2437, [%r27+17784];
	add.s32 	%r2438, %r2437, %r2436;
	min.s32 	%r2439, %r2435, %r2438;
	st.shared.u32 	[%r13], %r2439;
	ld.shared.u32 	%r2440, [%r13+104];
	ld.shared.u32 	%r2441, [%r10+228];
	ld.shared.u32 	%r2442, [%r27+17888];
	add.s32 	%r2443, %r2442, %r2441;
	min.s32 	%r2444, %r2440, %r2443;
	st.shared.u32 	[%r13+104], %r2444;
	ld.shared.u32 	%r2445, [%r13+208];
	ld.shared.u32 	%r2446, [%r10+228];
	ld.shared.u32 	%r2447, [%r27+17992];
	add.s32 	%r2448, %r2447, %r2446;
	min.s32 	%r2449, %r2445, %r2448;
	st.shared.u32 	[%r13+208], %r2449;
	ld.shared.u32 	%r2450, [%r13+8112];
	ld.shared.u32 	%r2451, [%r10+8340];
	ld.shared.u32 	%r2452, [%r27+17784];
	add.s32 	%r2453, %r2452, %r2451;
	min.s32 	%r2454, %r2450, %r2453;
	st.shared.u32 	[%r13+8112], %r2454;
	ld.shared.u32 	%r2455, [%r13+8216];
	ld.shared.u32 	%r2456, [%r10+8340];
	ld.shared.u32 	%r2457, [%r27+17888];
	add.s32 	%r2458, %r2457, %r2456;
	min.s32 	%r2459, %r2455, %r2458;
	st.shared.u32 	[%r13+8216], %r2459;
	ld.shared.u32 	%r2460, [%r13+8320];
	ld.shared.u32 	%r2461, [%r10+8340];
	ld.shared.u32 	%r2462, [%r27+17992];
	add.s32 	%r2463, %r2462, %r2461;
	min.s32 	%r2464, %r2460, %r2463;
	st.shared.u32 	[%r13+8320], %r2464;
	ld.shared.u32 	%r2465, [%r13+16224];
	ld.shared.u32 	%r2466, [%r10+16452];
	ld.shared.u32 	%r2467, [%r27+17784];
	add.s32 	%r2468, %r2467, %r2466;
	min.s32 	%r2469, %r2465, %r2468;
	st.shared.u32 	[%r13+16224], %r2469;
	ld.shared.u32 	%r2470, [%r13+16328];
	ld.shared.u32 	%r2471, [%r10+16452];
	ld.shared.u32 	%r2472, [%r27+17888];
	add.s32 	%r2473, %r2472, %r2471;
	min.s32 	%r2474, %r2470, %r2473;
	st.shared.u32 	[%r13+16328], %r2474;
	ld.shared.u32 	%r2475, [%r13+16432];
	ld.shared.u32 	%r2476, [%r10+16452];
	ld.shared.u32 	%r2477, [%r27+17992];
	add.s32 	%r2478, %r2477, %r2476;
	min.s32 	%r2479, %r2475, %r2478;
	st.shared.u32 	[%r13+16432], %r2479;
	bar.sync 	0;
	ld.shared.u32 	%r2480, [%r13];
	ld.shared.u32 	%r2481, [%r10+232];
	ld.shared.u32 	%r2482, [%r27+18096];
	add.s32 	%r2483, %r2482, %r2481;
	min.s32 	%r2484, %r2480, %r2483;
	st.shared.u32 	[%r13], %r2484;
	ld.shared.u32 	%r2485, [%r13+104];
	ld.shared.u32 	%r2486, [%r10+232];
	ld.shared.u32 	%r2487, [%r27+18200];
	add.s32 	%r2488, %r2487, %r2486;
	min.s32 	%r2489, %r2485, %r2488;
	st.shared.u32 	[%r13+104], %r2489;
	ld.shared.u32 	%r2490, [%r13+208];
	ld.shared.u32 	%r2491, [%r10+232];
	ld.shared.u32 	%r2492, [%r27+18304];
	add.s32 	%r2493, %r2492, %r2491;
	min.s32 	%r2494, %r2490, %r2493;
	st.shared.u32 	[%r13+208], %r2494;
	ld.shared.u32 	%r2495, [%r13+8112];
	ld.shared.u32 	%r2496, [%r10+8344];
	ld.shared.u32 	%r2497, [%r27+18096];
	add.s32 	%r2498, %r2497, %r2496;
	min.s32 	%r2499, %r2495, %r2498;
	st.shared.u32 	[%r13+8112], %r2499;
	ld.shared.u32 	%r2500, [%r13+8216];
	ld.shared.u32 	%r2501, [%r10+8344];
	ld.shared.u32 	%r2502, [%r27+18200];
	add.s32 	%r2503, %r2502, %r2501;
	min.s32 	%r2504, %r2500, %r2503;
	st.shared.u32 	[%r13+8216], %r2504;
	ld.shared.u32 	%r2505, [%r13+8320];
	ld.shared.u32 	%r2506, [%r10+8344];
	ld.shared.u32 	%r2507, [%r27+18304];
	add.s32 	%r2508, %r2507, %r2506;
	min.s32 	%r2509, %r2505, %r2508;
	st.shared.u32 	[%r13+8320], %r2509;
	ld.shared.u32 	%r2510, [%r13+16224];
	ld.shared.u32 	%r2511, [%r10+16456];
	ld.shared.u32 	%r2512, [%r27+18096];
	add.s32 	%r2513, %r2512, %r2511;
	min.s32 	%r2514, %r2510, %r2513;
	st.shared.u32 	[%r13+16224], %r2514;
	ld.shared.u32 	%r2515, [%r13+16328];
	ld.shared.u32 	%r2516, [%r10+16456];
	ld.shared.u32 	%r2517, [%r27+18200];
	add.s32 	%r2518, %r2517, %r2516;
	min.s32 	%r2519, %r2515, %r2518;
	st.shared.u32 	[%r13+16328], %r2519;
	ld.shared.u32 	%r2520, [%r13+16432];
	ld.shared.u32 	%r2521, [%r10+16456];
	ld.shared.u32 	%r2522, [%r27+18304];
	add.s32 	%r2523, %r2522, %r2521;
	min.s32 	%r2524, %r2520, %r2523;
	st.shared.u32 	[%r13+16432], %r2524;
	bar.sync 	0;
	ld.shared.u32 	%r2525, [%r13];
	ld.shared.u32 	%r2526, [%r10+236];
	ld.shared.u32 	%r2527, [%r27+18408];
	add.s32 	%r2528, %r2527, %r2526;
	min.s32 	%r2529, %r2525, %r2528;
	st.shared.u32 	[%r13], %r2529;
	ld.shared.u32 	%r2530, [%r13+104];
	ld.shared.u32 	%r2531, [%r10+236];
	ld.shared.u32 	%r2532, [%r27+18512];
	add.s32 	%r2533, %r2532, %r2531;
	min.s32 	%r2534, %r2530, %r2533;
	st.shared.u32 	[%r13+104], %r2534;
	ld.shared.u32 	%r2535, [%r13+208];
	ld.shared.u32 	%r2536, [%r10+236];
	ld.shared.u32 	%r2537, [%r27+18616];
	add.s32 	%r2538, %r2537, %r2536;
	min.s32 	%r2539, %r2535, %r2538;
	st.shared.u32 	[%r13+208], %r2539;
	ld.shared.u32 	%r2540, [%r13+8112];
	ld.shared.u32 	%r2541, [%r10+8348];
	ld.shared.u32 	%r2542, [%r27+18408];
	add.s32 	%r2543, %r2542, %r2541;
	min.s32 	%r2544, %r2540, %r2543;
	st.shared.u32 	[%r13+8112], %r2544;
	ld.shared.u32 	%r2545, [%r13+8216];
	ld.shared.u32 	%r2546, [%r10+8348];
	ld.shared.u32 	%r2547, [%r27+18512];
	add.s32 	%r2548, %r2547, %r2546;
	min.s32 	%r2549, %r2545, %r2548;
	st.shared.u32 	[%r13+8216], %r2549;
	ld.shared.u32 	%r2550, [%r13+8320];
	ld.shared.u32 	%r2551, [%r10+8348];
	ld.shared.u32 	%r2552, [%r27+18616];
	add.s32 	%r2553, %r2552, %r2551;
	min.s32 	%r2554, %r2550, %r2553;
	st.shared.u32 	[%r13+8320], %r2554;
	ld.shared.u32 	%r2555, [%r13+16224];
	ld.shared.u32 	%r2556, [%r10+16460];
	ld.shared.u32 	%r2557, [%r27+18408];
	add.s32 	%r2558, %r2557, %r2556;
	min.s32 	%r2559, %r2555, %r2558;
	st.shared.u32 	[%r13+16224], %r2559;
	ld.shared.u32 	%r2560, [%r13+16328];
	ld.shared.u32 	%r2561, [%r10+16460];
	ld.shared.u32 	%r2562, [%r27+18512];
	add.s32 	%r2563, %r2562, %r2561;
	min.s32 	%r2564, %r2560, %r2563;
	st.shared.u32 	[%r13+16328], %r2564;
	ld.shared.u32 	%r2565, [%r13+16432];
	ld.shared.u32 	%r2566, [%r10+16460];
	ld.shared.u32 	%r2567, [%r27+18616];
	add.s32 	%r2568, %r2567, %r2566;
	min.s32 	%r2569, %r2565, %r2568;
	st.shared.u32 	[%r13+16432], %r2569;
	bar.sync 	0;
	ld.shared.u32 	%r2570, [%r13];
	ld.shared.u32 	%r2571, [%r10+240];
	ld.shared.u32 	%r2572, [%r27+18720];
	add.s32 	%r2573, %r2572, %r2571;
	min.s32 	%r2574, %r2570, %r2573;
	st.shared.u32 	[%r13], %r2574;
	ld.shared.u32 	%r2575, [%r13+104];
	ld.shared.u32 	%r2576, [%r10+240];
	ld.shared.u32 	%r2577, [%r27+18824];
	add.s32 	%r2578, %r2577, %r2576;
	min.s32 	%r2579, %r2575, %r2578;
	st.shared.u32 	[%r13+104], %r2579;
	ld.shared.u32 	%r2580, [%r13+208];
	ld.shared.u32 	%r2581, [%r10+240];
	ld.shared.u32 	%r2582, [%r27+18928];
	add.s32 	%r2583, %r2582, %r2581;
	min.s32 	%r2584, %r2580, %r2583;
	st.shared.u32 	[%r13+208], %r2584;
	ld.shared.u32 	%r2585, [%r13+8112];
	ld.shared.u32 	%r2586, [%r10+8352];
	ld.shared.u32 	%r2587, [%r27+18720];
	add.s32 	%r2588, %r2587, %r2586;
	min.s32 	%r2589, %r2585, %r2588;
	st.shared.u32 	[%r13+8112], %r2589;
	ld.shared.u32 	%r2590, [%r13+8216];
	ld.shared.u32 	%r2591, [%r10+8352];
	ld.shared.u32 	%r2592, [%r27+18824];
	add.s32 	%r2593, %r2592, %r2591;
	min.s32 	%r2594, %r2590, %r2593;
	st.shared.u32 	[%r13+8216], %r2594;
	ld.shared.u32 	%r2595, [%r13+8320];
	ld.shared.u32 	%r2596, [%r10+8352];
	ld.shared.u32 	%r2597, [%r27+18928];
	add.s32 	%r2598, %r2597, %r2596;
	min.s32 	%r2599, %r2595, %r2598;
	st.shared.u32 	[%r13+8320], %r2599;
	ld.shared.u32 	%r2600, [%r13+16224];
	ld.shared.u32 	%r2601, [%r10+16464];
	ld.shared.u32 	%r2602, [%r27+18720];
	add.s32 	%r2603, %r2602, %r2601;
	min.s32 	%r2604, %r2600, %r2603;
	st.shared.u32 	[%r13+16224], %r2604;
	ld.shared.u32 	%r2605, [%r13+16328];
	ld.shared.u32 	%r2606, [%r10+16464];
	ld.shared.u32 	%r2607, [%r27+18824];
	add.s32 	%r2608, %r2607, %r2606;
	min.s32 	%r2609, %r2605, %r2608;
	st.shared.u32 	[%r13+16328], %r2609;
	ld.shared.u32 	%r2610, [%r13+16432];
	ld.shared.u32 	%r2611, [%r10+16464];
	ld.shared.u32 	%r2612, [%r27+18928];
	add.s32 	%r2613, %r2612, %r2611;
	min.s32 	%r2614, %r2610, %r2613;
	st.shared.u32 	[%r13+16432], %r2614;
	bar.sync 	0;
	ld.shared.u32 	%r2615, [%r13];
	ld.shared.u32 	%r2616, [%r10+244];
	ld.shared.u32 	%r2617, [%r27+19032];
	add.s32 	%r2618, %r2617, %r2616;
	min.s32 	%r2619, %r2615, %r2618;
	st.shared.u32 	[%r13], %r2619;
	ld.shared.u32 	%r2620, [%r13+104];
	ld.shared.u32 	%r2621, [%r10+244];
	ld.shared.u32 	%r2622, [%r27+19136];
	add.s32 	%r2623, %r2622, %r2621;
	min.s32 	%r2624, %r2620, %r2623;
	st.shared.u32 	[%r13+104], %r2624;
	ld.shared.u32 	%r2625, [%r13+208];
	ld.shared.u32 	%r2626, [%r10+244];
	ld.shared.u32 	%r2627, [%r27+19240];
	add.s32 	%r2628, %r2627, %r2626;
	min.s32 	%r2629, %r2625, %r2628;
	st.shared.u32 	[%r13+208], %r2629;
	ld.shared.u32 	%r2630, [%r13+8112];
	ld.shared.u32 	%r2631, [%r10+8356];
	ld.shared.u32 	%r2632, [%r27+19032];
	add.s32 	%r2633, %r2632, %r2631;
	min.s32 	%r2634, %r2630, %r2633;
	st.shared.u32 	[%r13+8112], %r2634;
	ld.shared.u32 	%r2635, [%r13+8216];
	ld.shared.u32 	%r2636, [%r10+8356];
	ld.shared.u32 	%r2637, [%r27+19136];
	add.s32 	%r2638, %r2637, %r2636;
	min.s32 	%r2639, %r2635, %r2638;
	st.shared.u32 	[%r13+8216], %r2639;
	ld.shared.u32 	%r2640, [%r13+8320];
	ld.shared.u32 	%r2641, [%r10+8356];
	ld.shared.u32 	%r2642, [%r27+19240];
	add.s32 	%r2643, %r2642, %r2641;
	min.s32 	%r2644, %r2640, %r2643;
	st.shared.u32 	[%r13+8320], %r2644;
	ld.shared.u32 	%r2645, [%r13+16224];
	ld.shared.u32 	%r2646, [%r10+16468];
	ld.shared.u32 	%r2647, [%r27+19032];
	add.s32 	%r2648, %r2647, %r2646;
	min.s32 	%r2649, %r2645, %r2648;
	st.shared.u32 	[%r13+16224], %r2649;
	ld.shared.u32 	%r2650, [%r13+16328];
	ld.shared.u32 	%r2651, [%r10+16468];
	ld.shared.u32 	%r2652, [%r27+19136];
	add.s32 	%r2653, %r2652, %r2651;
	min.s32 	%r2654, %r2650, %r2653;
	st.shared.u32 	[%r13+16328], %r2654;
	ld.shared.u32 	%r2655, [%r13+16432];
	ld.shared.u32 	%r2656, [%r10+16468];
	ld.shared.u32 	%r2657, [%r27+19240];
	add.s32 	%r2658, %r2657, %r2656;
	min.s32 	%r2659, %r2655, %r2658;
	st.shared.u32 	[%r13+16432], %r2659;
	bar.sync 	0;
	ld.shared.u32 	%r2660, [%r13];
	ld.shared.u32 	%r2661, [%r10+248];
	ld.shared.u32 	%r2662, [%r27+19344];
	add.s32 	%r2663, %r2662, %r2661;
	min.s32 	%r2664, %r2660, %r2663;
	st.shared.u32 	[%r13], %r2664;
	ld.shared.u32 	%r2665, [%r13+104];
	ld.shared.u32 	%r2666, [%r10+248];
	ld.shared.u32 	%r2667, [%r27+19448];
	add.s32 	%r2668, %r2667, %r2666;
	min.s32 	%r2669, %r2665, %r2668;
	st.shared.u32 	[%r13+104], %r2669;
	ld.shared.u32 	%r2670, [%r13+208];
	ld.shared.u32 	%r2671, [%r10+248];
	ld.shared.u32 	%r2672, [%r27+19552];
	add.s32 	%r2673, %r2672, %r2671;
	min.s32 	%r2674, %r2670, %r2673;
	st.shared.u32 	[%r13+208], %r2674;
	ld.shared.u32 	%r2675, [%r13+8112];
	ld.shared.u32 	%r2676, [%r10+8360];
	ld.shared.u32 	%r2677, [%r27+19344];
	add.s32 	%r2678, %r2677, %r2676;
	min.s32 	%r2679, %r2675, %r2678;
	st.shared.u32 	[%r13+8112], %r2679;
	ld.shared.u32 	%r2680, [%r13+8216];
	ld.shared.u32 	%r2681, [%r10+8360];
	ld.shared.u32 	%r2682, [%r27+19448];
	add.s32 	%r2683, %r2682, %r2681;
	min.s32 	%r2684, %r2680, %r2683;
	st.shared.u32 	[%r13+8216], %r2684;
	ld.shared.u32 	%r2685, [%r13+8320];
	ld.shared.u32 	%r2686, [%r10+8360];
	ld.shared.u32 	%r2687, [%r27+19552];
	add.s32 	%r2688, %r2687, %r2686;
	min.s32 	%r2689, %r2685, %r2688;
	st.shared.u32 	[%r13+8320], %r2689;
	ld.shared.u32 	%r2690, [%r13+16224];
	ld.shared.u32 	%r2691, [%r10+16472];
	ld.shared.u32 	%r2692, [%r27+19344];
	add.s32 	%r2693, %r2692, %r2691;
	min.s32 	%r2694, %r2690, %r2693;
	st.shared.u32 	[%r13+16224], %r2694;
	ld.shared.u32 	%r2695, [%r13+16328];
	ld.shared.u32 	%r2696, [%r10+16472];
	ld.shared.u32 	%r2697, [%r27+19448];
	add.s32 	%r2698, %r2697, %r2696;
	min.s32 	%r2699, %r2695, %r2698;
	st.shared.u32 	[%r13+16328], %r2699;
	ld.shared.u32 	%r2700, [%r13+16432];
	ld.shared.u32 	%r2701, [%r10+16472];
	ld.shared.u32 	%r2702, [%r27+19552];
	add.s32 	%r2703, %r2702, %r2701;
	min.s32 	%r2704, %r2700, %r2703;
	st.shared.u32 	[%r13+16432], %r2704;
	bar.sync 	0;
	ld.shared.u32 	%r2705, [%r13];
	ld.shared.u32 	%r2706, [%r10+252];
	ld.shared.u32 	%r2707, [%r27+19656];
	add.s32 	%r2708, %r2707, %r2706;
	min.s32 	%r2709, %r2705, %r2708;
	st.shared.u32 	[%r13], %r2709;
	ld.shared.u32 	%r2710, [%r13+104];
	ld.shared.u32 	%r2711, [%r10+252];
	ld.shared.u32 	%r2712, [%r27+19760];
	add.s32 	%r2713, %r2712, %r2711;
	min.s32 	%r2714, %r2710, %r2713;
	st.shared.u32 	[%r13+104], %r2714;
	ld.shared.u32 	%r2715, [%r13+208];
	ld.shared.u32 	%r2716, [%r10+252];
	ld.shared.u32 	%r2717, [%r27+19864];
	add.s32 	%r2718, %r2717, %r2716;
	min.s32 	%r2719, %r2715, %r2718;
	st.shared.u32 	[%r13+208], %r2719;
	ld.shared.u32 	%r2720, [%r13+8112];
	ld.shared.u32 	%r2721, [%r10+8364];
	ld.shared.u32 	%r2722, [%r27+19656];
	add.s32 	%r2723, %r2722, %r2721;
	min.s32 	%r2724, %r2720, %r2723;
	st.shared.u32 	[%r13+8112], %r2724;
	ld.shared.u32 	%r2725, [%r13+8216];
	ld.shared.u32 	%r2726, [%r10+8364];
	ld.shared.u32 	%r2727, [%r27+19760];
	add.s32 	%r2728, %r2727, %r2726;
	min.s32 	%r2729, %r2725, %r2728;
	st.shared.u32 	[%r13+8216], %r2729;
	ld.shared.u32 	%r2730, [%r13+8320];
	ld.shared.u32 	%r2731, [%r10+8364];
	ld.shared.u32 	%r2732, [%r27+19864];
	add.s32 	%r2733, %r2732, %r2731;
	min.s32 	%r2734, %r2730, %r2733;
	st.shared.u32 	[%r13+8320], %r2734;
	ld.shared.u32 	%r2735, [%r13+16224];
	ld.shared.u32 	%r2736, [%r10+16476];
	ld.shared.u32 	%r2737, [%r27+19656];
	add.s32 	%r2738, %r2737, %r2736;
	min.s32 	%r2739, %r2735, %r2738;
	st.shared.u32 	[%r13+16224], %r2739;
	ld.shared.u32 	%r2740, [%r13+16328];
	ld.shared.u32 	%r2741, [%r10+16476];
	ld.shared.u32 	%r2742, [%r27+19760];
	add.s32 	%r2743, %r2742, %r2741;
	min.s32 	%r2744, %r2740, %r2743;
	st.shared.u32 	[%r13+16328], %r2744;
	ld.shared.u32 	%r2745, [%r13+16432];
	ld.shared.u32 	%r2746, [%r10+16476];
	ld.shared.u32 	%r2747, [%r27+19864];
	add.s32 	%r2748, %r2747, %r2746;
	min.s32 	%r2749, %r2745, %r2748;
	st.shared.u32 	[%r13+16432], %r2749;
	bar.sync 	0;
	ld.shared.u32 	%r2750, [%r13];
	ld.shared.u32 	%r2751, [%r10+256];
	ld.shared.u32 	%r2752, [%r27+19968];
	add.s32 	%r2753, %r2752, %r2751;
	min.s32 	%r2754, %r2750, %r2753;
	st.shared.u32 	[%r13], %r2754;
	ld.shared.u32 	%r2755, [%r13+104];
	ld.shared.u32 	%r2756, [%r10+256];
	ld.shared.u32 	%r2757, [%r27+20072];
	add.s32 	%r2758, %r2757, %r2756;
	min.s32 	%r2759, %r2755, %r2758;
	st.shared.u32 	[%r13+104], %r2759;
	ld.shared.u32 	%r2760, [%r13+208];
	ld.shared.u32 	%r2761, [%r10+256];
	ld.shared.u32 	%r2762, [%r27+20176];
	add.s32 	%r2763, %r2762, %r2761;
	min.s32 	%r2764, %r2760, %r2763;
	st.shared.u32 	[%r13+208], %r2764;
	ld.shared.u32 	%r2765, [%r13+8112];
	ld.shared.u32 	%r2766, [%r10+8368];
	ld.shared.u32 	%r2767, [%r27+19968];
	add.s32 	%r2768, %r2767, %r2766;
	min.s32 	%r2769, %r2765, %r2768;
	st.shared.u32 	[%r13+8112], %r2769;
	ld.shared.u32 	%r2770, [%r13+8216];
	ld.shared.u32 	%r2771, [%r10+8368];
	ld.shared.u32 	%r2772, [%r27+20072];
	add.s32 	%r2773, %r2772, %r2771;
	min.s32 	%r2774, %r2770, %r2773;
	st.shared.u32 	[%r13+8216], %r2774;
	ld.shared.u32 	%r2775, [%r13+8320];
	ld.shared.u32 	%r2776, [%r10+8368];
	ld.shared.u32 	%r2777, [%r27+20176];
	add.s32 	%r2778, %r2777, %r2776;
	min.s32 	%r2779, %r2775, %r2778;
	st.shared.u32 	[%r13+8320], %r2779;
	ld.shared.u32 	%r2780, [%r13+16224];
	ld.shared.u32 	%r2781, [%r10+16480];
	ld.shared.u32 	%r2782, [%r27+19968];
	add.s32 	%r2783, %r2782, %r2781;
	min.s32 	%r2784, %r2780, %r2783;
	st.shared.u32 	[%r13+16224], %r2784;
	ld.shared.u32 	%r2785, [%r13+16328];
	ld.shared.u32 	%r2786, [%r10+16480];
	ld.shared.u32 	%r2787, [%r27+20072];
	add.s32 	%r2788, %r2787, %r2786;
	min.s32 	%r2789, %r2785, %r2788;
	st.shared.u32 	[%r13+16328], %r2789;
	ld.shared.u32 	%r2790, [%r13+16432];
	ld.shared.u32 	%r2791, [%r10+16480];
	ld.shared.u32 	%r2792, [%r27+20176];
	add.s32 	%r2793, %r2792, %r2791;
	min.s32 	%r2794, %r2790, %r2793;
	st.shared.u32 	[%r13+16432], %r2794;
	bar.sync 	0;
	ld.shared.u32 	%r2795, [%r13];
	ld.shared.u32 	%r2796, [%r10+260];
	ld.shared.u32 	%r2797, [%r27+20280];
	add.s32 	%r2798, %r2797, %r2796;
	min.s32 	%r2799, %r2795, %r2798;
	st.shared.u32 	[%r13], %r2799;
	ld.shared.u32 	%r2800, [%r13+104];
	ld.shared.u32 	%r2801, [%r10+260];
	ld.shared.u32 	%r2802, [%r27+20384];
	add.s32 	%r2803, %r2802, %r2801;
	min.s32 	%r2804, %r2800, %r2803;
	st.shared.u32 	[%r13+104], %r2804;
	ld.shared.u32 	%r2805, [%r13+208];
	ld.shared.u32 	%r2806, [%r10+260];
	ld.shared.u32 	%r2807, [%r27+20488];
	add.s32 	%r2808, %r2807, %r2806;
	min.s32 	%r2809, %r2805, %r2808;
	st.shared.u32 	[%r13+208], %r2809;
	ld.shared.u32 	%r2810, [%r13+8112];
	ld.shared.u32 	%r2811, [%r10+8372];
	ld.shared.u32 	%r2812, [%r27+20280];
	add.s32 	%r2813, %r2812, %r2811;
	min.s32 	%r2814, %r2810, %r2813;
	st.shared.u32 	[%r13+8112], %r2814;
	ld.shared.u32 	%r2815, [%r13+8216];
	ld.shared.u32 	%r2816, [%r10+8372];
	ld.shared.u32 	%r2817, [%r27+20384];
	add.s32 	%r2818, %r2817, %r2816;
	min.s32 	%r2819, %r2815, %r2818;
	st.shared.u32 	[%r13+8216], %r2819;
	ld.shared.u32 	%r2820, [%r13+8320];
	ld.shared.u32 	%r2821, [%r10+8372];
	ld.shared.u32 	%r2822, [%r27+20488];
	add.s32 	%r2823, %r2822, %r2821;
	min.s32 	%r2824, %r2820, %r2823;
	st.shared.u32 	[%r13+8320], %r2824;
	ld.shared.u32 	%r2825, [%r13+16224];
	ld.shared.u32 	%r2826, [%r10+16484];
	ld.shared.u32 	%r2827, [%r27+20280];
	add.s32 	%r2828, %r2827, %r2826;
	min.s32 	%r2829, %r2825, %r2828;
	st.shared.u32 	[%r13+16224], %r2829;
	ld.shared.u32 	%r2830, [%r13+16328];
	ld.shared.u32 	%r2831, [%r10+16484];
	ld.shared.u32 	%r2832, [%r27+20384];
	add.s32 	%r2833, %r2832, %r2831;
	min.s32 	%r2834, %r2830, %r2833;
	st.shared.u32 	[%r13+16328], %r2834;
	ld.shared.u32 	%r2835, [%r13+16432];
	ld.shared.u32 	%r2836, [%r10+16484];
	ld.shared.u32 	%r2837, [%r27+20488];
	add.s32 	%r2838, %r2837, %r2836;
	min.s32 	%r2839, %r2835, %r2838;
	st.shared.u32 	[%r13+16432], %r2839;
	bar.sync 	0;
	ld.shared.u32 	%r2840, [%r13];
	ld.shared.u32 	%r2841, [%r10+264];
	ld.shared.u32 	%r2842, [%r27+20592];
	add.s32 	%r2843, %r2842, %r2841;
	min.s32 	%r2844, %r2840, %r2843;
	st.shared.u32 	[%r13], %r2844;
	ld.shared.u32 	%r2845, [%r13+104];
	ld.shared.u32 	%r2846, [%r10+264];
	ld.shared.u32 	%r2847, [%r27+20696];
	add.s32 	%r2848, %r2847, %r2846;
	min.s32 	%r2849, %r2845, %r2848;
	st.shared.u32 	[%r13+104], %r2849;
	ld.shared.u32 	%r2850, [%r13+208];
	ld.shared.u32 	%r2851, [%r10+264];
	ld.shared.u32 	%r2852, [%r27+20800];
	add.s32 	%r2853, %r2852, %r2851;
	min.s32 	%r2854, %r2850, %r2853;
	st.shared.u32 	[%r13+208], %r2854;
	ld.shared.u32 	%r2855, [%r13+8112];
	ld.shared.u32 	%r2856, [%r10+8376];
	ld.shared.u32 	%r2857, [%r27+20592];
	add.s32 	%r2858, %r2857, %r2856;
	min.s32 	%r2859, %r2855, %r2858;
	st.shared.u32 	[%r13+8112], %r2859;
	ld.shared.u32 	%r2860, [%r13+8216];
	ld.shared.u32 	%r2861, [%r10+8376];
	ld.shared.u32 	%r2862, [%r27+20696];
	add.s32 	%r2863, %r2862, %r2861;
	min.s32 	%r2864, %r2860, %r2863;
	st.shared.u32 	[%r13+8216], %r2864;
	ld.shared.u32 	%r2865, [%r13+8320];
	ld.shared.u32 	%r2866, [%r10+8376];
	ld.shared.u32 	%r2867, [%r27+20800];
	add.s32 	%r2868, %r2867, %r2866;
	min.s32 	%r2869, %r2865, %r2868;
	st.shared.u32 	[%r13+8320], %r2869;
	ld.shared.u32 	%r2870, [%r13+16224];
	ld.shared.u32 	%r2871, [%r10+16488];
	ld.shared.u32 	%r2872, [%r27+20592];
	add.s32 	%r2873, %r2872, %r2871;
	min.s32 	%r2874, %r2870, %r2873;
	st.shared.u32 	[%r13+16224], %r2874;
	ld.shared.u32 	%r2875, [%r13+16328];
	ld.shared.u32 	%r2876, [%r10+16488];
	ld.shared.u32 	%r2877, [%r27+20696];
	add.s32 	%r2878, %r2877, %r2876;
	min.s32 	%r2879, %r2875, %r2878;
	st.shared.u32 	[%r13+16328], %r2879;
	ld.shared.u32 	%r2880, [%r13+16432];
	ld.shared.u32 	%r2881, [%r10+16488];
	ld.shared.u32 	%r2882, [%r27+20800];
	add.s32 	%r2883, %r2882, %r2881;
	min.s32 	%r2884, %r2880, %r2883;
	st.shared.u32 	[%r13+16432], %r2884;
	bar.sync 	0;
	ld.shared.u32 	%r2885, [%r13];
	ld.shared.u32 	%r2886, [%r10+268];
	ld.shared.u32 	%r2887, [%r27+20904];
	add.s32 	%r2888, %r2887, %r2886;
	min.s32 	%r2889, %r2885, %r2888;
	st.shared.u32 	[%r13], %r2889;
	ld.shared.u32 	%r2890, [%r13+104];
	ld.shared.u32 	%r2891, [%r10+268];
	ld.shared.u32 	%r2892, [%r27+21008];
	add.s32 	%r2893, %r2892, %r2891;
	min.s32 	%r2894, %r2890, %r2893;
	st.shared.u32 	[%r13+104], %r2894;
	ld.shared.u32 	%r2895, [%r13+208];
	ld.shared.u32 	%r2896, [%r10+268];
	ld.shared.u32 	%r2897, [%r27+21112];
	add.s32 	%r2898, %r2897, %r2896;
	min.s32 	%r2899, %r2895, %r2898;
	st.shared.u32 	[%r13+208], %r2899;
	ld.shared.u32 	%r2900, [%r13+8112];
	ld.shared.u32 	%r2901, [%r10+8380];
	ld.shared.u32 	%r2902, [%r27+20904];
	add.s32 	%r2903, %r2902, %r2901;
	min.s32 	%r2904, %r2900, %r2903;
	st.shared.u32 	[%r13+8112], %r2904;
	ld.shared.u32 	%r2905, [%r13+8216];
	ld.shared.u32 	%r2906, [%r10+8380];
	ld.shared.u32 	%r2907, [%r27+21008];
	add.s32 	%r2908, %r2907, %r2906;
	min.s32 	%r2909, %r2905, %r2908;
	st.shared.u32 	[%r13+8216], %r2909;
	ld.shared.u32 	%r2910, [%r13+8320];
	ld.shared.u32 	%r2911, [%r10+8380];
	ld.shared.u32 	%r2912, [%r27+21112];
	add.s32 	%r2913, %r2912, %r2911;
	min.s32 	%r2914, %r2910, %r2913;
	st.shared.u32 	[%r13+8320], %r2914;
	ld.shared.u32 	%r2915, [%r13+16224];
	ld.shared.u32 	%r2916, [%r10+16492];
	ld.shared.u32 	%r2917, [%r27+20904];
	add.s32 	%r2918, %r2917, %r2916;
	min.s32 	%r2919, %r2915, %r2918;
	st.shared.u32 	[%r13+16224], %r2919;
	ld.shared.u32 	%r2920, [%r13+16328];
	ld.shared.u32 	%r2921, [%r10+16492];
	ld.shared.u32 	%r2922, [%r27+21008];
	add.s32 	%r2923, %r2922, %r2921;
	min.s32 	%r2924, %r2920, %r2923;
	st.shared.u32 	[%r13+16328], %r2924;
	ld.shared.u32 	%r2925, [%r13+16432];
	ld.shared.u32 	%r2926, [%r10+16492];
	ld.shared.u32 	%r2927, [%r27+21112];
	add.s32 	%r2928, %r2927, %r2926;
	min.s32 	%r2929, %r2925, %r2928;
	st.shared.u32 	[%r13+16432], %r2929;
	bar.sync 	0;
	ld.shared.u32 	%r2930, [%r13];
	ld.shared.u32 	%r2931, [%r10+272];
	ld.shared.u32 	%r2932, [%r27+21216];
	add.s32 	%r2933, %r2932, %r2931;
	min.s32 	%r2934, %r2930, %r2933;
	st.shared.u32 	[%r13], %r2934;
	ld.shared.u32 	%r2935, [%r13+104];
	ld.shared.u32 	%r2936, [%r10+272];
	ld.shared.u32 	%r2937, [%r27+21320];
	add.s32 	%r2938, %r2937, %r2936;
	min.s32 	%r2939, %r2935, %r2938;
	st.shared.u32 	[%r13+104], %r2939;
	ld.shared.u32 	%r2940, [%r13+208];
	ld.shared.u32 	%r2941, [%r10+272];
	ld.shared.u32 	%r2942, [%r27+21424];
	add.s32 	%r2943, %r2942, %r2941;
	min.s32 	%r2944, %r2940, %r2943;
	st.shared.u32 	[%r13+208], %r2944;
	ld.shared.u32 	%r2945, [%r13+8112];
	ld.shared.u32 	%r2946, [%r10+8384];
	ld.shared.u32 	%r2947, [%r27+21216];
	add.s32 	%r2948, %r2947, %r2946;
	min.s32 	%r2949, %r2945, %r2948;
	st.shared.u32 	[%r13+8112], %r2949;
	ld.shared.u32 	%r2950, [%r13+8216];
	ld.shared.u32 	%r2951, [%r10+8384];
	ld.shared.u32 	%r2952, [%r27+21320];
	add.s32 	%r2953, %r2952, %r2951;
	min.s32 	%r2954, %r2950, %r2953;
	st.shared.u32 	[%r13+8216], %r2954;
	ld.shared.u32 	%r2955, [%r13+8320];
	ld.shared.u32 	%r2956, [%r10+8384];
	ld.shared.u32 	%r2957, [%r27+21424];
	add.s32 	%r2958, %r2957, %r2956;
	min.s32 	%r2959, %r2955, %r2958;
	st.shared.u32 	[%r13+8320], %r2959;
	ld.shared.u32 	%r2960, [%r13+16224];
	ld.shared.u32 	%r2961, [%r10+16496];
	ld.shared.u32 	%r2962, [%r27+21216];
	add.s32 	%r2963, %r2962, %r2961;
	min.s32 	%r2964, %r2960, %r2963;
	st.shared.u32 	[%r13+16224], %r2964;
	ld.shared.u32 	%r2965, [%r13+16328];
	ld.shared.u32 	%r2966, [%r10+16496];
	ld.shared.u32 	%r2967, [%r27+21320];
	add.s32 	%r2968, %r2967, %r2966;
	min.s32 	%r2969, %r2965, %r2968;
	st.shared.u32 	[%r13+16328], %r2969;
	ld.shared.u32 	%r2970, [%r13+16432];
	ld.shared.u32 	%r2971, [%r10+16496];
	ld.shared.u32 	%r2972, [%r27+21424];
	add.s32 	%r2973, %r2972, %r2971;
	min.s32 	%r2974, %r2970, %r2973;
	st.shared.u32 	[%r13+16432], %r2974;
	bar.sync 	0;
	ld.shared.u32 	%r2975, [%r13];
	ld.shared.u32 	%r2976, [%r10+276];
	ld.shared.u32 	%r2977, [%r27+21528];
	add.s32 	%r2978, %r2977, %r2976;
	min.s32 	%r2979, %r2975, %r2978;
	st.shared.u32 	[%r13], %r2979;
	ld.shared.u32 	%r2980, [%r13+104];
	ld.shared.u32 	%r2981, [%r10+276];
	ld.shared.u32 	%r2982, [%r27+21632];
	add.s32 	%r2983, %r2982, %r2981;
	min.s32 	%r2984, %r2980, %r2983;
	st.shared.u32 	[%r13+104], %r2984;
	ld.shared.u32 	%r2985, [%r13+208];
	ld.shared.u32 	%r2986, [%r10+276];
	ld.shared.u32 	%r2987, [%r27+21736];
	add.s32 	%r2988, %r2987, %r2986;
	min.s32 	%r2989, %r2985, %r2988;
	st.shared.u32 	[%r13+208], %r2989;
	ld.shared.u32 	%r2990, [%r13+8112];
	ld.shared.u32 	%r2991, [%r10+8388];
	ld.shared.u32 	%r2992, [%r27+21528];
	add.s32 	%r2993, %r2992, %r2991;
	min.s32 	%r2994, %r2990, %r2993;
	st.shared.u32 	[%r13+8112], %r2994;
	ld.shared.u32 	%r2995, [%r13+8216];
	ld.shared.u32 	%r2996, [%r10+8388];
	ld.shared.u32 	%r2997, [%r27+21632];
	add.s32 	%r2998, %r2997, %r2996;
	min.s32 	%r2999, %r2995, %r2998;
	st.shared.u32 	[%r13+8216], %r2999;
	ld.shared.u32 	%r3000, [%r13+8320];
	ld.shared.u32 	%r3001, [%r10+8388];
	ld.shared.u32 	%r3002, [%r27+21736];
	add.s32 	%r3003, %r3002, %r3001;
	min.s32 	%r3004, %r3000, %r3003;
	st.shared.u32 	[%r13+8320], %r3004;
	ld.shared.u32 	%r3005, [%r13+16224];
	ld.shared.u32 	%r3006, [%r10+16500];
	ld.shared.u32 	%r3007, [%r27+21528];
	add.s32 	%r3008, %r3007, %r3006;
	min.s32 	%r3009, %r3005, %r3008;
	st.shared.u32 	[%r13+16224], %r3009;
	ld.shared.u32 	%r3010, [%r13+16328];
	ld.shared.u32 	%r3011, [%r10+16500];
	ld.shared.u32 	%r3012, [%r27+21632];
	add.s32 	%r3013, %r3012, %r3011;
	min.s32 	%r3014, %r3010, %r3013;
	st.shared.u32 	[%r13+16328], %r3014;
	ld.shared.u32 	%r3015, [%r13+16432];
	ld.shared.u32 	%r3016, [%r10+16500];
	ld.shared.u32 	%r3017, [%r27+21736];
	add.s32 	%r3018, %r3017, %r3016;
	min.s32 	%r3019, %r3015, %r3018;
	st.shared.u32 	[%r13+16432], %r3019;
	bar.sync 	0;
	ld.shared.u32 	%r3020, [%r13];
	ld.shared.u32 	%r3021, [%r10+280];
	ld.shared.u32 	%r3022, [%r27+21840];
	add.s32 	%r3023, %r3022, %r3021;
	min.s32 	%r3024, %r3020, %r3023;
	st.shared.u32 	[%r13], %r3024;
	ld.shared.u32 	%r3025, [%r13+104];
	ld.shared.u32 	%r3026, [%r10+280];
	ld.shared.u32 	%r3027, [%r27+21944];
	add.s32 	%r3028, %r3027, %r3026;
	min.s32 	%r3029, %r3025, %r3028;
	st.shared.u32 	[%r13+104], %r3029;
	ld.shared.u32 	%r3030, [%r13+208];
	ld.shared.u32 	%r3031, [%r10+280];
	ld.shared.u32 	%r3032, [%r27+22048];
	add.s32 	%r3033, %r3032, %r3031;
	min.s32 	%r3034, %r3030, %r3033;
	st.shared.u32 	[%r13+208], %r3034;
	ld.shared.u32 	%r3035, [%r13+8112];
	ld.shared.u32 	%r3036, [%r10+8392];
	ld.shared.u32 	%r3037, [%r27+21840];
	add.s32 	%r3038, %r3037, %r3036;
	min.s32 	%r3039, %r3035, %r3038;
	st.shared.u32 	[%r13+8112], %r3039;
	ld.shared.u32 	%r3040, [%r13+8216];
	ld.shared.u32 	%r3041, [%r10+8392];
	ld.shared.u32 	%r3042, [%r27+21944];
	add.s32 	%r3043, %r3042, %r3041;
	min.s32 	%r3044, %r3040, %r3043;
	st.shared.u32 	[%r13+8216], %r3044;
	ld.shared.u32 	%r3045, [%r13+8320];
	ld.shared.u32 	%r3046, [%r10+8392];
	ld.shared.u32 	%r3047, [%r27+22048];
	add.s32 	%r3048, %r3047, %r3046;
	min.s32 	%r3049, %r3045, %r3048;
	st.shared.u32 	[%r13+8320], %r3049;
	ld.shared.u32 	%r3050, [%r13+16224];
	ld.shared.u32 	%r3051, [%r10+16504];
	ld.shared.u32 	%r3052, [%r27+21840];
	add.s32 	%r3053, %r3052, %r3051;
	min.s32 	%r3054, %r3050, %r3053;
	st.shared.u32 	[%r13+16224], %r3054;
	ld.shared.u32 	%r3055, [%r13+16328];
	ld.shared.u32 	%r3056, [%r10+16504];
	ld.shared.u32 	%r3057, [%r27+21944];
	add.s32 	%r3058, %r3057, %r3056;
	min.s32 	%r3059, %r3055, %r3058;
	st.shared.u32 	[%r13+16328], %r3059;
	ld.shared.u32 	%r3060, [%r13+16432];
	ld.shared.u32 	%r3061, [%r10+16504];
	ld.shared.u32 	%r3062, [%r27+22048];
	add.s32 	%r3063, %r3062, %r3061;
	min.s32 	%r3064, %r3060, %r3063;
	st.shared.u32 	[%r13+16432], %r3064;
	bar.sync 	0;
	ld.shared.u32 	%r3065, [%r13];
	ld.shared.u32 	%r3066, [%r10+284];
	ld.shared.u32 	%r3067, [%r27+22152];
	add.s32 	%r3068, %r3067, %r3066;
	min.s32 	%r3069, %r3065, %r3068;
	st.shared.u32 	[%r13], %r3069;
	ld.shared.u32 	%r3070, [%r13+104];
	ld.shared.u32 	%r3071, [%r10+284];
	ld.shared.u32 	%r3072, [%r27+22256];
	add.s32 	%r3073, %r3072, %r3071;
	min.s32 	%r3074, %r3070, %r3073;
	st.shared.u32 	[%r13+104], %r3074;
	ld.shared.u32 	%r3075, [%r13+208];
	ld.shared.u32 	%r3076, [%r10+284];
	ld.shared.u32 	%r3077, [%r27+22360];
	add.s32 	%r3078, %r3077, %r3076;
	min.s32 	%r3079, %r3075, %r3078;
	st.shared.u32 	[%r13+208], %r3079;
	ld.shared.u32 	%r3080, [%r13+8112];
	ld.shared.u32 	%r3081, [%r10+8396];
	ld.shared.u32 	%r3082, [%r27+22152];
	add.s32 	%r3083, %r3082, %r3081;
	min.s32 	%r3084, %r3080, %r3083;
	st.shared.u32 	[%r13+8112], %r3084;
	ld.shared.u32 	%r3085, [%r13+8216];
	ld.shared.u32 	%r3086, [%r10+8396];
	ld.shared.u32 	%r3087, [%r27+22256];
	add.s32 	%r3088, %r3087, %r3086;
	min.s32 	%r3089, %r3085, %r3088;
	st.shared.u32 	[%r13+8216], %r3089;
	ld.shared.u32 	%r3090, [%r13+8320];
	ld.shared.u32 	%r3091, [%r10+8396];
	ld.shared.u32 	%r3092, [%r27+22360];
	add.s32 	%r3093, %r3092, %r3091;
	min.s32 	%r3094, %r3090, %r3093;
	st.shared.u32 	[%r13+8320], %r3094;
	ld.shared.u32 	%r3095, [%r13+16224];
	ld.shared.u32 	%r3096, [%r10+16508];
	ld.shared.u32 	%r3097, [%r27+22152];
	add.s32 	%r3098, %r3097, %r3096;
	min.s32 	%r3099, %r3095, %r3098;
	st.shared.u32 	[%r13+16224], %r3099;
	ld.shared.u32 	%r3100, [%r13+16328];
	ld.shared.u32 	%r3101, [%r10+16508];
	ld.shared.u32 	%r3102, [%r27+22256];
	add.s32 	%r3103, %r3102, %r3101;
	min.s32 	%r3104, %r3100, %r3103;
	st.shared.u32 	[%r13+16328], %r3104;
	ld.shared.u32 	%r3105, [%r13+16432];
	ld.shared.u32 	%r3106, [%r10+16508];
	ld.shared.u32 	%r3107, [%r27+22360];
	add.s32 	%r3108, %r3107, %r3106;
	min.s32 	%r3109, %r3105, %r3108;
	st.shared.u32 	[%r13+16432], %r3109;
	bar.sync 	0;
	ld.shared.u32 	%r3110, [%r13];
	ld.shared.u32 	%r3111, [%r10+288];
	ld.shared.u32 	%r3112, [%r27+22464];
	add.s32 	%r3113, %r3112, %r3111;
	min.s32 	%r3114, %r3110, %r3113;
	st.shared.u32 	[%r13], %r3114;
	ld.shared.u32 	%r3115, [%r13+104];
	ld.shared.u32 	%r3116, [%r10+288];
	ld.shared.u32 	%r3117, [%r27+22568];
	add.s32 	%r3118, %r3117, %r3116;
	min.s32 	%r3119, %r3115, %r3118;
	st.shared.u32 	[%r13+104], %r3119;
	ld.shared.u32 	%r3120, [%r13+208];
	ld.shared.u32 	%r3121, [%r10+288];
	ld.shared.u32 	%r3122, [%r27+22672];
	add.s32 	%r3123, %r3122, %r3121;
	min.s32 	%r3124, %r3120, %r3123;
	st.shared.u32 	[%r13+208], %r3124;
	ld.shared.u32 	%r3125, [%r13+8112];
	ld.shared.u32 	%r3126, [%r10+8400];
	ld.shared.u32 	%r3127, [%r27+22464];
	add.s32 	%r3128, %r3127, %r3126;
	min.s32 	%r3129, %r3125, %r3128;
	st.shared.u32 	[%r13+8112], %r3129;
	ld.shared.u32 	%r3130, [%r13+8216];
	ld.shared.u32 	%r3131, [%r10+8400];
	ld.shared.u32 	%r3132, [%r27+22568];
	add.s32 	%r3133, %r3132, %r3131;
	min.s32 	%r3134, %r3130, %r3133;
	st.shared.u32 	[%r13+8216], %r3134;
	ld.shared.u32 	%r3135, [%r13+8320];
	ld.shared.u32 	%r3136, [%r10+8400];
	ld.shared.u32 	%r3137, [%r27+22672];
	add.s32 	%r3138, %r3137, %r3136;
	min.s32 	%r3139, %r3135, %r3138;
	st.shared.u32 	[%r13+8320], %r3139;
	ld.shared.u32 	%r3140, [%r13+16224];
	ld.shared.u32 	%r3141, [%r10+16512];
	ld.shared.u32 	%r3142, [%r27+22464];
	add.s32 	%r3143, %r3142, %r3141;
	min.s32 	%r3144, %r3140, %r3143;
	st.shared.u32 	[%r13+16224], %r3144;
	ld.shared.u32 	%r3145, [%r13+16328];
	ld.shared.u32 	%r3146, [%r10+16512];
	ld.shared.u32 	%r3147, [%r27+22568];
	add.s32 	%r3148, %r3147, %r3146;
	min.s32 	%r3149, %r3145, %r3148;
	st.shared.u32 	[%r13+16328], %r3149;
	ld.shared.u32 	%r3150, [%r13+16432];
	ld.shared.u32 	%r3151, [%r10+16512];
	ld.shared.u32 	%r3152, [%r27+22672];
	add.s32 	%r3153, %r3152, %r3151;
	min.s32 	%r3154, %r3150, %r3153;
	st.shared.u32 	[%r13+16432], %r3154;
	bar.sync 	0;
	ld.shared.u32 	%r3155, [%r13];
	ld.shared.u32 	%r3156, [%r10+292];
	ld.shared.u32 	%r3157, [%r27+22776];
	add.s32 	%r3158, %r3157, %r3156;
	min.s32 	%r3159, %r3155, %r3158;
	st.shared.u32 	[%r13], %r3159;
	ld.shared.u32 	%r3160, [%r13+104];
	ld.shared.u32 	%r3161, [%r10+292];
	ld.shared.u32 	%r3162, [%r27+22880];
	add.s32 	%r3163, %r3162, %r3161;
	min.s32 	%r3164, %r3160, %r3163;
	st.shared.u32 	[%r13+104], %r3164;
	ld.shared.u32 	%r3165, [%r13+208];
	ld.shared.u32 	%r3166, [%r10+292];
	ld.shared.u32 	%r3167, [%r27+22984];
	add.s32 	%r3168, %r3167, %r3166;
	min.s32 	%r3169, %r3165, %r3168;
	st.shared.u32 	[%r13+208], %r3169;
	ld.shared.u32 	%r3170, [%r13+8112];
	ld.shared.u32 	%r3171, [%r10+8404];
	ld.shared.u32 	%r3172, [%r27+22776];
	add.s32 	%r3173, %r3172, %r3171;
	min.s32 	%r3174, %r3170, %r3173;
	st.shared.u32 	[%r13+8112], %r3174;
	ld.shared.u32 	%r3175, [%r13+8216];
	ld.shared.u32 	%r3176, [%r10+8404];
	ld.shared.u32 	%r3177, [%r27+22880];
	add.s32 	%r3178, %r3177, %r3176;
	min.s32 	%r3179, %r3175, %r3178;
	st.shared.u32 	[%r13+8216], %r3179;
	ld.shared.u32 	%r3180, [%r13+8320];
	ld.shared.u32 	%r3181, [%r10+8404];
	ld.shared.u32 	%r3182, [%r27+22984];
	add.s32 	%r3183, %r3182, %r3181;
	min.s32 	%r3184, %r3180, %r3183;
	st.shared.u32 	[%r13+8320], %r3184;
	ld.shared.u32 	%r3185, [%r13+16224];
	ld.shared.u32 	%r3186, [%r10+16516];
	ld.shared.u32 	%r3187, [%r27+22776];
	add.s32 	%r3188, %r3187, %r3186;
	min.s32 	%r3189, %r3185, %r3188;
	st.shared.u32 	[%r13+16224], %r3189;
	ld.shared.u32 	%r3190, [%r13+16328];
	ld.shared.u32 	%r3191, [%r10+16516];
	ld.shared.u32 	%r3192, [%r27+22880];
	add.s32 	%r3193, %r3192, %r3191;
	min.s32 	%r3194, %r3190, %r3193;
	st.shared.u32 	[%r13+16328], %r3194;
	ld.shared.u32 	%r3195, [%r13+16432];
	ld.shared.u32 	%r3196, [%r10+16516];
	ld.shared.u32 	%r3197, [%r27+22984];
	add.s32 	%r3198, %r3197, %r3196;
	min.s32 	%r3199, %r3195, %r3198;
	st.shared.u32 	[%r13+16432], %r3199;
	bar.sync 	0;
	ld.shared.u32 	%r3200, [%r13];
	ld.shared.u32 	%r3201, [%r10+296];
	ld.shared.u32 	%r3202, [%r27+23088];
	add.s32 	%r3203, %r3202, %r3201;
	min.s32 	%r3204, %r3200, %r3203;
	st.shared.u32 	[%r13], %r3204;
	ld.shared.u32 	%r3205, [%r13+104];
	ld.shared.u32 	%r3206, [%r10+296];
	ld.shared.u32 	%r3207, [%r27+23192];
	add.s32 	%r3208, %r3207, %r3206;
	min.s32 	%r3209, %r3205, %r3208;
	st.shared.u32 	[%r13+104], %r3209;
	ld.shared.u32 	%r3210, [%r13+208];
	ld.shared.u32 	%r3211, [%r10+296];
	ld.shared.u32 	%r3212, [%r27+23296];
	add.s32 	%r3213, %r3212, %r3211;
	min.s32 	%r3214, %r3210, %r3213;
	st.shared.u32 	[%r13+208], %r3214;
	ld.shared.u32 	%r3215, [%r13+8112];
	ld.shared.u32 	%r3216, [%r10+8408];
	ld.shared.u32 	%r3217, [%r27+23088];
	add.s32 	%r3218, %r3217, %r3216;
	min.s32 	%r3219, %r3215, %r3218;
	st.shared.u32 	[%r13+8112], %r3219;
	ld.shared.u32 	%r3220, [%r13+8216];
	ld.shared.u32 	%r3221, [%r10+8408];
	ld.shared.u32 	%r3222, [%r27+23192];
	add.s32 	%r3223, %r3222, %r3221;
	min.s32 	%r3224, %r3220, %r3223;
	st.shared.u32 	[%r13+8216], %r3224;
	ld.shared.u32 	%r3225, [%r13+8320];
	ld.shared.u32 	%r3226, [%r10+8408];
	ld.shared.u32 	%r3227, [%r27+23296];
	add.s32 	%r3228, %r3227, %r3226;
	min.s32 	%r3229, %r3225, %r3228;
	st.shared.u32 	[%r13+8320], %r3229;
	ld.shared.u32 	%r3230, [%r13+16224];
	ld.shared.u32 	%r3231, [%r10+16520];
	ld.shared.u32 	%r3232, [%r27+23088];
	add.s32 	%r3233, %r3232, %r3231;
	min.s32 	%r3234, %r3230, %r3233;
	st.shared.u32 	[%r13+16224], %r3234;
	ld.shared.u32 	%r3235, [%r13+16328];
	ld.shared.u32 	%r3236, [%r10+16520];
	ld.shared.u32 	%r3237, [%r27+23192];
	add.s32 	%r3238, %r3237, %r3236;
	min.s32 	%r3239, %r3235, %r3238;
	st.shared.u32 	[%r13+16328], %r3239;
	ld.shared.u32 	%r3240, [%r13+16432];
	ld.shared.u32 	%r3241, [%r10+16520];
	ld.shared.u32 	%r3242, [%r27+23296];
	add.s32 	%r3243, %r3242, %r3241;
	min.s32 	%r3244, %r3240, %r3243;
	st.shared.u32 	[%r13+16432], %r3244;
	bar.sync 	0;
	ld.shared.u32 	%r3245, [%r13];
	ld.shared.u32 	%r3246, [%r10+300];
	ld.shared.u32 	%r3247, [%r27+23400];
	add.s32 	%r3248, %r3247, %r3246;
	min.s32 	%r3249, %r3245, %r3248;
	st.shared.u32 	[%r13], %r3249;
	ld.shared.u32 	%r3250, [%r13+104];
	ld.shared.u32 	%r3251, [%r10+300];
	ld.shared.u32 	%r3252, [%r27+23504];
	add.s32 	%r3253, %r3252, %r3251;
	min.s32 	%r3254, %r3250, %r3253;
	st.shared.u32 	[%r13+104], %r3254;
	ld.shared.u32 	%r3255, [%r13+208];
	ld.shared.u32 	%r3256, [%r10+300];
	ld.shared.u32 	%r3257, [%r27+23608];
	add.s32 	%r3258, %r3257, %r3256;
	min.s32 	%r3259, %r3255, %r3258;
	st.shared.u32 	[%r13+208], %r3259;
	ld.shared.u32 	%r3260, [%r13+8112];
	ld.shared.u32 	%r3261, [%r10+8412];
	ld.shared.u32 	%r3262, [%r27+23400];
	add.s32 	%r3263, %r3262, %r3261;
	min.s32 	%r3264, %r3260, %r3263;
	st.shared.u32 	[%r13+8112], %r3264;
	ld.shared.u32 	%r3265, [%r13+8216];
	ld.shared.u32 	%r3266, [%r10+8412];
	ld.shared.u32 	%r3267, [%r27+23504];
	add.s32 	%r3268, %r3267, %r3266;
	min.s32 	%r3269, %r3265, %r3268;
	st.shared.u32 	[%r13+8216], %r3269;
	ld.shared.u32 	%r3270, [%r13+8320];
	ld.shared.u32 	%r3271, [%r10+8412];
	ld.shared.u32 	%r3272, [%r27+23608];
	add.s32 	%r3273, %r3272, %r3271;
	min.s32 	%r3274, %r3270, %r3273;
	st.shared.u32 	[%r13+8320], %r3274;
	ld.shared.u32 	%r3275, [%r13+16224];
	ld.shared.u32 	%r3276, [%r10+16524];
	ld.shared.u32 	%r3277, [%r27+23400];
	add.s32 	%r3278, %r3277, %r3276;
	min.s32 	%r3279, %r3275, %r3278;
	st.shared.u32 	[%r13+16224], %r3279;
	ld.shared.u32 	%r3280, [%r13+16328];
	ld.shared.u32 	%r3281, [%r10+16524];
	ld.shared.u32 	%r3282, [%r27+23504];
	add.s32 	%r3283, %r3282, %r3281;
	min.s32 	%r3284, %r3280, %r3283;
	st.shared.u32 	[%r13+16328], %r3284;
	ld.shared.u32 	%r3285, [%r13+16432];
	ld.shared.u32 	%r3286, [%r10+16524];
	ld.shared.u32 	%r3287, [%r27+23608];
	add.s32 	%r3288, %r3287, %r3286;
	min.s32 	%r3289, %r3285, %r3288;
	st.shared.u32 	[%r13+16432], %r3289;
	bar.sync 	0;
	ld.shared.u32 	%r3290, [%r13];
	ld.shared.u32 	%r3291, [%r10+304];
	ld.shared.u32 	%r3292, [%r27+23712];
	add.s32 	%r3293, %r3292, %r3291;
	min.s32 	%r3294, %r3290, %r3293;
	st.shared.u32 	[%r13], %r3294;
	ld.shared.u32 	%r3295, [%r13+104];
	ld.shared.u32 	%r3296, [%r10+304];
	ld.shared.u32 	%r3297, [%r27+23816];
	add.s32 	%r3298, %r3297, %r3296;
	min.s32 	%r3299, %r3295, %r3298;
	st.shared.u32 	[%r13+104], %r3299;
	ld.shared.u32 	%r3300, [%r13+208];
	ld.shared.u32 	%r3301, [%r10+304];
	ld.shared.u32 	%r3302, [%r27+23920];
	add.s32 	%r3303, %r3302, %r3301;
	min.s32 	%r3304, %r3300, %r3303;
	st.shared.u32 	[%r13+208], %r3304;
	ld.shared.u32 	%r3305, [%r13+8112];
	ld.shared.u32 	%r3306, [%r10+8416];
	ld.shared.u32 	%r3307, [%r27+23712];
	add.s32 	%r3308, %r3307, %r3306;
	min.s32 	%r3309, %r3305, %r3308;
	st.shared.u32 	[%r13+8112], %r3309;
	ld.shared.u32 	%r3310, [%r13+8216];
	ld.shared.u32 	%r3311, [%r10+8416];
	ld.shared.u32 	%r3312, [%r27+23816];
	add.s32 	%r3313, %r3312, %r3311;
	min.s32 	%r3314, %r3310, %r3313;
	st.shared.u32 	[%r13+8216], %r3314;
	ld.shared.u32 	%r3315, [%r13+8320];
	ld.shared.u32 	%r3316, [%r10+8416];
	ld.shared.u32 	%r3317, [%r27+23920];
	add.s32 	%r3318, %r3317, %r3316;
	min.s32 	%r3319, %r3315, %r3318;
	st.shared.u32 	[%r13+8320], %r3319;
	ld.shared.u32 	%r3320, [%r13+16224];
	ld.shared.u32 	%r3321, [%r10+16528];
	ld.shared.u32 	%r3322, [%r27+23712];
	add.s32 	%r3323, %r3322, %r3321;
	min.s32 	%r3324, %r3320, %r3323;
	st.shared.u32 	[%r13+16224], %r3324;
	ld.shared.u32 	%r3325, [%r13+16328];
	ld.shared.u32 	%r3326, [%r10+16528];
	ld.shared.u32 	%r3327, [%r27+23816];
	add.s32 	%r3328, %r3327, %r3326;
	min.s32 	%r3329, %r3325, %r3328;
	st.shared.u32 	[%r13+16328], %r3329;
	ld.shared.u32 	%r3330, [%r13+16432];
	ld.shared.u32 	%r3331, [%r10+16528];
	ld.shared.u32 	%r3332, [%r27+23920];
	add.s32 	%r3333, %r3332, %r3331;
	min.s32 	%r3334, %r3330, %r3333;
	st.shared.u32 	[%r13+16432], %r3334;
	bar.sync 	0;
	ld.shared.u32 	%r3335, [%r13];
	ld.shared.u32 	%r3336, [%r10+308];
	ld.shared.u32 	%r3337, [%r27+24024];
	add.s32 	%r3338, %r3337, %r3336;
	min.s32 	%r3339, %r3335, %r3338;
	st.shared.u32 	[%r13], %r3339;
	ld.shared.u32 	%r3340, [%r13+104];
	ld.shared.u32 	%r3341, [%r10+308];
	ld.shared.u32 	%r3342, [%r27+24128];
	add.s32 	%r3343, %r3342, %r3341;
	min.s32 	%r3344, %r3340, %r3343;
	st.shared.u32 	[%r13+104], %r3344;
	ld.shared.u32 	%r3345, [%r13+208];
	ld.shared.u32 	%r3346, [%r10+308];
	ld.shared.u32 	%r3347, [%r27+24232];
	add.s32 	%r3348, %r3347, %r3346;
	min.s32 	%r3349, %r3345, %r3348;
	st.shared.u32 	[%r13+208], %r3349;
	ld.shared.u32 	%r3350, [%r13+8112];
	ld.shared.u32 	%r3351, [%r10+8420];
	ld.shared.u32 	%r3352, [%r27+24024];
	add.s32 	%r3353, %r3352, %r3351;
	min.s32 	%r3354, %r3350, %r3353;
	st.shared.u32 	[%r13+8112], %r3354;
	ld.shared.u32 	%r3355, [%r13+8216];
	ld.shared.u32 	%r3356, [%r10+8420];
	ld.shared.u32 	%r3357, [%r27+24128];
	add.s32 	%r3358, %r3357, %r3356;
	min.s32 	%r3359, %r3355, %r3358;
	st.shared.u32 	[%r13+8216], %r3359;
	ld.shared.u32 	%r3360, [%r13+8320];
	ld.shared.u32 	%r3361, [%r10+8420];
	ld.shared.u32 	%r3362, [%r27+24232];
	add.s32 	%r3363, %r3362, %r3361;
	min.s32 	%r3364, %r3360, %r3363;
	st.shared.u32 	[%r13+8320], %r3364;
	ld.shared.u32 	%r3365, [%r13+16224];
	ld.shared.u32 	%r3366, [%r10+16532];
	ld.shared.u32 	%r3367, [%r27+24024];
	add.s32 	%r3368, %r3367, %r3366;
	min.s32 	%r3369, %r3365, %r3368;
	st.shared.u32 	[%r13+16224], %r3369;
	ld.shared.u32 	%r3370, [%r13+16328];
	ld.shared.u32 	%r3371, [%r10+16532];
	ld.shared.u32 	%r3372, [%r27+24128];
	add.s32 	%r3373, %r3372, %r3371;
	min.s32 	%r3374, %r3370, %r3373;
	st.shared.u32 	[%r13+16328], %r3374;
	ld.shared.u32 	%r3375, [%r13+16432];
	ld.shared.u32 	%r3376, [%r10+16532];
	ld.shared.u32 	%r3377, [%r27+24232];
	add.s32 	%r3378, %r3377, %r3376;
	min.s32 	%r3379, %r3375, %r3378;
	st.shared.u32 	[%r13+16432], %r3379;
	bar.sync 	0;
	ld.shared.u32 	%r3380, [%r13];
	st.global.u32 	[%rd4], %r3380;
	ld.shared.u32 	%r3381, [%r13+104];
	st.global.u32 	[%rd4+104], %r3381;
	ld.shared.u32 	%r3382, [%r13+208];
	st.global.u32 	[%rd4+208], %r3382;
	ld.shared.u32 	%r3383, [%r13+8112];
	st.global.u32 	[%rd6], %r3383;
	ld.shared.u32 	%r3384, [%r13+8216];
	st.global.u32 	[%rd6+104], %r3384;
	ld.shared.u32 	%r3385, [%r13+8320];
	st.global.u32 	[%rd6+208], %r3385;
	ld.shared.u32 	%r3386, [%r13+16224];
	st.global.u32 	[%rd8], %r3386;
	ld.shared.u32 	%r3387, [%r13+16328];
	st.global.u32 	[%rd8+104], %r3387;
	ld.shared.u32 	%r3388, [%r13+16432];
	st.global.u32 	[%rd8+208], %r3388;
	ret;

}
	// .globl	_Z12floyd_phase2Piiii
.visible .entry _Z12floyd_phase2Piiii(
	.param .u64 .ptr .align 1 _Z12floyd_phase2Piiii_param_0,
	.param .u32 _Z12floyd_phase2Piiii_param_1,
	.param .u32 _Z12floyd_phase2Piiii_param_2,
	.param .u32 _Z12floyd_phase2Piiii_param_3
)
{
	.reg .pred 	%p<3>;
	.reg .b32 	%r<5450>;
	.reg .b64 	%rd<13>;
	// demoted variable
	.shared .align 4 .b8 _ZZ12floyd_phase2PiiiiE8share_my[24336];
	// demoted variable
	.shared .align 4 .b8 _ZZ12floyd_phase2PiiiiE12share_phase1[24336];
	ld.param.u32 	%r2, [_Z12floyd_phase2Piiii_param_2];
	mov.u32 	%r3, %ctaid.x;
	setp.eq.s32 	%p1, %r3, %r2;
	@%p1 bra 	$L__BB1_2;
	ld.param.u32 	%r5449, [_Z12floyd_phase2Piiii_param_2];
	ld.param.u32 	%r5448, [_Z12floyd_phase2Piiii_param_1];
	ld.param.u64 	%rd12, [_Z12floyd_phase2Piiii_param_0];
	cvta.to.global.u64 	%rd2, %rd12;
	mov.u32 	%r4, %tid.x;
	mov.u32 	%r5, %tid.y;
	mov.u32 	%r6, %ctaid.x;
	mul.lo.s32 	%r7, %r6, 78;
	mov.u32 	%r8, %ctaid.y;
	mul.lo.s32 	%r9, %r5449, 78;
	setp.eq.s32 	%p2, %r8, 0;
	selp.b32 	%r10, %r9, 0, %p2;
	mad.lo.s32 	%r11, %r7, %r8, %r10;
	selp.b32 	%r12, %r7, 0, %p2;
	mad.lo.s32 	%r13, %r9, %r8, %r12;
	mul.lo.s32 	%r14, %r5, 3;
	add.s32 	%r15, %r13, %r14;
	mul.lo.s32 	%r16, %r4, 3;
	add.s32 	%r17, %r11, %r16;
	add.s32 	%r18, %r9, %r14;
	add.s32 	%r19, %r9, %r16;
	mad.lo.s32 	%r20, %r15, %r5448, %r17;
	mul.lo.s32 	%r21, %r5, 936;
	mov.u32 	%r22, _ZZ12floyd_phase2PiiiiE8share_my;
	add.s32 	%r23, %r22, %r21;
	mad.lo.s32 	%r24, %r18, %r5448, %r19;
	mov.u32 	%r25, _ZZ12floyd_phase2PiiiiE12share_phase1;
	add.s32 	%r26, %r25, %r21;
	mul.wide.s32 	%rd3, %r20, 4;
	add.s64 	%rd4, %rd2, %rd3;
	ld.global.u32 	%r27, [%rd4];
	shl.b32 	%r28, %r16, 2;
	add.s32 	%r29, %r23, %r28;
	st.shared.u32 	[%r29], %r27;
	mul.wide.s32 	%rd5, %r24, 4;
	add.s64 	%rd6, %rd2, %rd5;
	ld.global.u32 	%r30, [%rd6];
	add.s32 	%r31, %r26, %r28;
	st.shared.u32 	[%r31], %r30;
	ld.global.u32 	%r32, [%rd4+4];
	add.s32 	%r33, %r16, 1;
	st.shared.u32 	[%r29+4], %r32;
	ld.global.u32 	%r34, [%rd6+4];
	st.shared.u32 	[%r31+4], %r34;
	ld.global.u32 	%r35, [%rd4+8];
	add.s32 	%r36, %r16, 2;
	st.shared.u32 	[%r29+8], %r35;
	ld.global.u32 	%r37, [%rd6+8];
	st.shared.u32 	[%r31+8], %r37;
	add.s32 	%r38, %r14, 1;
	mul.wide.s32 	%rd7, %r5448, 4;
	add.s64 	%rd8, %rd4, %rd7;
	ld.global.u32 	%r39, [%rd8];
	st.shared.u32 	[%r29+312], %r39;
	add.s64 	%rd9, %rd6, %rd7;
	ld.global.u32 	%r40, [%rd9];
	st.shared.u32 	[%r31+312], %r40;
	ld.global.u32 	%r41, [%rd8+4];
	st.shared.u32 	[%r29+316], %r41;
	ld.global.u32 	%r42, [%rd9+4];
	st.shared.u32 	[%r31+316], %r42;
	ld.global.u32 	%r43, [%rd8+8];
	st.shared.u32 	[%r29+320], %r43;
	ld.global.u32 	%r44, [%rd9+8];
	st.shared.u32 	[%r31+320], %r44;
	add.s32 	%r45, %r14, 2;
	add.s64 	%rd10, %rd8, %rd7;
	ld.global.u32 	%r46, [%rd10];
	st.shared.u32 	[%r29+624], %r46;
	add.s64 	%rd11, %rd9, %rd7;
	ld.global.u32 	%r47, [%rd11];
	st.shared.u32 	[%r31+624], %r47;
	ld.global.u32 	%r48, [%rd10+4];
	st.shared.u32 	[%r29+628], %r48;
	ld.global.u32 	%r49, [%rd11+4];
	st.shared.u32 	[%r31+628], %r49;
	ld.global.u32 	%r50, [%rd10+8];
	st.shared.u32 	[%r29+632], %r50;
	ld.global.u32 	%r51, [%rd11+8];
	st.shared.u32 	[%r31+632], %r51;
	bar.sync 	0;
	selp.b32 	%r52, %r14, 0, %p2;
	mad.lo.s32 	%r53, %r21, %r8, %r25;
	mad.lo.s32 	%r54, %r52, 312, %r22;
	selp.b32 	%r55, %r16, 0, %p2;
	mul.lo.s32 	%r56, %r16, %r8;
	ld.shared.u32 	%r57, [%r29];
	shl.b32 	%r58, %r55, 2;
	add.s32 	%r59, %r53, %r58;
	ld.shared.u32 	%r60, [%r59];
	shl.b32 	%r61, %r56, 2;
	add.s32 	%r62, %r54, %r61;
	ld.shared.u32 	%r63, [%r62];
	add.s32 	%r64, %r63, %r60;
	min.s32 	%r65, %r57, %r64;
	st.shared.u32 	[%r29], %r65;
	selp.b32 	%r66, %r33, 0, %p2;
	ld.shared.u32 	%r67, [%r29+4];
	shl.b32 	%r68, %r66, 2;
	add.s32 	%r69, %r53, %r68;
	ld.shared.u32 	%r70, [%r69];
	shl.b32 	%r71, %r8, 2;
	add.s32 	%r72, %r62, %r71;
	ld.shared.u32 	%r73, [%r72];
	add.s32 	%r74, %r73, %r70;
	min.s32 	%r75, %r67, %r74;
	st.shared.u32 	[%r29+4], %r75;
	selp.b32 	%r76, %r36, 0, %p2;
	ld.shared.u32 	%r77, [%r29+8];
	shl.b32 	%r78, %r76, 2;
	add.s32 	%r79, %r53, %r78;
	ld.shared.u32 	%r80, [%r79];
	add.s32 	%r81, %r72, %r71;
	ld.shared.u32 	%r82, [%r81];
	add.s32 	%r83, %r82, %r80;
	min.s32 	%r84, %r77, %r83;
	st.shared.u32 	[%r29+8], %r84;
	selp.b32 	%r85, %r38, 0, %p2;
	mul.lo.s32 	%r86, %r8, 312;
	add.s32 	%r87, %r53, %r86;
	mad.lo.s32 	%r88, %r85, 312, %r22;
	ld.shared.u32 	%r89, [%r29+312];
	add.s32 	%r90, %r87, %r58;
	ld.shared.u32 	%r91, [%r90];
	add.s32 	%r92, %r88, %r61;
	ld.shared.u32 	%r93, [%r92];
	add.s32 	%r94, %r93, %r91;
	min.s32 	%r95, %r89, %r94;
	st.shared.u32 	[%r29+312], %r95;
	ld.shared.u32 	%r96, [%r29+316];
	add.s32 	%r97, %r87, %r68;
	ld.shared.u32 	%r98, [%r97];
	add.s32 	%r99, %r92, %r71;
	ld.shared.u32 	%r100, [%r99];
	add.s32 	%r101, %r100, %r98;
	min.s32 	%r102, %r96, %r101;
	st.shared.u32 	[%r29+316], %r102;
	ld.shared.u32 	%r103, [%r29+320];
	add.s32 	%r104, %r87, %r78;
	ld.shared.u32 	%r105, [%r104];
	add.s32 	%r106, %r99, %r71;
	ld.shared.u32 	%r107, [%r106];
	add.s32 	%r108, %r107, %r105;
	min.s32 	%r109, %r103, %r108;
	st.shared.u32 	[%r29+320], %r109;
	selp.b32 	%r110, %r45, 0, %p2;
	add.s32 	%r111, %r87, %r86;
	mad.lo.s32 	%r112, %r110, 312, %r22;
	ld.shared.u32 	%r113, [%r29+624];
	add.s32 	%r114, %r111, %r58;
	ld.shared.u32 	%r115, [%r114];
	add.s32 	%r116, %r112, %r61;
	ld.shared.u32 	%r117, [%r116];
	add.s32 	%r118, %r117, %r115;
	min.s32 	%r119, %r113, %r118;
	st.shared.u32 	[%r29+624], %r119;
	ld.shared.u32 	%r120, [%r29+628];
	add.s32 	%r121, %r111, %r68;
	ld.shared.u32 	%r122, [%r121];
	add.s32 	%r123, %r116, %r71;
	ld.shared.u32 	%r124, [%r123];
	add.s32 	%r125, %r124, %r122;
	min.s32 	%r126, %r120, %r125;
	st.shared.u32 	[%r29+628], %r126;
	ld.shared.u32 	%r127, [%r29+632];
	add.s32 	%r128, %r111, %r78;
	ld.shared.u32 	%r129, [%r128];
	add.s32 	%r130, %r123, %r71;
	ld.shared.u32 	%r131, [%r130];
	add.s32 	%r132, %r131, %r129;
	min.s32 	%r133, %r127, %r132;
	st.shared.u32 	[%r29+632], %r133;
	selp.u32 	%r134, 1, 0, %p2;
	selp.b32 	%r135, 312, 0, %p2;
	add.s32 	%r136, %r53, %r135;
	add.s32 	%r137, %r54, %r86;
	add.s32 	%r138, %r55, %r8;
	add.s32 	%r139, %r56, %r134;
	shl.b32 	%r140, %r138, 2;
	add.s32 	%r141, %r136, %r140;
	ld.shared.u32 	%r142, [%r141];
	shl.b32 	%r143, %r139, 2;
	add.s32 	%r144, %r137, %r143;
	ld.shared.u32 	%r145, [%r144];
	add.s32 	%r146, %r145, %r142;
	min.s32 	%r147, %r65, %r146;
	st.shared.u32 	[%r29], %r147;
	add.s32 	%r148, %r66, %r8;
	shl.b32 	%r149, %r148, 2;
	add.s32 	%r150, %r136, %r149;
	ld.shared.u32 	%r151, [%r150];
	add.s32 	%r152, %r144, %r71;
	ld.shared.u32 	%r153, [%r152];
	add.s32 	%r154, %r153, %r151;
	min.s32 	%r155, %r75, %r154;
	st.shared.u32 	[%r29+4], %r155;
	add.s32 	%r156, %r76, %r8;
	shl.b32 	%r157, %r156, 2;
	add.s32 	%r158, %r136, %r157;
	ld.shared.u32 	%r159, [%r158];
	add.s32 	%r160, %r152, %r71;
	ld.shared.u32 	%r161, [%r160];
	add.s32 	%r162, %r161, %r159;
	min.s32 	%r163, %r84, %r162;
	st.shared.u32 	[%r29+8], %r163;
	add.s32 	%r164, %r136, %r86;
	add.s32 	%r165, %r88, %r86;
	add.s32 	%r166, %r164, %r140;
	ld.shared.u32 	%r167, [%r166];
	add.s32 	%r168, %r165, %r143;
	ld.shared.u32 	%r169, [%r168];
	add.s32 	%r170, %r169, %r167;
	min.s32 	%r171, %r95, %r170;
	st.shared.u32 	[%r29+312], %r171;
	add.s32 	%r172, %r164, %r149;
	ld.shared.u32 	%r173, [%r172];
	add.s32 	%r174, %r168, %r71;
	ld.shared.u32 	%r175, [%r174];
	add.s32 	%r176, %r175, %r173;
	min.s32 	%r177, %r102, %r176;
	st.shared.u32 	[%r29+316], %r177;
	add.s32 	%r178, %r164, %r157;
	ld.shared.u32 	%r179, [%r178];
	add.s32 	%r180, %r174, %r71;
	ld.shared.u32 	%r181, [%r180];
	add.s32 	%r182, %r181, %r179;
	min.s32 	%r183, %r109, %r182;
	st.shared.u32 	[%r29+320], %r183;
	add.s32 	%r184, %r164, %r86;
	add.s32 	%r185, %r112, %r86;
	add.s32 	%r186, %r184, %r140;
	ld.shared.u32 	%r187, [%r186];
	add.s32 	%r188, %r185, %r143;
	ld.shared.u32 	%r189, [%r188];
	add.s32 	%r190, %r189, %r187;
	min.s32 	%r191, %r119, %r190;
	st.shared.u32 	[%r29+624], %r191;
	add.s32 	%r192, %r184, %r149;
	ld.shared.u32 	%r193, [%r192];
	add.s32 	%r194, %r188, %r71;
	ld.shared.u32 	%r195, [%r194];
	add.s32 	%r196, %r195, %r193;
	min.s32 	%r197, %r126, %r196;
	st.shared.u32 	[%r29+628], %r197;
	add.s32 	%r198, %r184, %r157;
	ld.shared.u32 	%r199, [%r198];
	add.s32 	%r200, %r194, %r71;
	ld.shared.u32 	%r201, [%r200];
	add.s32 	%r202, %r201, %r199;
	min.s32 	%r203, %r133, %r202;
	st.shared.u32 	[%r29+632], %r203;
	selp.b32 	%r204, 2, 0, %p2;
	mad.lo.s32 	%r205, %r204, 312, %r53;
	add.s32 	%r206, %r137, %r86;
	add.s32 	%r207, %r138, %r8;
	add.s32 	%r208, %r56, %r204;
	shl.b32 	%r209, %r207, 2;
	add.s32 	%r210, %r205, %r209;
	ld.shared.u32 	%r211, [%r210];
	shl.b32 	%r212, %r208, 2;
	add.s32 	%r213, %r206, %r212;
	ld.shared.u32 	%r214, [%r213];
	add.s32 	%r215, %r214, %r211;
	min.s32 	%r216, %r147, %r215;
	st.shared.u32 	[%r29], %r216;
	add.s32 	%r217, %r148, %r8;
	shl.b32 	%r218, %r217, 2;
	add.s32 	%r219, %r205, %r218;
	ld.shared.u32 	%r220, [%r219];
	add.s32 	%r221, %r213, %r71;
	ld.shared.u32 	%r222, [%r221];
	add.s32 	%r223, %r222, %r220;
	min.s32 	%r224, %r155, %r223;
	st.shared.u32 	[%r29+4], %r224;
	add.s32 	%r225, %r156, %r8;
	shl.b32 	%r226, %r225, 2;
	add.s32 	%r227, %r205, %r226;
	ld.shared.u32 	%r228, [%r227];
	add.s32 	%r229, %r221, %r71;
	ld.shared.u32 	%r230, [%r229];
	add.s32 	%r231, %r230, %r228;
	min.s32 	%r232, %r163, %r231;
	st.shared.u32 	[%r29+8], %r232;
	add.s32 	%r233, %r205, %r86;
	add.s32 	%r234, %r165, %r86;
	add.s32 	%r235, %r233, %r209;
	ld.shared.u32 	%r236, [%r235];
	add.s32 	%r237, %r234, %r212;
	ld.shared.u32 	%r238, [%r237];
	add.s32 	%r239, %r238, %r236;
	min.s32 	%r240, %r171, %r239;
	st.shared.u32 	[%r29+312], %r240;
	add.s32 	%r241, %r233, %r218;
	ld.shared.u32 	%r242, [%r241];
	add.s32 	%r243, %r237, %r71;
	ld.shared.u32 	%r244, [%r243];
	add.s32 	%r245, %r244, %r242;
	min.s32 	%r246, %r177, %r245;
	st.shared.u32 	[%r29+316], %r246;
	add.s32 	%r247, %r233, %r226;
	ld.shared.u32 	%r248, [%r247];
	add.s32 	%r249, %r243, %r71;
	ld.shared.u32 	%r250, [%r249];
	add.s32 	%r251, %r250, %r248;
	min.s32 	%r252, %r183, %r251;
	st.shared.u32 	[%r29+320], %r252;
	add.s32 	%r253, %r233, %r86;
	add.s32 	%r254, %r185, %r86;
	add.s32 	%r255, %r253, %r209;
	ld.shared.u32 	%r256, [%r255];
	add.s32 	%r257, %r254, %r212;
	ld.shared.u32 	%r258, [%r257];
	add.s32 	%r259, %r258, %r256;
	min.s32 	%r260, %r191, %r259;
	st.shared.u32 	[%r29+624], %r260;
	add.s32 	%r261, %r253, %r218;
	ld.shared.u32 	%r262, [%r261];
	add.s32 	%r263, %r257, %r71;
	ld.shared.u32 	%r264, [%r263];
	add.s32 	%r265, %r264, %r262;
	min.s32 	%r266, %r197, %r265;
	st.shared.u32 	[%r29+628], %r266;
	add.s32 	%r267, %r253, %r226;
	ld.shared.u32 	%r268, [%r267];
	add.s32 	%r269, %r263, %r71;
	ld.shared.u32 	%r270, [%r269];
	add.s32 	%r271, %r270, %r268;
	min.s32 	%r272, %r203, %r271;
	st.shared.u32 	[%r29+632], %r272;
	selp.b32 	%r273, 3, 0, %p2;
	mad.lo.s32 	%r274, %r273, 312, %r53;
	add.s32 	%r275, %r206, %r86;
	add.s32 	%r276, %r207, %r8;
	add.s32 	%r277, %r56, %r273;
	shl.b32 	%r278, %r276, 2;
	add.s32 	%r279, %r274, %r278;
	ld.shared.u32 	%r280, [%r279];
	shl.b32 	%r281, %r277, 2;
	add.s32 	%r282, %r275, %r281;
	ld.shared.u32 	%r283, [%r282];
	add.s32 	%r284, %r283, %r280;
	min.s32 	%r285, %r216, %r284;
	st.shared.u32 	[%r29], %r285;
	add.s32 	%r286, %r217, %r8;
	shl.b32 	%r287, %r286, 2;
	add.s32 	%r288, %r274, %r287;
	ld.shared.u32 	%r289, [%r288];
	add.s32 	%r290, %r282, %r71;
	ld.shared.u32 	%r291, [%r290];
	add.s32 	%r292, %r291, %r289;
	min.s32 	%r293, %r224, %r292;
	st.shared.u32 	[%r29+4], %r293;
	add.s32 	%r294, %r225, %r8;
	shl.b32 	%r295, %r294, 2;
	add.s32 	%r296, %r274, %r295;
	ld.shared.u32 	%r297, [%r296];
	add.s32 	%r298, %r290, %r71;
	ld.shared.u32 	%r299, [%r298];
	add.s32 	%r300, %r299, %r297;
	min.s32 	%r301, %r232, %r300;
	st.shared.u32 	[%r29+8], %r301;
	add.s32 	%r302, %r274, %r86;
	add.s32 	%r303, %r234, %r86;
	add.s32 	%r304, %r302, %r278;
	ld.shared.u32 	%r305, [%r304];
	add.s32 	%r306, %r303, %r281;
	ld.shared.u32 	%r307, [%r306];
	add.s32 	%r308, %r307, %r305;
	min.s32 	%r309, %r240, %r308;
	st.shared.u32 	[%r29+312], %r309;
	add.s32 	%r310, %r302, %r287;
	ld.shared.u32 	%r311, [%r310];
	add.s32 	%r312, %r306, %r71;
	ld.shared.u32 	%r313, [%r312];
	add.s32 	%r314, %r313, %r311;
	min.s32 	%r315, %r246, %r314;
	st.shared.u32 	[%r29+316], %r315;
	add.s32 	%r316, %r302, %r295;
	ld.shared.u32 	%r317, [%r316];
	add.s32 	%r318, %r312, %r71;
	ld.shared.u32 	%r319, [%r318];
	add.s32 	%r320, %r319, %r317;
	min.s32 	%r321, %r252, %r320;
	st.shared.u32 	[%r29+320], %r321;
	add.s32 	%r322, %r302, %r86;
	add.s32 	%r323, %r254, %r86;
	add.s32 	%r324, %r322, %r278;
	ld.shared.u32 	%r325, [%r324];
	add.s32 	%r326, %r323, %r281;
	ld.shared.u32 	%r327, [%r326];
	add.s32 	%r328, %r327, %r325;
	min.s32 	%r329, %r260, %r328;
	st.shared.u32 	[%r29+624], %r329;
	add.s32 	%r330, %r322, %r287;
	ld.shared.u32 	%r331, [%r330];
	add.s32 	%r332, %r326, %r71;
	ld.shared.u32 	%r333, [%r332];
	add.s32 	%r334, %r333, %r331;
	min.s32 	%r335, %r266, %r334;
	st.shared.u32 	[%r29+628], %r335;
	add.s32 	%r336, %r322, %r295;
	ld.shared.u32 	%r337, [%r336];
	add.s32 	%r338, %r332, %r71;
	ld.shared.u32 	%r339, [%r338];
	add.s32 	%r340, %r339, %r337;
	min.s32 	%r341, %r272, %r340;
	st.shared.u32 	[%r29+632], %r341;
	selp.b32 	%r342, 4, 0, %p2;
	mad.lo.s32 	%r343, %r342, 312, %r53;
	add.s32 	%r344, %r275, %r86;
	add.s32 	%r345, %r276, %r8;
	add.s32 	%r346, %r56, %r342;
	shl.b32 	%r347, %r345, 2;
	add.s32 	%r348, %r343, %r347;
	ld.shared.u32 	%r349, [%r348];
	shl.b32 	%r350, %r346, 2;
	add.s32 	%r351, %r344, %r350;
	ld.shared.u32 	%r352, [%r351];
	add.s32 	%r353, %r352, %r349;
	min.s32 	%r354, %r285, %r353;
	st.shared.u32 	[%r29], %r354;
	add.s32 	%r355, %r286, %r8;
	shl.b32 	%r356, %r355, 2;
	add.s32 	%r357, %r343, %r356;
	ld.shared.u32 	%r358, [%r357];
	add.s32 	%r359, %r351, %r71;
	ld.shared.u32 	%r360, [%r359];
	add.s32 	%r361, %r360, %r358;
	min.s32 	%r362, %r293, %r361;
	st.shared.u32 	[%r29+4], %r362;
	add.s32 	%r363, %r294, %r8;
	shl.b32 	%r364, %r363, 2;
	add.s32 	%r365, %r343, %r364;
	ld.shared.u32 	%r366, [%r365];
	add.s32 	%r367, %r359, %r71;
	ld.shared.u32 	%r368, [%r367];
	add.s32 	%r369, %r368, %r366;
	min.s32 	%r370, %r301, %r369;
	st.shared.u32 	[%r29+8], %r370;
	add.s32 	%r371, %r343, %r86;
	add.s32 	%r372, %r303, %r86;
	add.s32 	%r373, %r371, %r347;
	ld.shared.u32 	%r374, [%r373];
	add.s32 	%r375, %r372, %r350;
	ld.shared.u32 	%r376, [%r375];
	add.s32 	%r377, %r376, %r374;
	min.s32 	%r378, %r309, %r377;
	st.shared.u32 	[%r29+312], %r378;
	add.s32 	%r379, %r371, %r356;
	ld.shared.u32 	%r380, [%r379];
	add.s32 	%r381, %r375, %r71;
	ld.shared.u32 	%r382, [%r381];
	add.s32 	%r383, %r382, %r380;
	min.s32 	%r384, %r315, %r383;
	st.shared.u32 	[%r29+316], %r384;
	add.s32 	%r385, %r371, %r364;
	ld.shared.u32 	%r386, [%r385];
	add.s32 	%r387, %r381, %r71;
	ld.shared.u32 	%r388, [%r387];
	add.s32 	%r389, %r388, %r386;
	min.s32 	%r390, %r321, %r389;
	st.shared.u32 	[%r29+320], %r390;
	add.s32 	%r391, %r371, %r86;
	add.s32 	%r392, %r323, %r86;
	add.s32 	%r393, %r391, %r347;
	ld.shared.u32 	%r394, [%r393];
	add.s32 	%r395, %r392, %r350;
	ld.shared.u32 	%r396, [%r395];
	add.s32 	%r397, %r396, %r394;
	min.s32 	%r398, %r329, %r397;
	st.shared.u32 	[%r29+624], %r398;
	add.s32 	%r399, %r391, %r356;
	ld.shared.u32 	%r400, [%r399];
	add.s32 	%r401, %r395, %r71;
	ld.shared.u32 	%r402, [%r401];
	add.s32 	%r403, %r402, %r400;
	min.s32 	%r404, %r335, %r403;
	st.shared.u32 	[%r29+628], %r404;
	add.s32 	%r405, %r391, %r364;
	ld.shared.u32 	%r406, [%r405];
	add.s32 	%r407, %r401, %r71;
	ld.shared.u32 	%r408, [%r407];
	add.s32 	%r409, %r408, %r406;
	min.s32 	%r410, %r341, %r409;
	st.shared.u32 	[%r29+632], %r410;
	selp.b32 	%r411, 5, 0, %p2;
	mad.lo.s32 	%r412, %r411, 312, %r53;
	add.s32 	%r413, %r344, %r86;
	add.s32 	%r414, %r345, %r8;
	add.s32 	%r415, %r56, %r411;
	shl.b32 	%r416, %r414, 2;
	add.s32 	%r417, %r412, %r416;
	ld.shared.u32 	%r418, [%r417];
	shl.b32 	%r419, %r415, 2;
	add.s32 	%r420, %r413, %r419;
	ld.shared.u32 	%r421, [%r420];
	add.s32 	%r422, %r421, %r418;
	min.s32 	%r423, %r354, %r422;
	st.shared.u32 	[%r29], %r423;
	add.s32 	%r424, %r355, %r8;
	shl.b32 	%r425, %r424, 2;
	add.s32 	%r426, %r412, %r425;
	ld.shared.u32 	%r427, [%r426];
	add.s32 	%r428, %r420, %r71;
	ld.shared.u32 	%r429, [%r428];
	add.s32 	%r430, %r429, %r427;
	min.s32 	%r431, %r362, %r430;
	st.shared.u32 	[%r29+4], %r431;
	add.s32 	%r432, %r363, %r8;
	shl.b32 	%r433, %r432, 2;
	add.s32 	%r434, %r412, %r433;
	ld.shared.u32 	%r435, [%r434];
	add.s32 	%r436, %r428, %r71;
	ld.shared.u32 	%r437, [%r436];
	add.s32 	%r438, %r437, %r435;
	min.s32 	%r439, %r370, %r438;
	st.shared.u32 	[%r29+8], %r439;
	add.s32 	%r440, %r412, %r86;
	add.s32 	%r441, %r372, %r86;
	add.s32 	%r442, %r440, %r416;
	ld.shared.u32 	%r443, [%r442];
	add.s32 	%r444, %r441, %r419;
	ld.shared.u32 	%r445, [%r444];
	add.s32 	%r446, %r445, %r443;
	min.s32 	%r447, %r378, %r446;
	st.shared.u32 	[%r29+312], %r447;
	add.s32 	%r448, %r440, %r425;
	ld.shared.u32 	%r449, [%r448];
	add.s32 	%r450, %r444, %r71;
	ld.shared.u32 	%r451, [%r450];
	add.s32 	%r452, %r451, %r449;
	min.s32 	%r453, %r384, %r452;
	st.shared.u32 	[%r29+316], %r453;
	add.s32 	%r454, %r440, %r433;
	ld.shared.u32 	%r455, [%r454];
	add.s32 	%r456, %r450, %r71;
	ld.shared.u32 	%r457, [%r456];
	add.s32 	%r458, %r457, %r455;
	min.s32 	%r459, %r390, %r458;
	st.shared.u32 	[%r29+320], %r459;
	add.s32 	%r460, %r440, %r86;
	add.s32 	%r461, %r392, %r86;
	add.s32 	%r462, %r460, %r416;
	ld.shared.u32 	%r463, [%r462];
	add.s32 	%r464, %r461, %r419;
	ld.shared.u32 	%r465, [%r464];
	add.s32 	%r466, %r465, %r463;
	min.s32 	%r467, %r398, %r466;
	st.shared.u32 	[%r29+624], %r467;
	add.s32 	%r468, %r460, %r425;
	ld.shared.u32 	%r469, [%r468];
	add.s32 	%r470, %r464, %r71;
	ld.shared.u32 	%r471, [%r470];
	add.s32 	%r472, %r471, %r469;
	min.s32 	%r473, %r404, %r472;
	st.shared.u32 	[%r29+628], %r473;
	add.s32 	%r474, %r460, %r433;
	ld.shared.u32 	%r475, [%r474];
	add.s32 	%r476, %r470, %r71;
	ld.shared.u32 	%r477, [%r476];
	add.s32 	%r478, %r477, %r475;
	min.s32 	%r479, %r410, %r478;
	st.shared.u32 	[%r29+632], %r479;
	selp.b32 	%r480, 6, 0, %p2;
	mad.lo.s32 	%r481, %r480, 312, %r53;
	add.s32 	%r482, %r413, %r86;
	add.s32 	%r483, %r414, %r8;
	add.s32 	%r484, %r56, %r480;
	shl.b32 	%r485, %r483, 2;
	add.s32 	%r486, %r481, %r485;
	ld.shared.u32 	%r487, [%r486];
	shl.b32 	%r488, %r484, 2;
	add.s32 	%r489, %r482, %r488;
	ld.shared.u32 	%r490, [%r489];
	add.s32 	%r491, %r490, %r487;
	min.s32 	%r492, %r423, %r491;
	st.shared.u32 	[%r29], %r492;
	add.s32 	%r493, %r424, %r8;
	shl.b32 	%r494, %r493, 2;
	add.s32 	%r495, %r481, %r494;
	ld.shared.u32 	%r496, [%r495];
	add.s32 	%r497, %r489, %r71;
	ld.shared.u32 	%r498, [%r497];
	add.s32 	%r499, %r498, %r496;
	min.s32 	%r500, %r431, %r499;
	st.shared.u32 	[%r29+4], %r500;
	add.s32 	%r501, %r432, %r8;
	shl.b32 	%r502, %r501, 2;
	add.s32 	%r503, %r481, %r502;
	ld.shared.u32 	%r504, [%r503];
	add.s32 	%r505, %r497, %r71;
	ld.shared.u32 	%r506, [%r505];
	add.s32 	%r507, %r506, %r504;
	min.s32 	%r508, %r439, %r507;
	st.shared.u32 	[%r29+8], %r508;
	add.s32 	%r509, %r481, %r86;
	add.s32 	%r510, %r441, %r86;
	add.s32 	%r511, %r509, %r485;
	ld.shared.u32 	%r512, [%r511];
	add.s32 	%r513, %r510, %r488;
	ld.shared.u32 	%r514, [%r513];
	add.s32 	%r515, %r514, %r512;
	min.s32 	%r516, %r447, %r515;
	st.shared.u32 	[%r29+312], %r516;
	add.s32 	%r517, %r509, %r494;
	ld.shared.u32 	%r518, [%r517];
	add.s32 	%r519, %r513, %r71;
	ld.shared.u32 	%r520, [%r519];
	add.s32 	%r521, %r520, %r518;
	min.s32 	%r522, %r453, %r521;
	st.shared.u32 	[%r29+316], %r522;
	add.s32 	%r523, %r509, %r502;
	ld.shared.u32 	%r524, [%r523];
	add.s32 	%r525, %r519, %r71;
	ld.shared.u32 	%r526, [%r525];
	add.s32 	%r527, %r526, %r524;
	min.s32 	%r528, %r459, %r527;
	st.shared.u32 	[%r29+320], %r528;
	add.s32 	%r529, %r509, %r86;
	add.s32 	%r530, %r461, %r86;
	add.s32 	%r531, %r529, %r485;
	ld.shared.u32 	%r532, [%r531];
	add.s32 	%r533, %r530, %r488;
	ld.shared.u32 	%r534, [%r533];
	add.s32 	%r535, %r534, %r532;
	min.s32 	%r536, %r467, %r535;
	st.shared.u32 	[%r29+624], %r536;
	add.s32 	%r537, %r529, %r494;
	ld.shared.u32 	%r538, [%r537];
	add.s32 	%r539, %r533, %r71;
	ld.shared.u32 	%r540, [%r539];
	add.s32 	%r541, %r540, %r538;
	min.s32 	%r542, %r473, %r541;
	st.shared.u32 	[%r29+628], %r542;
	add.s32 	%r543, %r529, %r502;
	ld.shared.u32 	%r544, [%r543];
	add.s32 	%r545, %r539, %r71;
	ld.shared.u32 	%r546, [%r545];
	add.s32 	%r547, %r546, %r544;
	min.s32 	%r548, %r479, %r547;
	st.shared.u32 	[%r29+632], %r548;
	selp.b32 	%r549, 7, 0, %p2;
	mad.lo.s32 	%r550, %r549, 312, %r53;
	add.s32 	%r551, %r482, %r86;
	add.s32 	%r552, %r483, %r8;
	add.s32 	%r553, %r56, %r549;
	shl.b32 	%r554, %r552, 2;
	add.s32 	%r555, %r550, %r554;
	ld.shared.u32 	%r556, [%r555];
	shl.b32 	%r557, %r553, 2;
	add.s32 	%r558, %r551, %r557;
	ld.shared.u32 	%r559, [%r558];
	add.s32 	%r560, %r559, %r556;
	min.s32 	%r561, %r492, %r560;
	st.shared.u32 	[%r29], %r561;
	add.s32 	%r562, %r493, %r8;
	shl.b32 	%r563, %r562, 2;
	add.s32 	%r564, %r550, %r563;
	ld.shared.u32 	%r565, [%r564];
	add.s32 	%r566, %r558, %r71;
	ld.shared.u32 	%r567, [%r566];
	add.s32 	%r568, %r567, %r565;
	min.s32 	%r569, %r500, %r568;
	st.shared.u32 	[%r29+4], %r569;
	add.s32 	%r570, %r501, %r8;
	shl.b32 	%r571, %r570, 2;
	add.s32 	%r572, %r550, %r571;
	ld.shared.u32 	%r573, [%r572];
	add.s32 	%r574, %r566, %r71;
	ld.shared.u32 	%r575, [%r574];
	add.s32 	%r576, %r575, %r573;
	min.s32 	%r577, %r508, %r576;
	st.shared.u32 	[%r29+8], %r577;
	add.s32 	%r578, %r550, %r86;
	add.s32 	%r579, %r510, %r86;
	add.s32 	%r580, %r578, %r554;
	ld.shared.u32 	%r581, [%r580];
	add.s32 	%r582, %r579, %r557;
	ld.shared.u32 	%r583, [%r582];
	add.s32 	%r584, %r583, %r581;
	min.s32 	%r585, %r516, %r584;
	st.shared.u32 	[%r29+312], %r585;
	add.s32 	%r586, %r578, %r563;
	ld.shared.u32 	%r587, [%r586];
	add.s32 	%r588, %r582, %r71;
	ld.shared.u32 	%r589, [%r588];
	add.s32 	%r590, %r589, %r587;
	min.s32 	%r591, %r522, %r590;
	st.shared.u32 	[%r29+316], %r591;
	add.s32 	%r592, %r578, %r571;
	ld.shared.u32 	%r593, [%r592];
	add.s32 	%r594, %r588, %r71;
	ld.shared.u32 	%r595, [%r594];
	add.s32 	%r596, %r595, %r593;
	min.s32 	%r597, %r528, %r596;
	st.shared.u32 	[%r29+320], %r597;
	add.s32 	%r598, %r578, %r86;
	add.s32 	%r599, %r530, %r86;
	add.s32 	%r600, %r598, %r554;
	ld.shared.u32 	%r601, [%r600];
	add.s32 	%r602, %r599, %r557;
	ld.shared.u32 	%r603, [%r602];
	add.s32 	%r604, %r603, %r601;
	min.s32 	%r605, %r536, %r604;
	st.shared.u32 	[%r29+624], %r605;
	add.s32 	%r606, %r598, %r563;
	ld.shared.u32 	%r607, [%r606];
	add.s32 	%r608, %r602, %r71;
	ld.shared.u32 	%r609, [%r608];
	add.s32 	%r610, %r609, %r607;
	min.s32 	%r611, %r542, %r610;
	st.shared.u32 	[%r29+628], %r611;
	add.s32 	%r612, %r598, %r571;
	ld.shared.u32 	%r613, [%r612];
	add.s32 	%r614, %r608, %r71;
	ld.shared.u32 	%r615, [%r614];
	add.s32 	%r616, %r615, %r613;
	min.s32 	%r617, %r548, %r616;
	st.shared.u32 	[%r29+632], %r617;
	selp.b32 	%r618, 8, 0, %p2;
	mad.lo.s32 	%r619, %r618, 312, %r53;
	add.s32 	%r620, %r551, %r86;
	add.s32 	%r621, %r552, %r8;
	add.s32 	%r622, %r56, %r618;
	shl.b32 	%r623, %r621, 2;
	add.s32 	%r624, %r619, %r623;
	ld.shared.u32 	%r625, [%r624];
	shl.b32 	%r626, %r622, 2;
	add.s32 	%r627, %r620, %r626;
	ld.shared.u32 	%r628, [%r627];
	add.s32 	%r629, %r628, %r625;
	min.s32 	%r630, %r561, %r629;
	st.shared.u32 	[%r29], %r630;
	add.s32 	%r631, %r562, %r8;
	shl.b32 	%r632, %r631, 2;
	add.s32 	%r633, %r619, %r632;
	ld.shared.u32 	%r634, [%r633];
	add.s32 	%r635, %r627, %r71;
	ld.shared.u32 	%r636, [%r635];
	add.s32 	%r637, %r636, %r634;
	min.s32 	%r638, %r569, %r637;
	st.shared.u32 	[%r29+4], %r638;
	add.s32 	%r639, %r570, %r8;
	shl.b32 	%r640, %r639, 2;
	add.s32 	%r641, %r619, %r640;
	ld.shared.u32 	%r642, [%r641];
	add.s32 	%r643, %r635, %r71;
	ld.shared.u32 	%r644, [%r643];
	add.s32 	%r645, %r644, %r642;
	min.s32 	%r646, %r577, %r645;
	st.shared.u32 	[%r29+8], %r646;
	add.s32 	%r647, %r619, %r86;
	add.s32 	%r648, %r579, %r86;
	add.s32 	%r649, %r647, %r623;
	ld.shared.u32 	%r650, [%r649];
	add.s32 	%r651, %r648, %r626;
	ld.shared.u32 	%r652, [%r651];
	add.s32 	%r653, %r652, %r650;
	min.s32 	%r654, %r585, %r653;
	st.shared.u32 	[%r29+312], %r654;
	add.s32 	%r655, %r647, %r632;
	ld.shared.u32 	%r656, [%r655];
	add.s32 	%r657, %r651, %r71;
	ld.shared.u32 	%r658, [%r657];
	add.s32 	%r659, %r658, %r656;
	min.s32 	%r660, %r591, %r659;
	st.shared.u32 	[%r29+316], %r660;
	add.s32 	%r661, %r647, %r640;
	ld.shared.u32 	%r662, [%r661];
	add.s32 	%r663, %r657, %r71;
	ld.shared.u32 	%r664, [%r663];
	add.s32 	%r665, %r664, %r662;
	min.s32 	%r666, %r597, %r665;
	st.shared.u32 	[%r29+320], %r666;
	add.s32 	%r667, %r647, %r86;
	add.s32 	%r668, %r599, %r86;
	add.s32 	%r669, %r667, %r623;
	ld.shared.u32 	%r670, [%r669];
	add.s32 	%r671, %r668, %r626;
	ld.shared.u32 	%r672, [%r671];
	add.s32 	%r673, %r672, %r670;
	min.s32 	%r674, %r605, %r673;
	st.shared.u32 	[%r29+624], %r674;
	add.s32 	%r675, %r667, %r632;
	ld.shared.u32 	%r676, [%r675];
	add.s32 	%r677, %r671, %r71;
	ld.shared.u32 	%r678, [%r677];
	add.s32 	%r679, %r678, %r676;
	min.s32 	%r680, %r611, %r679;
	st.shared.u32 	[%r29+628], %r680;
	add.s32 	%r681, %r667, %r640;
	ld.shared.u32 	%r682, [%r681];
	add.s32 	%r683, %r677, %r71;
	ld.shared.u32 	%r684, [%r683];
	add.s32 	%r685, %r684, %r682;
	min.s32 	%r686, %r617, %r685;
	st.shared.u32 	[%r29+632], %r686;
	selp.b32 	%r687, 9, 0, %p2;
	mad.lo.s32 	%r688, %r687, 312, %r53;
	add.s32 	%r689, %r620, %r86;
	add.s32 	%r690, %r621, %r8;
	add.s32 	%r691, %r56, %r687;
	shl.b32 	%r692, %r690, 2;
	add.s32 	%r693, %r688, %r692;
	ld.shared.u32 	%r694, [%r693];
	shl.b32 	%r695, %r691, 2;
	add.s32 	%r696, %r689, %r695;
	ld.shared.u32 	%r697, [%r696];
	add.s32 	%r698, %r697, %r694;
	min.s32 	%r699, %r630, %r698;
	st.shared.u32 	[%r29], %r699;
	add.s32 	%r700, %r631, %r8;
	shl.b32 	%r701, %r700, 2;
	add.s32 	%r702, %r688, %r701;
	ld.shared.u32 	%r703, [%r702];
	add.s32 	%r704, %r696, %r71;
	ld.shared.u32 	%r705, [%r704];
	add.s32 	%r706, %r705, %r703;
	min.s32 	%r707, %r638, %r706;
	st.shared.u32 	[%r29+4], %r707;
	add.s32 	%r708, %r639, %r8;
	shl.b32 	%r709, %r708, 2;
	add.s32 	%r710, %r688, %r709;
	ld.shared.u32 	%r711, [%r710];
	add.s32 	%r712, %r704, %r71;
	ld.shared.u32 	%r713, [%r712];
	add.s32 	%r714, %r713, %r711;
	min.s32 	%r715, %r646, %r714;
	st.shared.u32 	[%r29+8], %r715;
	add.s32 	%r716, %r688, %r86;
	add.s32 	%r717, %r648, %r86;
	add.s32 	%r718, %r716, %r692;
	ld.shared.u32 	%r719, [%r718];
	add.s32 	%r720, %r717, %r695;
	ld.shared.u32 	%r721, [%r720];
	add.s32 	%r722, %r721, %r719;
	min.s32 	%r723, %r654, %r722;
	st.shared.u32 	[%r29+312], %r723;
	add.s32 	%r724, %r716, %r701;
	ld.shared.u32 	%r725, [%r724];
	add.s32 	%r726, %r720, %r71;
	ld.shared.u32 	%r727, [%r726];
	add.s32 	%r728, %r727, %r725;
	min.s32 	%r729, %r660, %r728;
	st.shared.u32 	[%r29+316], %r729;
	add.s32 	%r730, %r716, %r709;
	ld.shared.u32 	%r731, [%r730];
	add.s32 	%r732, %r726, %r71;
	ld.shared.u32 	%r733, [%r732];
	add.s32 	%r734, %r733, %r731;
	min.s32 	%r735, %r666, %r734;
	st.shared.u32 	[%r29+320], %r735;
	add.s32 	%r736, %r716, %r86;
	add.s32 	%r737, %r668, %r86;
	add.s32 	%r738, %r736, %r692;
	ld.shared.u32 	%r739, [%r738];
	add.s32 	%r740, %r737, %r695;
	ld.shared.u32 	%r741, [%r740];
	add.s32 	%r742, %r741, %r739;
	min.s32 	%r743, %r674, %r742;
	st.shared.u32 	[%r29+624], %r743;
	add.s32 	%r744, %r736, %r701;
	ld.shared.u32 	%r745, [%r744];
	add.s32 	%r746, %r740, %r71;
	ld.shared.u32 	%r747, [%r746];
	add.s32 	%r748, %r747, %r745;
	min.s32 	%r749, %r680, %r748;
	st.shared.u32 	[%r29+628], %r749;
	add.s32 	%r750, %r736, %r709;
	ld.shared.u32 	%r751, [%r750];
	add.s32 	%r752, %r746, %r71;
	ld.shared.u32 	%r753, [%r752];
	add.s32 	%r754, %r753, %r751;
	min.s32 	%r755, %r686, %r754;
	st.shared.u32 	[%r29+632], %r755;
	selp.b32 	%r756, 10, 0, %p2;
	mad.lo.s32 	%r757, %r756, 312, %r53;
	add.s32 	%r758, %r689, %r86;
	add.s32 	%r759, %r690, %r8;
	add.s32 	%r760, %r56, %r756;
	shl.b32 	%r761, %r759, 2;
	add.s32 	%r762, %r757, %r761;
	ld.shared.u32 	%r763, [%r762];
	shl.b32 	%r764, %r760, 2;
	add.s32 	%r765, %r758, %r764;
	ld.shared.u32 	%r766, [%r765];
	add.s32 	%r767, %r766, %r763;
	min.s32 	%r768, %r699, %r767;
	st.shared.u32 	[%r29], %r768;
	add.s32 	%r769, %r700, %r8;
	shl.b32 	%r770, %r769, 2;
	add.s32 	%r771, %r757, %r770;
	ld.shared.u32 	%r772, [%r771];
	add.s32 	%r773, %r765, %r71;
	ld.shared.u32 	%r774, [%r773];
	add.s32 	%r775, %r774, %r772;
	min.s32 	%r776, %r707, %r775;
	st.shared.u32 	[%r29+4], %r776;
	add.s32 	%r777, %r708, %r8;
	shl.b32 	%r778, %r777, 2;
	add.s32 	%r779, %r757, %r778;
	ld.shared.u32 	%r780, [%r779];
	add.s32 	%r781, %r773, %r71;
	ld.shared.u32 	%r782, [%r781];
	add.s32 	%r783, %r782, %r780;
	min.s32 	%r784, %r715, %r783;
	st.shared.u32 	[%r29+8], %r784;
	add.s32 	%r785, %r757, %r86;
	add.s32 	%r786, %r717, %r86;
	add.s32 	%r787, %r785, %r761;
	ld.shared.u32 	%r788, [%r787];
	add.s32 	%r789, %r786, %r764;
	ld.shared.u32 	%r790, [%r789];
	add.s32 	%r791, %r790, %r788;
	min.s32 	%r792, %r723, %r791;
	st.shared.u32 	[%r29+312], %r792;
	add.s32 	%r793, %r785, %r770;
	ld.shared.u32 	%r794, [%r793];
	add.s32 	%r795, %r789, %r71;
	ld.shared.u32 	%r796, [%r795];
	add.s32 	%r797, %r796, %r794;
	min.s32 	%r798, %r729, %r797;
	st.shared.u32 	[%r29+316], %r798;
	add.s32 	%r799, %r785, %r778;
	ld.shared.u32 	%r800, [%r799];
	add.s32 	%r801, %r795, %r71;
	ld.shared.u32 	%r802, [%r801];
	add.s32 	%r803, %r802, %r800;
	min.s32 	%r804, %r735, %r803;
	st.shared.u32 	[%r29+320], %r804;
	add.s32 	%r805, %r785, %r86;
	add.s32 	%r806, %r737, %r86;
	add.s32 	%r807, %r805, %r761;
	ld.shared.u32 	%r808, [%r807];
	add.s32 	%r809, %r806, %r764;
	ld.shared.u32 	%r810, [%r809];
	add.s32 	%r811, %r810, %r808;
	min.s32 	%r812, %r743, %r811;
	st.shared.u32 	[%r29+624], %r812;
	add.s32 	%r813, %r805, %r770;
	ld.shared.u32 	%r814, [%r813];
	add.s32 	%r815, %r809, %r71;
	ld.shared.u32 	%r816, [%r815];
	add.s32 	%r817, %r816, %r814;
	min.s32 	%r818, %r749, %r817;
	st.shared.u32 	[%r29+628], %r818;
	add.s32 	%r819, %r805, %r778;
	ld.shared.u32 	%r820, [%r819];
	add.s32 	%r821, %r815, %r71;
	ld.shared.u32 	%r822, [%r821];
	add.s32 	%r823, %r822, %r820;
	min.s32 	%r824, %r755, %r823;
	st.shared.u32 	[%r29+632], %r824;
	selp.b32 	%r825, 11, 0, %p2;
	mad.lo.s32 	%r826, %r825, 312, %r53;
	add.s32 	%r827, %r758, %r86;
	add.s32 	%r828, %r759, %r8;
	add.s32 	%r829, %r56, %r825;
	shl.b32 	%r830, %r828, 2;
	add.s32 	%r831, %r826, %r830;
	ld.shared.u32 	%r832, [%r831];
	shl.b32 	%r833, %r829, 2;
	add.s32 	%r834, %r827, %r833;
	ld.shared.u32 	%r835, [%r834];
	add.s32 	%r836, %r835, %r832;
	min.s32 	%r837, %r768, %r836;
	st.shared.u32 	[%r29], %r837;
	add.s32 	%r838, %r769, %r8;
	shl.b32 	%r839, %r838, 2;
	add.s32 	%r840, %r826, %r839;
	ld.shared.u32 	%r841, [%r840];
	add.s32 	%r842, %r834, %r71;
	ld.shared.u32 	%r843, [%r842];
	add.s32 	%r844, %r843, %r841;
	min.s32 	%r845, %r776, %r844;
	st.shared.u32 	[%r29+4], %r845;
	add.s32 	%r846, %r777, %r8;
	shl.b32 	%r847, %r846, 2;
	add.s32 	%r848, %r826, %r847;
	ld.shared.u32 	%r849, [%r848];
	add.s32 	%r850, %r842, %r71;
	ld.shared.u32 	%r851, [%r850];
	add.s32 	%r852, %r851, %r849;
	min.s32 	%r853, %r784, %r852;
	st.shared.u32 	[%r29+8], %r853;
	add.s32 	%r854, %r826, %r86;
	add.s32 	%r855, %r786, %r86;
	add.s32 	%r856, %r854, %r830;
	ld.shared.u32 	%r857, [%r856];
	add.s32 	%r858, %r855, %r833;
	ld.shared.u32 	%r859, [%r858];
	add.s32 	%r860, %r859, %r857;
	min.s32 	%r861, %r792, %r860;
	st.shared.u32 	[%r29+312], %r861;
	add.s32 	%r862, %r854, %r839;
	ld.shared.u32 	%r863, [%r862];
	add.s32 	%r864, %r858, %r71;
	ld.shared.u32 	%r865, [%r864];
	add.s32 	%r866, %r865, %r863;
	min.s32 	%r867, %r798, %r866;
	st.shared.u32 	[%r29+316], %r867;
	add.s32 	%r868, %r854, %r847;
	ld.shared.u32 	%r869, [%r868];
	add.s32 	%r870, %r864, %r71;
	ld.shared.u32 	%r871, [%r870];
	add.s32 	%r872, %r871, %r869;
	min.s32 	%r873, %r804, %r872;
	st.shared.u32 	[%r29+320], %r873;
	add.s32 	%r874, %r854, %r86;
	add.s32 	%r875, %r806, %r86;
	add.s32 	%r876, %r874, %r830;
	ld.shared.u32 	%r877, [%r876];
	add.s32 	%r878, %r875, %r833;
	ld.shared.u32 	%r879, [%r878];
	add.s32 	%r880, %r879, %r877;
	min.s32 	%r881, %r812, %r880;
	st.shared.u32 	[%r29+624], %r881;
	add.s32 	%r882, %r874, %r839;
	ld.shared.u32 	%r883, [%r882];
	add.s32 	%r884, %r878, %r71;
	ld.shared.u32 	%r885, [%r884];
	add.s32 	%r886, %r885, %r883;
	min.s32 	%r887, %r818, %r886;
	st.shared.u32 	[%r29+628], %r887;
	add.s32 	%r888, %r874, %r847;
	ld.shared.u32 	%r889, [%r888];
	add.s32 	%r890, %r884, %r71;
	ld.shared.u32 	%r891, [%r890];
	add.s32 	%r892, %r891, %r889;
	min.s32 	%r893, %r824, %r892;
	st.shared.u32 	[%r29+632], %r893;
	selp.b32 	%r894, 12, 0, %p2;
	mad.lo.s32 	%r895, %r894, 312, %r53;
	add.s32 	%r896, %r827, %r86;
	add.s32 	%r897, %r828, %r8;
	add.s32 	%r898, %r56, %r894;
	shl.b32 	%r899, %r897, 2;
	add.s32 	%r900, %r895, %r899;
	ld.shared.u32 	%r901, [%r900];
	shl.b32 	%r902, %r898, 2;
	add.s32 	%r903, %r896, %r902;
	ld.shared.u32 	%r904, [%r903];
	add.s32 	%r905, %r904, %r901;
	min.s32 	%r906, %r837, %r905;
	st.shared.u32 	[%r29], %r906;
	add.s32 	%r907, %r838, %r8;
	shl.b32 	%r908, %r907, 2;
	add.s32 	%r909, %r895, %r908;
	ld.shared.u32 	%r910, [%r909];
	add.s32 	%r911, %r903, %r71;
	ld.shared.u32 	%r912, [%r911];
	add.s32 	%r913, %r912, %r910;
	min.s32 	%r914, %r845, %r913;
	st.shared.u32 	[%r29+4], %r914;
	add.s32 	%r915, %r846, %r8;
	shl.b32 	%r916, %r915, 2;
	add.s32 	%r917, %r895, %r916;
	ld.shared.u32 	%r918, [%r917];
	add.s32 	%r919, %r911, %r71;
	ld.shared.u32 	%r920, [%r919];
	add.s32 	%r921, %r920, %r918;
	min.s32 	%r922, %r853, %r921;
	st.shared.u32 	[%r29+8], %r922;
	add.s32 	%r923, %r895, %r86;
	add.s32 	%r924, %r855, %r86;
	add.s32 	%r925, %r923, %r899;
	ld.shared.u32 	%r926, [%r925];
	add.s32 	%r927, %r924, %r902;
	ld.shared.u32 	%r928, [%r927];
	add.s32 	%r929, %r928, %r926;
	min.s32 	%r930, %r861, %r929;
	st.shared.u32 	[%r29+312], %r930;
	add.s32 	%r931, %r923, %r908;
	ld.shared.u32 	%r932, [%r931];
	add.s32 	%r933, %r927, %r71;
	ld.shared.u32 	%r934, [%r933];
	add.s32 	%r935, %r934, %r932;
	min.s32 	%r936, %r867, %r935;
	st.shared.u32 	[%r29+316], %r936;
	add.s32 	%r937, %r923, %r916;
	ld.shared.u32 	%r938, [%r937];
	add.s32 	%r939, %r933, %r71;
	ld.shared.u32 	%r940, [%r939];
	add.s32 	%r941, %r940, %r938;
	min.s32 	%r942, %r873, %r941;
	st.shared.u32 	[%r29+320], %r942;
	add.s32 	%r943, %r923, %r86;
	add.s32 	%r944, %r875, %r86;
	add.s32 	%r945, %r943, %r899;
	ld.shared.u32 	%r946, [%r945];
	add.s32 	%r947, %r944, %r902;
	ld.shared.u32 	%r948, [%r947];
	add.s32 	%r949, %r948, %r946;
	min.s32 	%r950, %r881, %r949;
	st.shared.u32 	[%r29+624], %r950;
	add.s32 	%r951, %r943, %r908;
	ld.shared.u32 	%r952, [%r951];
	add.s32 	%r953, %r947, %r71;
	ld.shared.u32 	%r954, [%r953];
	add.s32 	%r955, %r954, %r952;
	min.s32 	%r956, %r887, %r955;
	st.shared.u32 	[%r29+628], %r956;
	add.s32 	%r957, %r943, %r916;
	ld.shared.u32 	%r958, [%r957];
	add.s32 	%r959, %r953, %r71;
	ld.shared.u32 	%r960, [%r959];
	add.s32 	%r961, %r960, %r958;
	min.s32 	%r962, %r893, %r961;
	st.shared.u32 	[%r29+632], %r962;
	selp.b32 	%r963, 13, 0, %p2;
	mad.lo.s32 	%r964, %r963, 312, %r53;
	add.s32 	%r965, %r896, %r86;
	add.s32 	%r966, %r897, %r8;
	add.s32 	%r967, %r56, %r963;
	shl.b32 	%r968, %r966, 2;
	add.s32 	%r969, %r964, %r968;
	ld.shared.u32 	%r970, [%r969];
	shl.b32 	%r971, %r967, 2;
	add.s32 	%r972, %r965, %r971;
	ld.shared.u32 	%r973, [%r972];
	add.s32 	%r974, %r973, %r970;
	min.s32 	%r975, %r906, %r974;
	st.shared.u32 	[%r29], %r975;
	add.s32 	%r976, %r907, %r8;
	shl.b32 	%r977, %r976, 2;
	add.s32 	%r978, %r964, %r977;
	ld.shared.u32 	%r979, [%r978];
	add.s32 	%r980, %r972, %r71;
	ld.shared.u32 	%r981, [%r980];
	add.s32 	%r982, %r981, %r979;
	min.s32 	%r983, %r914, %r982;
	st.shared.u32 	[%r29+4], %r983;
	add.s32 	%r984, %r915, %r8;
	shl.b32 	%r985, %r984, 2;
	add.s32 	%r986, %r964, %r985;
	ld.shared.u32 	%r987, [%r986];
	add.s32 	%r988, %r980, %r71;
	ld.shared.u32 	%r989, [%r988];
	add.s32 	%r990, %r989, %r987;
	min.s32 	%r991, %r922, %r990;
	st.shared.u32 	[%r29+8], %r991;
	add.s32 	%r992, %r964, %r86;
	add.s32 	%r993, %r924, %r86;
	add.s32 	%r994, %r992, %r968;
	ld.shared.u32 	%r995, [%r994];
	add.s32 	%r996, %r993, %r971;
	ld.shared.u32 	%r997, [%r996];
	add.s32 	%r998, %r997, %r995;
	min.s32 	%r999, %r930, %r998;
	st.shared.u32 	[%r29+312], %r999;
	add.s32 	%r1000, %r992, %r977;
	ld.shared.u32 	%r1001, [%r1000];
	add.s32 	%r1002, %r996, %r71;
	ld.shared.u32 	%r1003, [%r1002];
	add.s32 	%r1004, %r1003, %r1001;
	min.s32 	%r1005, %r936, %r1004;
	st.shared.u32 	[%r29+316], %r1005;
	add.s32 	%r1006, %r992, %r985;
	ld.shared.u32 	%r1007, [%r1006];
	add.s32 	%r1008, %r1002, %r71;
	ld.shared.u32 	%r1009, [%r1008];
	add.s32 	%r1010, %r1009, %r1007;
	min.s32 	%r1011, %r942, %r1010;
	st.shared.u32 	[%r29+320], %r1011;
	add.s32 	%r1012, %r992, %r86;
	add.s32 	%r1013, %r944, %r86;
	add.s32 	%r1014, %r1012, %r968;
	ld.shared.u32 	%r1015, [%r1014];
	add.s32 	%r1016, %r1013, %r971;
	ld.shared.u32 	%r1017, [%r1016];
	add.s32 	%r1018, %r1017, %r1015;
	min.s32 	%r1019, %r950, %r1018;
	st.shared.u32 	[%r29+624], %r1019;
	add.s32 	%r1020, %r1012, %r977;
	ld.shared.u32 	%r1021, [%r1020];
	add.s32 	%r1022, %r1016, %r71;
	ld.shared.u32 	%r1023, [%r1022];
	add.s32 	%r1024, %r1023, %r1021;
	min.s32 	%r1025, %r956, %r1024;
	st.shared.u32 	[%r29+628], %r1025;
	add.s32 	%r1026, %r1012, %r985;
	ld.shared.u32 	%r1027, [%r1026];
	add.s32 	%r1028, %r1022, %r71;
	ld.shared.u32 	%r1029, [%r1028];
	add.s32 	%r1030, %r1029, %r1027;
	min.s32 	%r1031, %r962, %r1030;
	st.shared.u32 	[%r29+632], %r1031;
	selp.b32 	%r1032, 14, 0, %p2;
	mad.lo.s32 	%r1033, %r1032, 312, %r53;
	add.s32 	%r1034, %r965, %r86;
	add.s32 	%r1035, %r966, %r8;
	add.s32 	%r1036, %r56, %r1032;
	shl.b32 	%r1037, %r1035, 2;
	add.s32 	%r1038, %r1033, %r1037;
	ld.shared.u32 	%r1039, [%r1038];
	shl.b32 	%r1040, %r1036, 2;
	add.s32 	%r1041, %r1034, %r1040;
	ld.shared.u32 	%r1042, [%r1041];
	add.s32 	%r1043, %r1042, %r1039;
	min.s32 	%r1044, %r975, %r1043;
	st.shared.u32 	[%r29], %r1044;
	add.s32 	%r1045, %r976, %r8;
	shl.b32 	%r1046, %r1045, 2;
	add.s32 	%r1047, %r1033, %r1046;
	ld.shared.u32 	%r1048, [%r1047];
	add.s32 	%r1049, %r1041, %r71;
	ld.shared.u32 	%r1050, [%r1049];
	add.s32 	%r1051, %r1050, %r1048;
	min.s32 	%r1052, %r983, %r1051;
	st.shared.u32 	[%r29+4], %r1052;
	add.s32 	%r1053, %r984, %r8;
	shl.b32 	%r1054, %r1053, 2;
	add.s32 	%r1055, %r1033, %r1054;
	ld.shared.u32 	%r1056, [%r1055];
	add.s32 	%r1057, %r1049, %r71;
	ld.shared.u32 	%r1058, [%r1057];
	add.s32 	%r1059, %r1058, %r1056;
	min.s32 	%r1060, %r991, %r1059;
	st.shared.u32 	[%r29+8], %r1060;
	add.s32 	%r1061, %r1033, %r86;
	add.s32 	%r1062, %r993, %r86;
	add.s32 	%r1063, %r1061, %r1037;
	ld.shared.u32 	%r1064, [%r1063];
	add.s32 	%r1065, %r1062, %r1040;
	ld.shared.u32 	%r1066, [%r1065];
	add.s32 	%r1067, %r1066, %r1064;
	min.s32 	%r1068, %r999, %r1067;
	st.shared.u32 	[%r29+312], %r1068;
	add.s32 	%r1069, %r1061, %r1046;
	ld.shared.u32 	%r1070, [%r1069];
	add.s32 	%r1071, %r1065, %r71;
	ld.shared.u32 	%r1072, [%r1071];
	add.s32 	%r1073, %r1072, %r1070;
	min.s32 	%r1074, %r1005, %r1073;
	st.shared.u32 	[%r29+316], %r1074;
	add.s32 	%r1075, %r1061, %r1054;
	ld.shared.u32 	%r1076, [%r1075];
	add.s32 	%r1077, %r1071, %r71;
	ld.shared.u32 	%r1078, [%r1077];
	add.s32 	%r1079, %r1078, %r1076;
	min.s32 	%r1080, %r1011, %r1079;
	st.shared.u32 	[%r29+320], %r1080;
	add.s32 	%r1081, %r1061, %r86;
	add.s32 	%r1082, %r1013, %r86;
	add.s32 	%r1083, %r1081, %r1037;
	ld.shared.u32 	%r1084, [%r1083];
	add.s32 	%r1085, %r1082, %r1040;
	ld.shared.u32 	%r1086, [%r1085];
	add.s32 	%r1087, %r1086, %r1084;
	min.s32 	%r1088, %r1019, %r1087;
	st.shared.u32 	[%r29+624], %r1088;
	add.s32 	%r1089, %r1081, %r1046;
	ld.shared.u32 	%r1090, [%r1089];
	add.s32 	%r1091, %r1085, %r71;
	ld.shared.u32 	%r1092, [%r1091];
	add.s32 	%r1093, %r1092, %r1090;
	min.s32 	%r1094, %r1025, %r1093;
	st.shared.u32 	[%r29+628], %r1094;
	add.s32 	%r1095, %r1081, %r1054;
	ld.shared.u32 	%r1096, [%r1095];
	add.s32 	%r1097, %r1091, %r71;
	ld.shared.u32 	%r1098, [%r1097];
	add.s32 	%r1099, %r1098, %r1096;
	min.s32 	%r1100, %r1031, %r1099;
	st.shared.u32 	[%r29+632], %r1100;
	selp.b32 	%r1101, 15, 0, %p2;
	mad.lo.s32 	%r1102, %r1101, 312, %r53;
	add.s32 	%r1103, %r1034, %r86;
	add.s32 	%r1104, %r1035, %r8;
	add.s32 	%r1105, %r56, %r1101;
	shl.b32 	%r1106, %r1104, 2;
	add.s32 	%r1107, %r1102, %r1106;
	ld.shared.u32 	%r1108, [%r1107];
	shl.b32 	%r1109, %r1105, 2;
	add.s32 	%r1110, %r1103, %r1109;
	ld.shared.u32 	%r1111, [%r1110];
	add.s32 	%r1112, %r1111, %r1108;
	min.s32 	%r1113, %r1044, %r1112;
	st.shared.u32 	[%r29], %r1113;
	add.s32 	%r1114, %r1045, %r8;
	shl.b32 	%r1115, %r1114, 2;
	add.s32 	%r1116, %r1102, %r1115;
	ld.shared.u32 	%r1117, [%r1116];
	add.s32 	%r1118, %r1110, %r71;
	ld.shared.u32 	%r1119, [%r1118];
	add.s32 	%r1120, %r1119, %r1117;
	min.s32 	%r1121, %r1052, %r1120;
	st.shared.u32 	[%r29+4], %r1121;
	add.s32 	%r1122, %r1053, %r8;
	shl.b32 	%r1123, %r1122, 2;
	add.s32 	%r1124, %r1102, %r1123;
	ld.shared.u32 	%r1125, [%r1124];
	add.s32 	%r1126, %r1118, %r71;
	ld.shared.u32 	%r1127, [%r1126];
	add.s32 	%r1128, %r1127, %r1125;
	min.s32 	%r1129, %r1060, %r1128;
	st.shared.u32 	[%r29+8], %r1129;
	add.s32 	%r1130, %r1102, %r86;
	add.s32 	%r1131, %r1062, %r86;
	add.s32 	%r1132, %r1130, %r1106;
	ld.shared.u32 	%r1133, [%r1132];
	add.s32 	%r1134, %r1131, %r1109;
	ld.shared.u32 	%r1135, [%r1134];
	add.s32 	%r1136, %r1135, %r1133;
	min.s32 	%r1137, %r1068, %r1136;
	st.shared.u32 	[%r29+312], %r1137;
	add.s32 	%r1138, %r1130, %r1115;
	ld.shared.u32 	%r1139, [%r1138];
	add.s32 	%r1140, %r1134, %r71;
	ld.shared.u32 	%r1141, [%r1140];
	add.s32 	%r1142, %r1141, %r1139;
	min.s32 	%r1143, %r1074, %r1142;
	st.shared.u32 	[%r29+316], %r1143;
	add.s32 	%r1144, %r1130, %r1123;
	ld.shared.u32 	%r1145, [%r1144];
	add.s32 	%r1146, %r1140, %r71;
	ld.shared.u32 	%r1147, [%r1146];
	add.s32 	%r1148, %r1147, %r1145;
	min.s32 	%r1149, %r1080, %r1148;
	st.shared.u32 	[%r29+320], %r1149;
	add.s32 	%r1150, %r1130, %r86;
	add.s32 	%r1151, %r1082, %r86;
	add.s32 	%r1152, %r1150, %r1106;
	ld.shared.u32 	%r1153, [%r1152];
	add.s32 	%r1154, %r1151, %r1109;
	ld.shared.u32 	%r1155, [%r1154];
	add.s32 	%r1156, %r1155, %r1153;
	min.s32 	%r1157, %r1088, %r1156;
	st.shared.u32 	[%r29+624], %r1157;
	add.s32 	%r1158, %r1150, %r1115;
	ld.shared.u32 	%r1159, [%r1158];
	add.s32 	%r1160, %r1154, %r71;
	ld.shared.u32 	%r1161, [%r1160];
	add.s32 	%r1162, %r1161, %r1159;
	min.s32 	%r1163, %r1094, %r1162;
	st.shared.u32 	[%r29+628], %r1163;
	add.s32 	%r1164, %r1150, %r1123;
	ld.shared.u32 	%r1165, [%r1164];
	add.s32 	%r1166, %r1160, %r71;
	ld.shared.u32 	%r1167, [%r1166];
	add.s32 	%r1168, %r1167, %r1165;
	min.s32 	%r1169, %r1100, %r1168;
	st.shared.u32 	[%r29+632], %r1169;
	selp.b32 	%r1170, 16, 0, %p2;
	mad.lo.s32 	%r1171, %r1170, 312, %r53;
	add.s32 	%r1172, %r1103, %r86;
	add.s32 	%r1173, %r1104, %r8;
	add.s32 	%r1174, %r56, %r1170;
	shl.b32 	%r1175, %r1173, 2;
	add.s32 	%r1176, %r1171, %r1175;
	ld.shared.u32 	%r1177, [%r1176];
	shl.b32 	%r1178, %r1174, 2;
	add.s32 	%r1179, %r1172, %r1178;
	ld.shared.u32 	%r1180, [%r1179];
	add.s32 	%r1181, %r1180, %r1177;
	min.s32 	%r1182, %r1113, %r1181;
	st.shared.u32 	[%r29], %r1182;
	add.s32 	%r1183, %r1114, %r8;
	shl.b32 	%r1184, %r1183, 2;
	add.s32 	%r1185, %r1171, %r1184;
	ld.shared.u32 	%r1186, [%r1185];
	add.s32 	%r1187, %r1179, %r71;
	ld.shared.u32 	%r1188, [%r1187];
	add.s32 	%r1189, %r1188, %r1186;
	min.s32 	%r1190, %r1121, %r1189;
	st.shared.u32 	[%r29+4], %r1190;
	add.s32 	%r1191, %r1122, %r8;
	shl.b32 	%r1192, %r1191, 2;
	add.s32 	%r1193, %r1171, %r1192;
	ld.shared.u32 	%r1194, [%r1193];
	add.s32 	%r1195, %r1187, %r71;
	ld.shared.u32 	%r1196, [%r1195];
	add.s32 	%r1197, %r1196, %r1194;
	min.s32 	%r1198, %r1129, %r1197;
	st.shared.u32 	[%r29+8], %r1198;
	add.s32 	%r1199, %r1171, %r86;
	add.s32 	%r1200, %r1131, %r86;
	add.s32 	%r1201, %r1199, %r1175;
	ld.shared.u32 	%r1202, [%r1201];
	add.s32 	%r1203, %r1200, %r1178;
	ld.shared.u32 	%r1204, [%r1203];
	add.s32 	%r1205, %r1204, %r1202;
	min.s32 	%r1206, %r1137, %r1205;
	st.shared.u32 	[%r29+312], %r1206;
	add.s32 	%r1207, %r1199, %r1184;
	ld.shared.u32 	%r1208, [%r1207];
	add.s32 	%r1209, %r1203, %r71;
	ld.shared.u32 	%r1210, [%r1209];
	add.s32 	%r1211, %r1210, %r1208;
	min.s32 	%r1212, %r1143, %r1211;
	st.shared.u32 	[%r29+316], %r1212;
	add.s32 	%r1213, %r1199, %r1192;
	ld.shared.u32 	%r1214, [%r1213];
	add.s32 	%r1215, %r1209, %r71;
	ld.shared.u32 	%r1216, [%r1215];
	add.s32 	%r1217, %r1216, %r1214;
	min.s32 	%r1218, %r1149, %r1217;
	st.shared.u32 	[%r29+320], %r1218;
	add.s32 	%r1219, %r1199, %r86;
	add.s32 	%r1220, %r1151, %r86;
	add.s32 	%r1221, %r1219, %r1175;
	ld.shared.u32 	%r1222, [%r1221];
	add.s32 	%r1223, %r1220, %r1178;
	ld.shared.u32 	%r1224, [%r1223];
	add.s32 	%r1225, %r1224, %r1222;
	min.s32 	%r1226, %r1157, %r1225;
	st.shared.u32 	[%r29+624], %r1226;
	add.s32 	%r1227, %r1219, %r1184;
	ld.shared.u32 	%r1228, [%r1227];
	add.s32 	%r1229, %r1223, %r71;
	ld.shared.u32 	%r1230, [%r1229];
	add.s32 	%r1231, %r1230, %r1228;
	min.s32 	%r1232, %r1163, %r1231;
	st.shared.u32 	[%r29+628], %r1232;
	add.s32 	%r1233, %r1219, %r1192;
	ld.shared.u32 	%r1234, [%r1233];
	add.s32 	%r1235, %r1229, %r71;
	ld.shared.u32 	%r1236, [%r1235];
	add.s32 	%r1237, %r1236, %r1234;
	min.s32 	%r1238, %r1169, %r1237;
	st.shared.u32 	[%r29+632], %r1238;
	selp.b32 	%r1239, 17, 0, %p2;
	mad.lo.s32 	%r1240, %r1239, 312, %r53;
	add.s32 	%r1241, %r1172, %r86;
	add.s32 	%r1242, %r1173, %r8;
	add.s32 	%r1243, %r56, %r1239;
	shl.b32 	%r1244, %r1242, 2;
	add.s32 	%r1245, %r1240, %r1244;
	ld.shared.u32 	%r1246, [%r1245];
	shl.b32 	%r1247, %r1243, 2;
	add.s32 	%r1248, %r1241, %r1247;
	ld.shared.u32 	%r1249, [%r1248];
	add.s32 	%r1250, %r1249, %r1246;
	min.s32 	%r1251, %r1182, %r1250;
	st.shared.u32 	[%r29], %r1251;
	add.s32 	%r1252, %r1183, %r8;
	shl.b32 	%r1253, %r1252, 2;
	add.s32 	%r1254, %r1240, %r1253;
	ld.shared.u32 	%r1255, [%r1254];
	add.s32 	%r1256, %r1248, %r71;
	ld.shared.u32 	%r1257, [%r1256];
	add.s32 	%r1258, %r1257, %r1255;
	min.s32 	%r1259, %r1190, %r1258;
	st.shared.u32 	[%r29+4], %r1259;
	add.s32 	%r1260, %r1191, %r8;
	shl.b32 	%r1261, %r1260, 2;
	add.s32 	%r1262, %r1240, %r1261;
	ld.shared.u32 	%r1263, [%r1262];
	add.s32 	%r1264, %r1256, %r71;
	ld.shared.u32 	%r1265, [%r1264];
	add.s32 	%r1266, %r1265, %r1263;
	min.s32 	%r1267, %r1198, %r1266;
	st.shared.u32 	[%r29+8], %r1267;
	add.s32 	%r1268, %r1240, %r86;
	add.s32 	%r1269, %r1200, %r86;
	add.s32 	%r1270, %r1268, %r1244;
	ld.shared.u32 	%r1271, [%r1270];
	add.s32 	%r1272, %r1269, %r1247;
	ld.shared.u32 	%r1273, [%r1272];
	add.s32 	%r1274, %r1273, %r1271;
	min.s32 	%r1275, %r1206, %r1274;
	st.shared.u32 	[%r29+312], %r1275;
	add.s32 	%r1276, %r1268, %r1253;
	ld.shared.u32 	%r1277, [%r1276];
	add.s32 	%r1278, %r1272, %r71;
	ld.shared.u32 	%r1279, [%r1278];
	add.s32 	%r1280, %r1279, %r1277;
	min.s32 	%r1281, %r1212, %r1280;
	st.shared.u32 	[%r29+316], %r1281;
	add.s32 	%r1282, %r1268, %r1261;
	ld.shared.u32 	%r1283, [%r1282];
	add.s32 	%r1284, %r1278, %r71;
	ld.shared.u32 	%r1285, [%r1284];
	add.s32 	%r1286, %r1285, %r1283;
	min.s32 	%r1287, %r1218, %r1286;
	st.shared.u32 	[%r29+320], %r1287;
	add.s32 	%r1288, %r1268, %r86;
	add.s32 	%r1289, %r1220, %r86;
	add.s32 	%r1290, %r1288, %r1244;
	ld.shared.u32 	%r1291, [%r1290];
	add.s32 	%r1292, %r1289, %r1247;
	ld.shared.u32 	%r1293, [%r1292];
	add.s32 	%r1294, %r1293, %r1291;
	min.s32 	%r1295, %r1226, %r1294;
	st.shared.u32 	[%r29+624], %r1295;
	add.s32 	%r1296, %r1288, %r1253;
	ld.shared.u32 	%r1297, [%r1296];
	add.s32 	%r1298, %r1292, %r71;
	ld.shared.u32 	%r1299, [%r1298];
	add.s32 	%r1300, %r1299, %r1297;
	min.s32 	%r1301, %r1232, %r1300;
	st.shared.u32 	[%r29+628], %r1301;
	add.s32 	%r1302, %r1288, %r1261;
	ld.shared.u32 	%r1303, [%r1302];
	add.s32 	%r1304, %r1298, %r71;
	ld.shared.u32 	%r1305, [%r1304];
	add.s32 	%r1306, %r1305, %r1303;
	min.s32 	%r1307, %r1238, %r1306;
	st.shared.u32 	[%r29+632], %r1307;
	selp.b32 	%r1308, 18, 0, %p2;
	mad.lo.s32 	%r1309, %r1308, 312, %r53;
	add.s32 	%r1310, %r1241, %r86;
	add.s32 	%r1311, %r1242, %r8;
	add.s32 	%r1312, %r56, %r1308;
	shl.b32 	%r1313, %r1311, 2;
	add.s32 	%r1314, %r1309, %r1313;
	ld.shared.u32 	%r1315, [%r1314];
	shl.b32 	%r1316, %r1312, 2;
	add.s32 	%r1317, %r1310, %r1316;
	ld.shared.u32 	%r1318, [%r1317];
	add.s32 	%r1319, %r1318, %r1315;
	min.s32 	%r1320, %r1251, %r1319;
	st.shared.u32 	[%r29], %r1320;
	add.s32 	%r1321, %r1252, %r8;
	shl.b32 	%r1322, %r1321, 2;
	add.s32 	%r1323, %r1309, %r1322;
	ld.shared.u32 	%r1324, [%r1323];
	add.s32 	%r1325, %r1317, %r71;
	ld.shared.u32 	%r1326, [%r1325];
	add.s32 	%r1327, %r1326, %r1324;
	min.s32 	%r1328, %r1259, %r1327;
	st.shared.u32 	[%r29+4], %r1328;
	add.s32 	%r1329, %r1260, %r8;
	shl.b32 	%r1330, %r1329, 2;
	add.s32 	%r1331, %r1309, %r1330;
	ld.shared.u32 	%r1332, [%r1331];
	add.s32 	%r1333, %r1325, %r71;
	ld.shared.u32 	%r1334, [%r1333];
	add.s32 	%r1335, %r1334, %r1332;
	min.s32 	%r1336, %r1267, %r1335;
	st.shared.u32 	[%r29+8], %r1336;
	add.s32 	%r1337, %r1309, %r86;
	add.s32 	%r1338, %r1269, %r86;
	add.s32 	%r1339, %r1337, %r1313;
	ld.shared.u32 	%r1340, [%r1339];
	add.s32 	%r1341, %r1338, %r1316;
	ld.shared.u32 	%r1342, [%r1341];
	add.s32 	%r1343, %r1342, %r1340;
	min.s32 	%r1344, %r1275, %r1343;
	st.shared.u32 	[%r29+312], %r1344;
	add.s32 	%r1345, %r1337, %r1322;
	ld.shared.u32 	%r1346, [%r1345];
	add.s32 	%r1347, %r1341, %r71;
	ld.shared.u32 	%r1348, [%r1347];
	add.s32 	%r1349, %r1348, %r1346;
	min.s32 	%r1350, %r1281, %r1349;
	st.shared.u32 	[%r29+316], %r1350;
	add.s32 	%r1351, %r1337, %r1330;
	ld.shared.u32 	%r1352, [%r1351];
	add.s32 	%r1353, %r1347, %r71;
	ld.shared.u32 	%r1354, [%r1353];
	add.s32 	%r1355, %r1354, %r1352;
	min.s32 	%r1356, %r1287, %r1355;
	st.shared.u32 	[%r29+320], %r1356;
	add.s32 	%r1357, %r1337, %r86;
	add.s32 	%r1358, %r1289, %r86;
	add.s32 	%r1359, %r1357, %r1313;
	ld.shared.u32 	%r1360, [%r1359];
	add.s32 	%r1361, %r1358, %r1316;
	ld.shared.u32 	%r1362, [%r1361];
	add.s32 	%r1363, %r1362, %r1360;
	min.s32 	%r1364, %r1295, %r1363;
	st.shared.u32 	[%r29+624], %r1364;
	add.s32 	%r1365, %r1357, %r1322;
	ld.shared.u32 	%r1366, [%r1365];
	add.s32 	%r1367, %r1361, %r71;
	ld.shared.u32 	%r1368, [%r1367];
	add.s32 	%r1369, %r1368, %r1366;
	min.s32 	%r1370, %r1301, %r1369;
	st.shared.u32 	[%r29+628], %r1370;
	add.s32 	%r1371, %r1357, %r1330;
	ld.shared.u32 	%r1372, [%r1371];
	add.s32 	%r1373, %r1367, %r71;
	ld.shared.u32 	%r1374, [%r1373];
	add.s32 	%r1375, %r1374, %r1372;
	min.s32 	%r1376, %r1307, %r1375;
	st.shared.u32 	[%r29+632], %r1376;
	selp.b32 	%r1377, 19, 0, %p2;
	mad.lo.s32 	%r1378, %r1377, 312, %r53;
	add.s32 	%r1379, %r1310, %r86;
	add.s32 	%r1380, %r1311, %r8;
	add.s32 	%r1381, %r56, %r1377;
	shl.b32 	%r1382, %r1380, 2;
	add.s32 	%r1383, %r1378, %r1382;
	ld.shared.u32 	%r1384, [%r1383];
	shl.b32 	%r1385, %r1381, 2;
	add.s32 	%r1386, %r1379, %r1385;
	ld.shared.u32 	%r1387, [%r1386];
	add.s32 	%r1388, %r1387, %r1384;
	min.s32 	%r1389, %r1320, %r1388;
	st.shared.u32 	[%r29], %r1389;
	add.s32 	%r1390, %r1321, %r8;
	shl.b32 	%r1391, %r1390, 2;
	add.s32 	%r1392, %r1378, %r1391;
	ld.shared.u32 	%r1393, [%r1392];
	add.s32 	%r1394, %r1386, %r71;
	ld.shared.u32 	%r1395, [%r1394];
	add.s32 	%r1396, %r1395, %r1393;
	min.s32 	%r1397, %r1328, %r1396;
	st.shared.u32 	[%r29+4], %r1397;
	add.s32 	%r1398, %r1329, %r8;
	shl.b32 	%r1399, %r1398, 2;
	add.s32 	%r1400, %r1378, %r1399;
	ld.shared.u32 	%r1401, [%r1400];
	add.s32 	%r1402, %r1394, %r71;
	ld.shared.u32 	%r1403, [%r1402];
	add.s32 	%r1404, %r1403, %r1401;
	min.s32 	%r1405, %r1336, %r1404;
	st.shared.u32 	[%r29+8], %r1405;
	add.s32 	%r1406, %r1378, %r86;
	add.s32 	%r1407, %r1338, %r86;
	add.s32 	%r1408, %r1406, %r1382;
	ld.shared.u32 	%r1409, [%r1408];
	add.s32 	%r1410, %r1407, %r1385;
	ld.shared.u32 	%r1411, [%r1410];
	add.s32 	%r1412, %r1411, %r1409;
	min.s32 	%r1413, %r1344, %r1412;
	st.shared.u32 	[%r29+312], %r1413;
	add.s32 	%r1414, %r1406, %r1391;
	ld.shared.u32 	%r1415, [%r1414];
	add.s32 	%r1416, %r1410, %r71;
	ld.shared.u32 	%r1417, [%r1416];
	add.s32 	%r1418, %r1417, %r1415;
	min.s32 	%r1419, %r1350, %r1418;
	st.shared.u32 	[%r29+316], %r1419;
	add.s32 	%r1420, %r1406, %r1399;
	ld.shared.u32 	%r1421, [%r1420];
	add.s32 	%r1422, %r1416, %r71;
	ld.shared.u32 	%r1423, [%r1422];
	add.s32 	%r1424, %r1423, %r1421;
	min.s32 	%r1425, %r1356, %r1424;
	st.shared.u32 	[%r29+320], %r1425;
	add.s32 	%r1426, %r1406, %r86;
	add.s32 	%r1427, %r1358, %r86;
	add.s32 	%r1428, %r1426, %r1382;
	ld.shared.u32 	%r1429, [%r1428];
	add.s32 	%r1430, %r1427, %r1385;
	ld.shared.u32 	%r1431, [%r1430];
	add.s32 	%r1432, %r1431, %r1429;
	min.s32 	%r1433, %r1364, %r1432;
	st.shared.u32 	[%r29+624], %r1433;
	add.s32 	%r1434, %r1426, %r1391;
	ld.shared.u32 	%r1435, [%r1434];
	add.s32 	%r1436, %r1430, %r71;
	ld.shared.u32 	%r1437, [%r1436];
	add.s32 	%r1438, %r1437, %r1435;
	min.s32 	%r1439, %r1370, %r1438;
	st.shared.u32 	[%r29+628], %r1439;
	add.s32 	%r1440, %r1426, %r1399;
	ld.shared.u32 	%r1441, [%r1440];
	add.s32 	%r1442, %r1436, %r71;
	ld.shared.u32 	%r1443, [%r1442];
	add.s32 	%r1444, %r1443, %r1441;
	min.s32 	%r1445, %r1376, %r1444;
	st.shared.u32 	[%r29+632], %r1445;
	selp.b32 	%r1446, 20, 0, %p2;
	mad.lo.s32 	%r1447, %r1446, 312, %r53;
	add.s32 	%r1448, %r1379, %r86;
	add.s32 	%r1449, %r1380, %r8;
	add.s32 	%r1450, %r56, %r1446;
	shl.b32 	%r1451, %r1449, 2;
	add.s32 	%r1452, %r1447, %r1451;
	ld.shared.u32 	%r1453, [%r1452];
	shl.b32 	%r1454, %r1450, 2;
	add.s32 	%r1455, %r1448, %r1454;
	ld.shared.u32 	%r1456, [%r1455];
	add.s32 	%r1457, %r1456, %r1453;
	min.s32 	%r1458, %r1389, %r1457;
	st.shared.u32 	[%r29], %r1458;
	add.s32 	%r1459, %r1390, %r8;
	shl.b32 	%r1460, %r1459, 2;
	add.s32 	%r1461, %r1447, %r1460;
	ld.shared.u32 	%r1462, [%r1461];
	add.s32 	%r1463, %r1455, %r71;
	ld.shared.u32 	%r1464, [%r1463];
	add.s32 	%r1465, %r1464, %r1462;
	min.s32 	%r1466, %r1397, %r1465;
	st.shared.u32 	[%r29+4], %r1466;
	add.s32 	%r1467, %r1398, %r8;
	shl.b32 	%r1468, %r1467, 2;
	add.s32 	%r1469, %r1447, %r1468;
	ld.shared.u32 	%r1470, [%r1469];
	add.s32 	%r1471, %r1463, %r71;
	ld.shared.u32 	%r1472, [%r1471];
	add.s32 	%r1473, %r1472, %r1470;
	min.s32 	%r1474, %r1405, %r1473;
	st.shared.u32 	[%r29+8], %r1474;
	add.s32 	%r1475, %r1447, %r86;
	add.s32 	%r1476, %r1407, %r86;
	add.s32 	%r1477, %r1475, %r1451;
	ld.shared.u32 	%r1478, [%r1477];
	add.s32 	%r1479, %r1476, %r1454;
	ld.shared.u32 	%r1480, [%r1479];
	add.s32 	%r1481, %r1480, %r1478;
	min.s32 	%r1482, %r1413, %r1481;
	st.shared.u32 	[%r29+312], %r1482;
	add.s32 	%r1483, %r1475, %r1460;
	ld.shared.u32 	%r1484, [%r1483];
	add.s32 	%r1485, %r1479, %r71;
	ld.shared.u32 	%r1486, [%r1485];
	add.s32 	%r1487, %r1486, %r1484;
	min.s32 	%r1488, %r1419, %r1487;
	st.shared.u32 	[%r29+316], %r1488;
	add.s32 	%r1489, %r1475, %r1468;
	ld.shared.u32 	%r1490, [%r1489];
	add.s32 	%r1491, %r1485, %r71;
	ld.shared.u32 	%r1492, [%r1491];
	add.s32 	%r1493, %r1492, %r1490;
	min.s32 	%r1494, %r1425, %r1493;
	st.shared.u32 	[%r29+320], %r1494;
	add.s32 	%r1495, %r1475, %r86;
	add.s32 	%r1496, %r1427, %r86;
	add.s32 	%r1497, %r1495, %r1451;
	ld.shared.u32 	%r1498, [%r1497];
	add.s32 	%r1499, %r1496, %r1454;
	ld.shared.u32 	%r1500, [%r1499];
	add.s32 	%r1501, %r1500, %r1498;
	min.s32 	%r1502, %r1433, %r1501;
	st.shared.u32 	[%r29+624], %r1502;
	add.s32 	%r1503, %r1495, %r1460;
	ld.shared.u32 	%r1504, [%r1503];
	add.s32 	%r1505, %r1499, %r71;
	ld.shared.u32 	%r1506, [%r1505];
	add.s32 	%r1507, %r1506, %r1504;
	min.s32 	%r1508, %r1439, %r1507;
	st.shared.u32 	[%r29+628], %r1508;
	add.s32 	%r1509, %r1495, %r1468;
	ld.shared.u32 	%r1510, [%r1509];
	add.s32 	%r1511, %r1505, %r71;
	ld.shared.u32 	%r1512, [%r1511];
	add.s32 	%r1513, %r1512, %r1510;
	min.s32 	%r1514, %r1445, %r1513;
	st.shared.u32 	[%r29+632], %r1514;
	selp.b32 	%r1515, 21, 0, %p2;
	mad.lo.s32 	%r1516, %r1515, 312, %r53;
	add.s32 	%r1517, %r1448, %r86;
	add.s32 	%r1518, %r1449, %r8;
	add.s32 	%r1519, %r56, %r1515;
	shl.b32 	%r1520, %r1518, 2;
	add.s32 	%r1521, %r1516, %r1520;
	ld.shared.u32 	%r1522, [%r1521];
	shl.b32 	%r1523, %r1519, 2;
	add.s32 	%r1524, %r1517, %r1523;
	ld.shared.u32 	%r1525, [%r1524];
	add.s32 	%r1526, %r1525, %r1522;
	min.s32 	%r1527, %r1458, %r1526;
	st.shared.u32 	[%r29], %r1527;
	add.s32 	%r1528, %r1459, %r8;
	shl.b32 	%r1529, %r1528, 2;
	add.s32 	%r1530, %r1516, %r1529;
	ld.shared.u32 	%r1531, [%r1530];
	add.s32 	%r1532, %r1524, %r71;
	ld.shared.u32 	%r1533, [%r1532];
	add.s32 	%r1534, %r1533, %r1531;
	min.s32 	%r1535, %r1466, %r1534;
	st.shared.u32 	[%r29+4], %r1535;
	add.s32 	%r1536, %r1467, %r8;
	shl.b32 	%r1537, %r1536, 2;
	add.s32 	%r1538, %r1516, %r1537;
	ld.shared.u32 	%r1539, [%r1538];
	add.s32 	%r1540, %r1532, %r71;
	ld.shared.u32 	%r1541, [%r1540];
	add.s32 	%r1542, %r1541, %r1539;
	min.s32 	%r1543, %r1474, %r1542;
	st.shared.u32 	[%r29+8], %r1543;
	add.s32 	%r1544, %r1516, %r86;
	add.s32 	%r1545, %r1476, %r86;
	add.s32 	%r1546, %r1544, %r1520;
	ld.shared.u32 	%r1547, [%r1546];
	add.s32 	%r1548, %r1545, %r1523;
	ld.shared.u32 	%r1549, [%r1548];
	add.s32 	%r1550, %r1549, %r1547;
	min.s32 	%r1551, %r1482, %r1550;
	st.shared.u32 	[%r29+312], %r1551;
	add.s32 	%r1552, %r1544, %r1529;
	ld.shared.u32 	%r1553, [%r1552];
	add.s32 	%r1554, %r1548, %r71;
	ld.shared.u32 	%r1555, [%r1554];
	add.s32 	%r1556, %r1555, %r1553;
	min.s32 	%r1557, %r1488, %r1556;
	st.shared.u32 	[%r29+316], %r1557;
	add.s32 	%r1558, %r1544, %r1537;
	ld.shared.u32 	%r1559, [%r1558];
	add.s32 	%r1560, %r1554, %r71;
	ld.shared.u32 	%r1561, [%r1560];
	add.s32 	%r1562, %r1561, %r1559;
	min.s32 	%r1563, %r1494, %r1562;
	st.shared.u32 	[%r29+320], %r1563;
	add.s32 	%r1564, %r1544, %r86;
	add.s32 	%r1565, %r1496, %r86;
	add.s32 	%r1566, %r1564, %r1520;
	ld.shared.u32 	%r1567, [%r1566];
	add.s32 	%r1568, %r1565, %r1523;
	ld.shared.u32 	%r1569, [%r1568];
	add.s32 	%r1570, %r1569, %r1567;
	min.s32 	%r1571, %r1502, %r1570;
	st.shared.u32 	[%r29+624], %r1571;
	add.s32 	%r1572, %r1564, %r1529;
	ld.shared.u32 	%r1573, [%r1572];
	add.s32 	%r1574, %r1568, %r71;
	ld.shared.u32 	%r1575, [%r1574];
	add.s32 	%r1576, %r1575, %r1573;
	min.s32 	%r1577, %r1508, %r1576;
	st.shared.u32 	[%r29+628], %r1577;
	add.s32 	%r1578, %r1564, %r1537;
	ld.shared.u32 	%r1579, [%r1578];
	add.s32 	%r1580, %r1574, %r71;
	ld.shared.u32 	%r1581, [%r1580];
	add.s32 	%r1582, %r1581, %r1579;
	min.s32 	%r1583, %r1514, %r1582;
	st.shared.u32 	[%r29+632], %r1583;
	selp.b32 	%r1584, 22, 0, %p2;
	mad.lo.s32 	%r1585, %r1584, 312, %r53;
	add.s32 	%r1586, %r1517, %r86;
	add.s32 	%r1587, %r1518, %r8;
	add.s32 	%r1588, %r56, %r1584;
	shl.b32 	%r1589, %r1587, 2;
	add.s32 	%r1590, %r1585, %r1589;
	ld.shared.u32 	%r1591, [%r1590];
	shl.b32 	%r1592, %r1588, 2;
	add.s32 	%r1593, %r1586, %r1592;
	ld.shared.u32 	%r1594, [%r1593];
	add.s32 	%r1595, %r1594, %r1591;
	min.s32 	%r1596, %r1527, %r1595;
	st.shared.u32 	[%r29], %r1596;
	add.s32 	%r1597, %r1528, %r8;
	shl.b32 	%r1598, %r1597, 2;
	add.s32 	%r1599, %r1585, %r1598;
	ld.shared.u32 	%r1600, [%r1599];
	add.s32 	%r1601, %r1593, %r71;
	ld.shared.u32 	%r1602, [%r1601];
	add.s32 	%r1603, %r1602, %r1600;
	min.s32 	%r1604, %r1535, %r1603;
	st.shared.u32 	[%r29+4], %r1604;
	add.s32 	%r1605, %r1536, %r8;
	shl.b32 	%r1606, %r1605, 2;
	add.s32 	%r1607, %r1585, %r1606;
	ld.shared.u32 	%r1608, [%r1607];
	add.s32 	%r1609, %r1601, %r71;
	ld.shared.u32 	%r1610, [%r1609];
	add.s32 	%r1611, %r1610, %r1608;
	min.s32 	%r1612, %r1543, %r1611;
	st.shared.u32 	[%r29+8], %r1612;
	add.s32 	%r1613, %r1585, %r86;
	add.s32 	%r1614, %r1545, %r86;
	add.s32 	%r1615, %r1613, %r1589;
	ld.shared.u32 	%r1616, [%r1615];
	add.s32 	%r1617, %r1614, %r1592;
	ld.shared.u32 	%r1618, [%r1617];
	add.s32 	%r1619, %r1618, %r1616;
	min.s32 	%r1620, %r1551, %r1619;
	st.shared.u32 	[%r29+312], %r1620;
	add.s32 	%r1621, %r1613, %r1598;
	ld.shared.u32 	%r1622, [%r1621];
	add.s32 	%r1623, %r1617, %r71;
	ld.shared.u32 	%r1624, [%r1623];
	add.s32 	%r1625, %r1624, %r1622;
	min.s32 	%r1626, %r1557, %r1625;
	st.shared.u32 	[%r29+316], %r1626;
	add.s32 	%r1627, %r1613, %r1606;
	ld.shared.u32 	%r1628, [%r1627];
	add.s32 	%r1629, %r1623, %r71;
	ld.shared.u32 	%r1630, [%r1629];
	add.s32 	%r1631, %r1630, %r1628;
	min.s32 	%r1632, %r1563, %r1631;
	st.shared.u32 	[%r29+320], %r1632;
	add.s32 	%r1633, %r1613, %r86;
	add.s32 	%r1634, %r1565, %r86;
	add.s32 	%r1635, %r1633, %r1589;
	ld.shared.u32 	%r1636, [%r1635];
	add.s32 	%r1637, %r1634, %r1592;
	ld.shared.u32 	%r1638, [%r1637];
	add.s32 	%r1639, %r1638, %r1636;
	min.s32 	%r1640, %r1571, %r1639;
	st.shared.u32 	[%r29+624], %r1640;
	add.s32 	%r1641, %r1633, %r1598;
	ld.shared.u32 	%r1642, [%r1641];
	add.s32 	%r1643, %r1637, %r71;
	ld.shared.u32 	%r1644, [%r1643];
	add.s32 	%r1645, %r1644, %r1642;
	min.s32 	%r1646, %r1577, %r1645;
	st.shared.u32 	[%r29+628], %r1646;
	add.s32 	%r1647, %r1633, %r1606;
	ld.shared.u32 	%r1648, [%r1647];
	add.s32 	%r1649, %r1643, %r71;
	ld.shared.u32 	%r1650, [%r1649];
	add.s32 	%r1651, %r1650, %r1648;
	min.s32 	%r1652, %r1583, %r1651;
	st.shared.u32 	[%r29+632], %r1652;
	selp.b32 	%r1653, 23, 0, %p2;
	mad.lo.s32 	%r1654, %r1653, 312, %r53;
	add.s32 	%r1655, %r1586, %r86;
	add.s32 	%r1656, %r1587, %r8;
	add.s32 	%r1657, %r56, %r1653;
	shl.b32 	%r1658, %r1656, 2;
	add.s32 	%r1659, %r1654, %r1658;
	ld.shared.u32 	%r1660, [%r1659];
	shl.b32 	%r1661, %r1657, 2;
	add.s32 	%r1662, %r1655, %r1661;
	ld.shared.u32 	%r1663, [%r1662];
	add.s32 	%r1664, %r1663, %r1660;
	min.s32 	%r1665, %r1596, %r1664;
	st.shared.u32 	[%r29], %r1665;
	add.s32 	%r1666, %r1597, %r8;
	shl.b32 	%r1667, %r1666, 2;
	add.s32 	%r1668, %r1654, %r1667;
	ld.shared.u32 	%r1669, [%r1668];
	add.s32 	%r1670, %r1662, %r71;
	ld.shared.u32 	%r1671, [%r1670];
	add.s32 	%r1672, %r1671, %r1669;
	min.s32 	%r1673, %r1604, %r1672;
	st.shared.u32 	[%r29+4], %r1673;
	add.s32 	%r1674, %r1605, %r8;
	shl.b32 	%r1675, %r1674, 2;
	add.s32 	%r1676, %r1654, %r1675;
	ld.shared.u32 	%r1677, [%r1676];
	add.s32 	%r1678, %r1670, %r71;
	ld.shared.u32 	%r1679, [%r1678];
	add.s32 	%r1680, %r1679, %r1677;
	min.s32 	%r1681, %r1612, %r1680;
	st.shared.u32 	[%r29+8], %r1681;
	add.s32 	%r1682, %r1654, %r86;
	add.s32 	%r1683, %r1614, %r86;
	add.s32 	%r1684, %r1682, %r1658;
	ld.shared.u32 	%r1685, [%r1684];
	add.s32 	%r1686, %r1683, %r1661;
	ld.shared.u32 	%r1687, [%r1686];
	add.s32 	%r1688, %r1687, %r1685;
	min.s32 	%r1689, %r1620, %r1688;
	st.shared.u32 	[%r29+312], %r1689;
	add.s32 	%r1690, %r1682, %r1667;
	ld.shared.u32 	%r1691, [%r1690];
	add.s32 	%r1692, %r1686, %r71;
	ld.shared.u32 	%r1693, [%r1692];
	add.s32 	%r1694, %r1693, %r1691;
	min.s32 	%r1695, %r1626, %r1694;
	st.shared.u32 	[%r29+316], %r1695;
	add.s32 	%r1696, %r1682, %r1675;
	ld.shared.u32 	%r1697, [%r1696];
	add.s32 	%r1698, %r1692, %r71;
	ld.shared.u32 	%r1699, [%r1698];
	add.s32 	%r1700, %r1699, %r1697;
	min.s32 	%r1701, %r1632, %r1700;
	st.shared.u32 	[%r29+320], %r1701;
	add.s32 	%r1702, %r1682, %r86;
	add.s32 	%r1703, %r1634, %r86;
	add.s32 	%r1704, %r1702, %r1658;
	ld.shared.u32 	%r1705, [%r1704];
	add.s32 	%r1706, %r1703, %r1661;
	ld.shared.u32 	%r1707, [%r1706];
	add.s32 	%r1708, %r1707, %r1705;
	min.s32 	%r1709, %r1640, %r1708;
	st.shared.u32 	[%r29+624], %r1709;
	add.s32 	%r1710, %r1702, %r1667;
	ld.shared.u32 	%r1711, [%r1710];
	add.s32 	%r1712, %r1706, %r71;
	ld.shared.u32 	%r1713, [%r1712];
	add.s32 	%r1714, %r1713, %r1711;
	min.s32 	%r1715, %r1646, %r1714;
	st.shared.u32 	[%r29+628], %r1715;
	add.s32 	%r1716, %r1702, %r1675;
	ld.shared.u32 	%r1717, [%r1716];
	add.s32 	%r1718, %r1712, %r71;
	ld.shared.u32 	%r1719, [%r1718];
	add.s32 	%r1720, %r1719, %r1717;
	min.s32 	%r1721, %r1652, %r1720;
	st.shared.u32 	[%r29+632], %r1721;
	selp.b32 	%r1722, 24, 0, %p2;
	mad.lo.s32 	%r1723, %r1722, 312, %r53;
	add.s32 	%r1724, %r1655, %r86;
	add.s32 	%r1725, %r1656, %r8;
	add.s32 	%r1726, %r56, %r1722;
	shl.b32 	%r1727, %r1725, 2;
	add.s32 	%r1728, %r1723, %r1727;
	ld.shared.u32 	%r1729, [%r1728];
	shl.b32 	%r1730, %r1726, 2;
	add.s32 	%r1731, %r1724, %r1730;
	ld.shared.u32 	%r1732, [%r1731];
	add.s32 	%r1733, %r1732, %r1729;
	min.s32 	%r1734, %r1665, %r1733;
	st.shared.u32 	[%r29], %r1734;
	add.s32 	%r1735, %r1666, %r8;
	shl.b32 	%r1736, %r1735, 2;
	add.s32 	%r1737, %r1723, %r1736;
	ld.shared.u32 	%r1738, [%r1737];
	add.s32 	%r1739, %r1731, %r71;
	ld.shared.u32 	%r1740, [%r1739];
	add.s32 	%r1741, %r1740, %r1738;
	min.s32 	%r1742, %r1673, %r1741;
	st.shared.u32 	[%r29+4], %r1742;
	add.s32 	%r1743, %r1674, %r8;
	shl.b32 	%r1744, %r1743, 2;
	add.s32 	%r1745, %r1723, %r1744;
	ld.shared.u32 	%r1746, [%r1745];
	add.s32 	%r1747, %r1739, %r71;
	ld.shared.u32 	%r1748, [%r1747];
	add.s32 	%r1749, %r1748, %r1746;
	min.s32 	%r1750, %r1681, %r1749;
	st.shared.u32 	[%r29+8], %r1750;
	add.s32 	%r1751, %r1723, %r86;
	add.s32 	%r1752, %r1683, %r86;
	add.s32 	%r1753, %r1751, %r1727;
	ld.shared.u32 	%r1754, [%r1753];
	add.s32 	%r1755, %r1752, %r1730;
	ld.shared.u32 	%r1756, [%r1755];
	add.s32 	%r1757, %r1756, %r1754;
	min.s32 	%r1758, %r1689, %r1757;
	st.shared.u32 	[%r29+312], %r1758;
	add.s32 	%r1759, %r1751, %r1736;
	ld.shared.u32 	%r1760, [%r1759];
	add.s32 	%r1761, %r1755, %r71;
	ld.shared.u32 	%r1762, [%r1761];
	add.s32 	%r1763, %r1762, %r1760;
	min.s32 	%r1764, %r1695, %r1763;
	st.shared.u32 	[%r29+316], %r1764;
	add.s32 	%r1765, %r1751, %r1744;
	ld.shared.u32 	%r1766, [%r1765];
	add.s32 	%r1767, %r1761, %r71;
	ld.shared.u32 	%r1768, [%r1767];
	add.s32 	%r1769, %r1768, %r1766;
	min.s32 	%r1770, %r1701, %r1769;
	st.shared.u32 	[%r29+320], %r1770;
	add.s32 	%r1771, %r1751, %r86;
	add.s32 	%r1772, %r1703, %r86;
	add.s32 	%r1773, %r1771, %r1727;
	ld.shared.u32 	%r1774, [%r1773];
	add.s32 	%r1775, %r1772, %r1730;
	ld.shared.u32 	%r1776, [%r1775];
	add.s32 	%r1777, %r1776, %r1774;
	min.s32 	%r1778, %r1709, %r1777;
	st.shared.u32 	[%r29+624], %r1778;
	add.s32 	%r1779, %r1771, %r1736;
	ld.shared.u32 	%r1780, [%r1779];
	add.s32 	%r1781, %r1775, %r71;
	ld.shared.u32 	%r1782, [%r1781];
	add.s32 	%r1783, %r1782, %r1780;
	min.s32 	%r1784, %r1715, %r1783;
	st.shared.u32 	[%r29+628], %r1784;
	add.s32 	%r1785, %r1771, %r1744;
	ld.shared.u32 	%r1786, [%r1785];
	add.s32 	%r1787, %r1781, %r71;
	ld.shared.u32 	%r1788, [%r1787];
	add.s32 	%r1789, %r1788, %r1786;
	min.s32 	%r1790, %r1721, %r1789;
	st.shared.u32 	[%r29+632], %r1790;
	selp.b32 	%r1791, 25, 0, %p2;
	mad.lo.s32 	%r1792, %r1791, 312, %r53;
	add.s32 	%r1793, %r1724, %r86;
	add.s32 	%r1794, %r1725, %r8;
	add.s32 	%r1795, %r56, %r1791;
	shl.b32 	%r1796, %r1794, 2;
	add.s32 	%r1797, %r1792, %r1796;
	ld.shared.u32 	%r1798, [%r1797];
	shl.b32 	%r1799, %r1795, 2;
	add.s32 	%r1800, %r1793, %r1799;
	ld.shared.u32 	%r1801, [%r1800];
	add.s32 	%r1802, %r1801, %r1798;
	min.s32 	%r1803, %r1734, %r1802;
	st.shared.u32 	[%r29], %r1803;
	add.s32 	%r1804, %r1735, %r8;
	shl.b32 	%r1805, %r1804, 2;
	add.s32 	%r1806, %r1792, %r1805;
	ld.shared.u32 	%r1807, [%r1806];
	add.s32 	%r1808, %r1800, %r71;
	ld.shared.u32 	%r1809, [%r1808];
	add.s32 	%r1810, %r1809, %r1807;
	min.s32 	%r1811, %r1742, %r1810;
	st.shared.u32 	[%r29+4], %r1811;
	add.s32 	%r1812, %r1743, %r8;
	shl.b32 	%r1813, %r1812, 2;
	add.s32 	%r1814, %r1792, %r1813;
	ld.shared.u32 	%r1815, [%r1814];
	add.s32 	%r1816, %r1808, %r71;
	ld.shared.u32 	%r1817, [%r1816];
	add.s32 	%r1818, %r1817, %r1815;
	min.s32 	%r1819, %r1750, %r1818;
	st.shared.u32 	[%r29+8], %r1819;
	add.s32 	%r1820, %r1792, %r86;
	add.s32 	%r1821, %r1752, %r86;
	add.s32 	%r1822, %r1820, %r1796;
	ld.shared.u32 	%r1823, [%r1822];
	add.s32 	%r1824, %r1821, %r1799;
	ld.shared.u32 	%r1825, [%r1824];
	add.s32 	%r1826, %r1825, %r1823;
	min.s32 	%r1827, %r1758, %r1826;
	st.shared.u32 	[%r29+312], %r1827;
	add.s32 	%r1828, %r1820, %r1805;
	ld.shared.u32 	%r1829, [%r1828];
	add.s32 	%r1830, %r1824, %r71;
	ld.shared.u32 	%r1831, [%r1830];
	add.s32 	%r1832, %r1831, %r1829;
	min.s32 	%r1833, %r1764, %r1832;
	st.shared.u32 	[%r29+316], %r1833;
	add.s32 	%r1834, %r1820, %r1813;
	ld.shared.u32 	%r1835, [%r1834];
	add.s32 	%r1836, %r1830, %r71;
	ld.shared.u32 	%r1837, [%r1836];
	add.s32 	%r1838, %r1837, %r1835;
	min.s32 	%r1839, %r1770, %r1838;
	st.shared.u32 	[%r29+320], %r1839;
	add.s32 	%r1840, %r1820, %r86;
	add.s32 	%r1841, %r1772, %r86;
	add.s32 	%r1842, %r1840, %r1796;
	ld.shared.u32 	%r1843, [%r1842];
	add.s32 	%r1844, %r1841, %r1799;
	ld.shared.u32 	%r1845, [%r1844];
	add.s32 	%r1846, %r1845, %r1843;
	min.s32 	%r1847, %r1778, %r1846;
	st.shared.u32 	[%r29+624], %r1847;
	add.s32 	%r1848, %r1840, %r1805;
	ld.shared.u32 	%r1849, [%r1848];
	add.s32 	%r1850, %r1844, %r71;
	ld.shared.u32 	%r1851, [%r1850];
	add.s32 	%r1852, %r1851, %r1849;
	min.s32 	%r1853, %r1784, %r1852;
	st.shared.u32 	[%r29+628], %r1853;
	add.s32 	%r1854, %r1840, %r1813;
	ld.shared.u32 	%r1855, [%r1854];
	add.s32 	%r1856, %r1850, %r71;
	ld.shared.u32 	%r1857, [%r1856];
	add.s32 	%r1858, %r1857, %r1855;
	min.s32 	%r1859, %r1790, %r1858;
	st.shared.u32 	[%r29+632], %r1859;
	selp.b32 	%r1860, 26, 0, %p2;
	mad.lo.s32 	%r1861, %r1860, 312, %r53;
	add.s32 	%r1862, %r1793, %r86;
	add.s32 	%r1863, %r1794, %r8;
	add.s32 	%r1864, %r56, %r1860;
	shl.b32 	%r1865, %r1863, 2;
	add.s32 	%r1866, %r1861, %r1865;
	ld.shared.u32 	%r1867, [%r1866];
	shl.b32 	%r1868, %r1864, 2;
	add.s32 	%r1869, %r1862, %r1868;
	ld.shared.u32 	%r1870, [%r1869];
	add.s32 	%r1871, %r1870, %r1867;
	min.s32 	%r1872, %r1803, %r1871;
	st.shared.u32 	[%r29], %r1872;
	add.s32 	%r1873, %r1804, %r8;
	shl.b32 	%r1874, %r1873, 2;
	add.s32 	%r1875, %r1861, %r1874;
	ld.shared.u32 	%r1876, [%r1875];
	add.s32 	%r1877, %r1869, %r71;
	ld.shared.u32 	%r1878, [%r1877];
	add.s32 	%r1879, %r1878, %r1876;
	min.s32 	%r1880, %r1811, %r1879;
	st.shared.u32 	[%r29+4], %r1880;
	add.s32 	%r1881, %r1812, %r8;
	shl.b32 	%r1882, %r1881, 2;
	add.s32 	%r1883, %r1861, %r1882;
	ld.shared.u32 	%r1884, [%r1883];
	add.s32 	%r1885, %r1877, %r71;
	ld.shared.u32 	%r1886, [%r1885];
	add.s32 	%r1887, %r1886, %r1884;
	min.s32 	%r1888, %r1819, %r1887;
	st.shared.u32 	[%r29+8], %r1888;
	add.s32 	%r1889, %r1861, %r86;
	add.s32 	%r1890, %r1821, %r86;
	add.s32 	%r1891, %r1889, %r1865;
	ld.shared.u32 	%r1892, [%r1891];
	add.s32 	%r1893, %r1890, %r1868;
	ld.shared.u32 	%r1894, [%r1893];
	add.s32 	%r1895, %r1894, %r1892;
	min.s32 	%r1896, %r1827, %r1895;
	st.shared.u32 	[%r29+312], %r1896;
	add.s32 	%r1897, %r1889, %r1874;
	ld.shared.u32 	%r1898, [%r1897];
	add.s32 	%r1899, %r1893, %r71;
	ld.shared.u32 	%r1900, [%r1899];
	add.s32 	%r1901, %r1900, %r1898;
	min.s32 	%r1902, %r1833, %r1901;
	st.shared.u32 	[%r29+316], %r1902;
	add.s32 	%r1903, %r1889, %r1882;
	ld.shared.u32 	%r1904, [%r1903];
	add.s32 	%r1905, %r1899, %r71;
	ld.shared.u32 	%r1906, [%r1905];
	add.s32 	%r1907, %r1906, %r1904;
	min.s32 	%r1908, %r1839, %r1907;
	st.shared.u32 	[%r29+320], %r1908;
	add.s32 	%r1909, %r1889, %r86;
	add.s32 	%r1910, %r1841, %r86;
	add.s32 	%r1911, %r1909, %r1865;
	ld.shared.u32 	%r1912, [%r1911];
	add.s32 	%r1913, %r1910, %r1868;
	ld.shared.u32 	%r1914, [%r1913];
	add.s32 	%r1915, %r1914, %r1912;
	min.s32 	%r1916, %r1847, %r1915;
	st.shared.u32 	[%r29+624], %r1916;
	add.s32 	%r1917, %r1909, %r1874;
	ld.shared.u32 	%r1918, [%r1917];
	add.s32 	%r1919, %r1913, %r71;
	ld.shared.u32 	%r1920, [%r1919];
	add.s32 	%r1921, %r1920, %r1918;
	min.s32 	%r1922, %r1853, %r1921;
	st.shared.u32 	[%r29+628], %r1922;
	add.s32 	%r1923, %r1909, %r1882;
	ld.shared.u32 	%r1924, [%r1923];
	add.s32 	%r1925, %r1919, %r71;
	ld.shared.u32 	%r1926, [%r1925];
	add.s32 	%r1927, %r1926, %r1924;
	min.s32 	%r1928, %r1859, %r1927;
	st.shared.u32 	[%r29+632], %r1928;
	selp.b32 	%r1929, 27, 0, %p2;
	mad.lo.s32 	%r1930, %r1929, 312, %r53;
	add.s32 	%r1931, %r1862, %r86;
	add.s32 	%r1932, %r1863, %r8;
	add.s32 	%r1933, %r56, %r1929;
	shl.b32 	%r1934, %r1932, 2;
	add.s32 	%r1935, %r1930, %r1934;
	ld.shared.u32 	%r1936, [%r1935];
	shl.b32 	%r1937, %r1933, 2;
	add.s32 	%r1938, %r1931, %r1937;
	ld.shared.u32 	%r1939, [%r1938];
	add.s32 	%r1940, %r1939, %r1936;
	min.s32 	%r1941, %r1872, %r1940;
	st.shared.u32 	[%r29], %r1941;
	add.s32 	%r1942, %r1873, %r8;
	shl.b32 	%r1943, %r1942, 2;
	add.s32 	%r1944, %r1930, %r1943;
	ld.shared.u32 	%r1945, [%r1944];
	add.s32 	%r1946, %r1938, %r71;
	ld.shared.u32 	%r1947, [%r1946];
	add.s32 	%r1948, %r1947, %r1945;
	min.s32 	%r1949, %r1880, %r1948;
	st.shared.u32 	[%r29+4], %r1949;
	add.s32 	%r1950, %r1881, %r8;
	shl.b32 	%r1951, %r1950, 2;
	add.s32 	%r1952, %r1930, %r1951;
	ld.shared.u32 	%r1953, [%r1952];
	add.s32 	%r1954, %r1946, %r71;
	ld.shared.u32 	%r1955, [%r1954];
	add.s32 	%r1956, %r1955, %r1953;
	min.s32 	%r1957, %r1888, %r1956;
	st.shared.u32 	[%r29+8], %r1957;
	add.s32 	%r1958, %r1930, %r86;
	add.s32 	%r1959, %r1890, %r86;
	add.s32 	%r1960, %r1958, %r1934;
	ld.shared.u32 	%r1961, [%r1960];
	add.s32 	%r1962, %r1959, %r1937;
	ld.shared.u32 	%r1963, [%r1962];
	add.s32 	%r1964, %r1963, %r1961;
	min.s32 	%r1965, %r1896, %r1964;
	st.shared.u32 	[%r29+312], %r1965;
	add.s32 	%r1966, %r1958, %r1943;
	ld.shared.u32 	%r1967, [%r1966];
	add.s32 	%r1968, %r1962, %r71;
	ld.shared.u32 	%r1969, [%r1968];
	add.s32 	%r1970, %r1969, %r1967;
	min.s32 	%r1971, %r1902, %r1970;
	st.shared.u32 	[%r29+316], %r1971;
	add.s32 	%r1972, %r1958, %r1951;
	ld.shared.u32 	%r1973, [%r1972];
	add.s32 	%r1974, %r1968, %r71;
	ld.shared.u32 	%r1975, [%r1974];
	add.s32 	%r1976, %r1975, %r1973;
	min.s32 	%r1977, %r1908, %r1976;
	st.shared.u32 	[%r29+320], %r1977;
	add.s32 	%r1978, %r1958, %r86;
	add.s32 	%r1979, %r1910, %r86;
	add.s32 	%r1980, %r1978, %r1934;
	ld.shared.u32 	%r1981, [%r1980];
	add.s32 	%r1982, %r1979, %r1937;
	ld.shared.u32 	%r1983, [%r1982];
	add.s32 	%r1984, %r1983, %r1981;
	min.s32 	%r1985, %r1916, %r1984;
	st.shared.u32 	[%r29+624], %r1985;
	add.s32 	%r1986, %r1978, %r1943;
	ld.shared.u32 	%r1987, [%r1986];
	add.s32 	%r1988, %r1982, %r71;
	ld.shared.u32 	%r1989, [%r1988];
	add.s32 	%r1990, %r1989, %r1987;
	min.s32 	%r1991, %r1922, %r1990;
	st.shared.u32 	[%r29+628], %r1991;
	add.s32 	%r1992, %r1978, %r1951;
	ld.shared.u32 	%r1993, [%r1992];
	add.s32 	%r1994, %r1988, %r71;
	ld.shared.u32 	%r1995, [%r1994];
	add.s32 	%r1996, %r1995, %r1993;
	min.s32 	%r1997, %r1928, %r1996;
	st.shared.u32 	[%r29+632], %r1997;
	selp.b32 	%r1998, 28, 0, %p2;
	mad.lo.s32 	%r1999, %r1998, 312, %r53;
	add.s32 	%r2000, %r1931, %r86;
	add.s32 	%r2001, %r1932, %r8;
	add.s32 	%r2002, %r56, %r1998;
	shl.b32 	%r2003, %r2001, 2;
	add.s32 	%r2004, %r1999, %r2003;
	ld.shared.u32 	%r2005, [%r2004];
	shl.b32 	%r2006, %r2002, 2;
	add.s32 	%r2007, %r2000, %r2006;
	ld.shared.u32 	%r2008, [%r2007];
	add.s32 	%r2009, %r2008, %r2005;
	min.s32 	%r2010, %r1941, %r2009;
	st.shared.u32 	[%r29], %r2010;
	add.s32 	%r2011, %r1942, %r8;
	shl.b32 	%r2012, %r2011, 2;
	add.s32 	%r2013, %r1999, %r2012;
	ld.shared.u32 	%r2014, [%r2013];
	add.s32 	%r2015, %r2007, %r71;
	ld.shared.u32 	%r2016, [%r2015];
	add.s32 	%r2017, %r2016, %r2014;
	min.s32 	%r2018, %r1949, %r2017;
	st.shared.u32 	[%r29+4], %r2018;
	add.s32 	%r2019, %r1950, %r8;
	shl.b32 	%r2020, %r2019, 2;
	add.s32 	%r2021, %r1999, %r2020;
	ld.shared.u32 	%r2022, [%r2021];
	add.s32 	%r2023, %r2015, %r71;
	ld.shared.u32 	%r2024, [%r2023];
	add.s32 	%r2025, %r2024, %r2022;
	min.s32 	%r2026, %r1957, %r2025;
	st.shared.u32 	[%r29+8], %r2026;
	add.s32 	%r2027, %r1999, %r86;
	add.s32 	%r2028, %r1959, %r86;
	add.s32 	%r2029, %r2027, %r2003;
	ld.shared.u32 	%r2030, [%r2029];
	add.s32 	%r2031, %r2028, %r2006;
	ld.shared.u32 	%r2032, [%r2031];
	add.s32 	%r2033, %r2032, %r2030;
	min.s32 	%r2034, %r1965, %r2033;
	st.shared.u32 	[%r29+312], %r2034;
	add.s32 	%r2035, %r2027, %r2012;
	ld.shared.u32 	%r2036, [%r2035];
	add.s32 	%r2037, %r2031, %r71;
	ld.shared.u32 	%r2038, [%r2037];
	add.s32 	%r2039, %r2038, %r2036;
	min.s32 	%r2040, %r1971, %r2039;
	st.shared.u32 	[%r29+316], %r2040;
	add.s32 	%r2041, %r2027, %r2020;
	ld.shared.u32 	%r2042, [%r2041];
	add.s32 	%r2043, %r2037, %r71;
	ld.shared.u32 	%r2044, [%r2043];
	add.s32 	%r2045, %r2044, %r2042;
	min.s32 	%r2046, %r1977, %r2045;
	st.shared.u32 	[%r29+320], %r2046;
	add.s32 	%r2047, %r2027, %r86;
	add.s32 	%r2048, %r1979, %r86;
	add.s32 	%r2049, %r2047, %r2003;
	ld.shared.u32 	%r2050, [%r2049];
	add.s32 	%r2051, %r2048, %r2006;
	ld.shared.u32 	%r2052, [%r2051];
	add.s32 	%r2053, %r2052, %r2050;
	min.s32 	%r2054, %r1985, %r2053;
	st.shared.u32 	[%r29+624], %r2054;
	add.s32 	%r2055, %r2047, %r2012;
	ld.shared.u32 	%r2056, [%r2055];
	add.s32 	%r2057, %r2051, %r71;
	ld.shared.u32 	%r2058, [%r2057];
	add.s32 	%r2059, %r2058, %r2056;
	min.s32 	%r2060, %r1991, %r2059;
	st.shared.u32 	[%r29+628], %r2060;
	add.s32 	%r2061, %r2047, %r2020;
	ld.shared.u32 	%r2062, [%r2061];
	add.s32 	%r2063, %r2057, %r71;
	ld.shared.u32 	%r2064, [%r2063];
	add.s32 	%r2065, %r2064, %r2062;
	min.s32 	%r2066, %r1997, %r2065;
	st.shared.u32 	[%r29+632], %r2066;
	selp.b32 	%r2067, 29, 0, %p2;
	mad.lo.s32 	%r2068, %r2067, 312, %r53;
	add.s32 	%r2069, %r2000, %r86;
	add.s32 	%r2070, %r2001, %r8;
	add.s32 	%r2071, %r56, %r2067;
	shl.b32 	%r2072, %r2070, 2;
	add.s32 	%r2073, %r2068, %r2072;
	ld.shared.u32 	%r2074, [%r2073];
	shl.b32 	%r2075, %r2071, 2;
	add.s32 	%r2076, %r2069, %r2075;
	ld.shared.u32 	%r2077, [%r2076];
	add.s32 	%r2078, %r2077, %r2074;
	min.s32 	%r2079, %r2010, %r2078;
	st.shared.u32 	[%r29], %r2079;
	add.s32 	%r2080, %r2011, %r8;
	shl.b32 	%r2081, %r2080, 2;
	add.s32 	%r2082, %r2068, %r2081;
	ld.shared.u32 	%r2083, [%r2082];
	add.s32 	%r2084, %r2076, %r71;
	ld.shared.u32 	%r2085, [%r2084];
	add.s32 	%r2086, %r2085, %r2083;
	min.s32 	%r2087, %r2018, %r2086;
	st.shared.u32 	[%r29+4], %r2087;
	add.s32 	%r2088, %r2019, %r8;
	shl.b32 	%r2089, %r2088, 2;
	add.s32 	%r2090, %r2068, %r2089;
	ld.shared.u32 	%r2091, [%r2090];
	add.s32 	%r2092, %r2084, %r71;
	ld.shared.u32 	%r2093, [%r2092];
	add.s32 	%r2094, %r2093, %r2091;
	min.s32 	%r2095, %r2026, %r2094;
	st.shared.u32 	[%r29+8], %r2095;
	add.s32 	%r2096, %r2068, %r86;
	add.s32 	%r2097, %r2028, %r86;
	add.s32 	%r2098, %r2096, %r2072;
	ld.shared.u32 	%r2099, [%r2098];
	add.s32 	%r2100, %r2097, %r2075;
	ld.shared.u32 	%r2101, [%r2100];
	add.s32 	%r2102, %r2101, %r2099;
	min.s32 	%r2103, %r2034, %r2102;
	st.shared.u32 	[%r29+312], %r2103;
	add.s32 	%r2104, %r2096, %r2081;
	ld.shared.u32 	%r2105, [%r2104];
	add.s32 	%r2106, %r2100, %r71;
	ld.shared.u32 	%r2107, [%r2106];
	add.s32 	%r2108, %r2107, %r2105;
	min.s32 	%r2109, %r2040, %r2108;
	st.shared.u32 	[%r29+316], %r2109;
	add.s32 	%r2110, %r2096, %r2089;
	ld.shared.u32 	%r2111, [%r2110];
	add.s32 	%r2112, %r2106, %r71;
	ld.shared.u32 	%r2113, [%r2112];
	add.s32 	%r2114, %r2113, %r2111;
	min.s32 	%r2115, %r2046, %r2114;
	st.shared.u32 	[%r29+320], %r2115;
	add.s32 	%r2116, %r2096, %r86;
	add.s32 	%r2117, %r2048, %r86;
	add.s32 	%r2118, %r2116, %r2072;
	ld.shared.u32 	%r2119, [%r2118];
	add.s32 	%r2120, %r2117, %r2075;
	ld.shared.u32 	%r2121, [%r2120];
	add.s32 	%r2122, %r2121, %r2119;
	min.s32 	%r2123, %r2054, %r2122;
	st.shared.u32 	[%r29+624], %r2123;
	add.s32 	%r2124, %r2116, %r2081;
	ld.shared.u32 	%r2125, [%r2124];
	add.s32 	%r2126, %r2120, %r71;
	ld.shared.u32 	%r2127, [%r2126];
	add.s32 	%r2128, %r2127, %r2125;
	min.s32 	%r2129, %r2060, %r2128;
	st.shared.u32 	[%r29+628], %r2129;
	add.s32 	%r2130, %r2116, %r2089;
	ld.shared.u32 	%r2131, [%r2130];
	add.s32 	%r2132, %r2126, %r71;
	ld.shared.u32 	%r2133, [%r2132];
	add.s32 	%r2134, %r2133, %r2131;
	min.s32 	%r2135, %r2066, %r2134;
	st.shared.u32 	[%r29+632], %r2135;
	selp.b32 	%r2136, 30, 0, %p2;
	mad.lo.s32 	%r2137, %r2136, 312, %r53;
	add.s32 	%r2138, %r2069, %r86;
	add.s32 	%r2139, %r2070, %r8;
	add.s32 	%r2140, %r56, %r2136;
	shl.b32 	%r2141, %r2139, 2;
	add.s32 	%r2142, %r2137, %r2141;
	ld.shared.u32 	%r2143, [%r2142];
	shl.b32 	%r2144, %r2140, 2;
	add.s32 	%r2145, %r2138, %r2144;
	ld.shared.u32 	%r2146, [%r2145];
	add.s32 	%r2147, %r2146, %r2143;
	min.s32 	%r2148, %r2079, %r2147;
	st.shared.u32 	[%r29], %r2148;
	add.s32 	%r2149, %r2080, %r8;
	shl.b32 	%r2150, %r2149, 2;
	add.s32 	%r2151, %r2137, %r2150;
	ld.shared.u32 	%r2152, [%r2151];
	add.s32 	%r2153, %r2145, %r71;
	ld.shared.u32 	%r2154, [%r2153];
	add.s32 	%r2155, %r2154, %r2152;
	min.s32 	%r2156, %r2087, %r2155;
	st.shared.u32 	[%r29+4], %r2156;
	add.s32 	%r2157, %r2088, %r8;
	shl.b32 	%r2158, %r2157, 2;
	add.s32 	%r2159, %r2137, %r2158;
	ld.shared.u32 	%r2160, [%r2159];
	add.s32 	%r2161, %r2153, %r71;
	ld.shared.u32 	%r2162, [%r2161];
	add.s32 	%r2163, %r2162, %r2160;
	min.s32 	%r2164, %r2095, %r2163;
	st.shared.u32 	[%r29+8], %r2164;
	add.s32 	%r2165, %r2137, %r86;
	add.s32 	%r2166, %r2097, %r86;
	add.s32 	%r2167, %r2165, %r2141;
	ld.shared.u32 	%r2168, [%r2167];
	add.s32 	%r2169, %r2166, %r2144;
	ld.shared.u32 	%r2170, [%r2169];
	add.s32 	%r2171, %r2170, %r2168;
	min.s32 	%r2172, %r2103, %r2171;
	st.shared.u32 	[%r29+312], %r2172;
	add.s32 	%r2173, %r2165, %r2150;
	ld.shared.u32 	%r2174, [%r2173];
	add.s32 	%r2175, %r2169, %r71;
	ld.shared.u32 	%r2176, [%r2175];
	add.s32 	%r2177, %r2176, %r2174;
	min.s32 	%r2178, %r2109, %r2177;
	st.shared.u32 	[%r29+316], %r2178;
	add.s32 	%r2179, %r2165, %r2158;
	ld.shared.u32 	%r2180, [%r2179];
	add.s32 	%r2181, %r2175, %r71;
	ld.shared.u32 	%r2182, [%r2181];
	add.s32 	%r2183, %r2182, %r2180;
	min.s32 	%r2184, %r2115, %r2183;
	st.shared.u32 	[%r29+320], %r2184;
	add.s32 	%r2185, %r2165, %r86;
	add.s32 	%r2186, %r2117, %r86;
	add.s32 	%r2187, %r2185, %r2141;
	ld.shared.u32 	%r2188, [%r2187];
	add.s32 	%r2189, %r2186, %r2144;
	ld.shared.u32 	%r2190, [%r2189];
	add.s32 	%r2191, %r2190, %r2188;
	min.s32 	%r2192, %r2123, %r2191;
	st.shared.u32 	[%r29+624], %r2192;
	add.s32 	%r2193, %r2185, %r2150;
	ld.shared.u32 	%r2194, [%r2193];
	add.s32 	%r2195, %r2189, %r71;
	ld.shared.u32 	%r2196, [%r2195];
	add.s32 	%r2197, %r2196, %r2194;
	min.s32 	%r2198, %r2129, %r2197;
	st.shared.u32 	[%r29+628], %r2198;
	add.s32 	%r2199, %r2185, %r2158;
	ld.shared.u32 	%r2200, [%r2199];
	add.s32 	%r2201, %r2195, %r71;
	ld.shared.u32 	%r2202, [%r2201];
	add.s32 	%r2203, %r2202, %r2200;
	min.s32 	%r2204, %r2135, %r2203;
	st.shared.u32 	[%r29+632], %r2204;
	selp.b32 	%r2205, 31, 0, %p2;
	mad.lo.s32 	%r2206, %r2205, 312, %r53;
	add.s32 	%r2207, %r2138, %r86;
	add.s32 	%r2208, %r2139, %r8;
	add.s32 	%r2209, %r56, %r2205;
	shl.b32 	%r2210, %r2208, 2;
	add.s32 	%r2211, %r2206, %r2210;
	ld.shared.u32 	%r2212, [%r2211];
	shl.b32 	%r2213, %r2209, 2;
	add.s32 	%r2214, %r2207, %r2213;
	ld.shared.u32 	%r2215, [%r2214];
	add.s32 	%r2216, %r2215, %r2212;
	min.s32 	%r2217, %r2148, %r2216;
	st.shared.u32 	[%r29], %r2217;
	add.s32 	%r2218, %r2149, %r8;
	shl.b32 	%r2219, %r2218, 2;
	add.s32 	%r2220, %r2206, %r2219;
	ld.shared.u32 	%r2221, [%r2220];
	add.s32 	%r2222, %r2214, %r71;
	ld.shared.u32 	%r2223, [%r2222];
	add.s32 	%r2224, %r2223, %r2221;
	min.s32 	%r2225, %r2156, %r2224;
	st.shared.u32 	[%r29+4], %r2225;
	add.s32 	%r2226, %r2157, %r8;
	shl.b32 	%r2227, %r2226, 2;
	add.s32 	%r2228, %r2206, %r2227;
	ld.shared.u32 	%r2229, [%r2228];
	add.s32 	%r2230, %r2222, %r71;
	ld.shared.u32 	%r2231, [%r2230];
	add.s32 	%r2232, %r2231, %r2229;
	min.s32 	%r2233, %r2164, %r2232;
	st.shared.u32 	[%r29+8], %r2233;
	add.s32 	%r2234, %r2206, %r86;
	add.s32 	%r2235, %r2166, %r86;
	add.s32 	%r2236, %r2234, %r2210;
	ld.shared.u32 	%r2237, [%r2236];
	add.s32 	%r2238, %r2235, %r2213;
	ld.shared.u32 	%r2239, [%r2238];
	add.s32 	%r2240, %r2239, %r2237;
	min.s32 	%r2241, %r2172, %r2240;
	st.shared.u32 	[%r29+312], %r2241;
	add.s32 	%r2242, %r2234, %r2219;
	ld.shared.u32 	%r2243, [%r2242];
	add.s32 	%r2244, %r2238, %r71;
	ld.shared.u32 	%r2245, [%r2244];
	add.s32 	%r2246, %r2245, %r2243;
	min.s32 	%r2247, %r2178, %r2246;
	st.shared.u32 	[%r29+316], %r2247;
	add.s32 	%r2248, %r2234, %r2227;
	ld.shared.u32 	%r2249, [%r2248];
	add.s32 	%r2250, %r2244, %r71;
	ld.shared.u32 	%r2251, [%r2250];
	add.s32 	%r2252, %r2251, %r2249;
	min.s32 	%r2253, %r2184, %r2252;
	st.shared.u32 	[%r29+320], %r2253;
	add.s32 	%r2254, %r2234, %r86;
	add.s32 	%r2255, %r2186, %r86;
	add.s32 	%r2256, %r2254, %r2210;
	ld.shared.u32 	%r2257, [%r2256];
	add.s32 	%r2258, %r2255, %r2213;
	ld.shared.u32 	%r2259, [%r2258];
	add.s32 	%r2260, %r2259, %r2257;
	min.s32 	%r2261, %r2192, %r2260;
	st.shared.u32 	[%r29+624], %r2261;
	add.s32 	%r2262, %r2254, %r2219;
	ld.shared.u32 	%r2263, [%r2262];
	add.s32 	%r2264, %r2258, %r71;
	ld.shared.u32 	%r2265, [%r2264];
	add.s32 	%r2266, %r2265, %r2263;
	min.s32 	%r2267, %r2198, %r2266;
	st.shared.u32 	[%r29+628], %r2267;
	add.s32 	%r2268, %r2254, %r2227;
	ld.shared.u32 	%r2269, [%r2268];
	add.s32 	%r2270, %r2264, %r71;
	ld.shared.u32 	%r2271, [%r2270];
	add.s32 	%r2272, %r2271, %r2269;
	min.s32 	%r2273, %r2204, %r2272;
	st.shared.u32 	[%r29+632], %r2273;
	selp.b32 	%r2274, 32, 0, %p2;
	mad.lo.s32 	%r2275, %r2274, 312, %r53;
	add.s32 	%r2276, %r2207, %r86;
	add.s32 	%r2277, %r2208, %r8;
	add.s32 	%r2278, %r56, %r2274;
	shl.b32 	%r2279, %r2277, 2;
	add.s32 	%r2280, %r2275, %r2279;
	ld.shared.u32 	%r2281, [%r2280];
	shl.b32 	%r2282, %r2278, 2;
	add.s32 	%r2283, %r2276, %r2282;
	ld.shared.u32 	%r2284, [%r2283];
	add.s32 	%r2285, %r2284, %r2281;
	min.s32 	%r2286, %r2217, %r2285;
	st.shared.u32 	[%r29], %r2286;
	add.s32 	%r2287, %r2218, %r8;
	shl.b32 	%r2288, %r2287, 2;
	add.s32 	%r2289, %r2275, %r2288;
	ld.shared.u32 	%r2290, [%r2289];
	add.s32 	%r2291, %r2283, %r71;
	ld.shared.u32 	%r2292, [%r2291];
	add.s32 	%r2293, %r2292, %r2290;
	min.s32 	%r2294, %r2225, %r2293;
	st.shared.u32 	[%r29+4], %r2294;
	add.s32 	%r2295, %r2226, %r8;
	shl.b32 	%r2296, %r2295, 2;
	add.s32 	%r2297, %r2275, %r2296;
	ld.shared.u32 	%r2298, [%r2297];
	add.s32 	%r2299, %r2291, %r71;
	ld.shared.u32 	%r2300, [%r2299];
	add.s32 	%r2301, %r2300, %r2298;
	min.s32 	%r2302, %r2233, %r2301;
	st.shared.u32 	[%r29+8], %r2302;
	add.s32 	%r2303, %r2275, %r86;
	add.s32 	%r2304, %r2235, %r86;
	add.s32 	%r2305, %r2303, %r2279;
	ld.shared.u32 	%r2306, [%r2305];
	add.s32 	%r2307, %r2304, %r2282;
	ld.shared.u32 	%r2308, [%r2307];
	add.s32 	%r2309, %r2308, %r2306;
	min.s32 	%r2310, %r2241, %r2309;
	st.shared.u32 	[%r29+312], %r2310;
	add.s32 	%r2311, %r2303, %r2288;
	ld.shared.u32 	%r2312, [%r2311];
	add.s32 	%r2313, %r2307, %r71;
	ld.shared.u32 	%r2314, [%r2313];
	add.s32 	%r2315, %r2314, %r2312;
	min.s32 	%r2316, %r2247, %r2315;
	st.shared.u32 	[%r29+316], %r2316;
	add.s32 	%r2317, %r2303, %r2296;
	ld.shared.u32 	%r2318, [%r2317];
	add.s32 	%r2319, %r2313, %r71;
	ld.shared.u32 	%r2320, [%r2319];
	add.s32 	%r2321, %r2320, %r2318;
	min.s32 	%r2322, %r2253, %r2321;
	st.shared.u32 	[%r29+320], %r2322;
	add.s32 	%r2323, %r2303, %r86;
	add.s32 	%r2324, %r2255, %r86;
	add.s32 	%r2325, %r2323, %r2279;
	ld.shared.u32 	%r2326, [%r2325];
	add.s32 	%r2327, %r2324, %r2282;
	ld.shared.u32 	%r2328, [%r2327];
	add.s32 	%r2329, %r2328, %r2326;
	min.s32 	%r2330, %r2261, %r2329;
	st.shared.u32 	[%r29+624], %r2330;
	add.s32 	%r2331, %r2323, %r2288;
	ld.shared.u32 	%r2332, [%r2331];
	add.s32 	%r2333, %r2327, %r71;
	ld.shared.u32 	%r2334, [%r2333];
	add.s32 	%r2335, %r2334, %r2332;
	min.s32 	%r2336, %r2267, %r2335;
	st.shared.u32 	[%r29+628], %r2336;
	add.s32 	%r2337, %r2323, %r2296;
	ld.shared.u32 	%r2338, [%r2337];
	add.s32 	%r2339, %r2333, %r71;
	ld.shared.u32 	%r2340, [%r2339];
	add.s32 	%r2341, %r2340, %r2338;
	min.s32 	%r2342, %r2273, %r2341;
	st.shared.u32 	[%r29+632], %r2342;
	selp.b32 	%r2343, 33, 0, %p2;
	mad.lo.s32 	%r2344, %r2343, 312, %r53;
	add.s32 	%r2345, %r2276, %r86;
	add.s32 	%r2346, %r2277, %r8;
	add.s32 	%r2347, %r56, %r2343;
	shl.b32 	%r2348, %r2346, 2;
	add.s32 	%r2349, %r2344, %r2348;
	ld.shared.u32 	%r2350, [%r2349];
	shl.b32 	%r2351, %r2347, 2;
	add.s32 	%r2352, %r2345, %r2351;
	ld.shared.u32 	%r2353, [%r2352];
	add.s32 	%r2354, %r2353, %r2350;
	min.s32 	%r2355, %r2286, %r2354;
	st.shared.u32 	[%r29], %r2355;
	add.s32 	%r2356, %r2287, %r8;
	shl.b32 	%r2357, %r2356, 2;
	add.s32 	%r2358, %r2344, %r2357;
	ld.shared.u32 	%r2359, [%r2358];
	add.s32 	%r2360, %r2352, %r71;
	ld.shared.u32 	%r2361, [%r2360];
	add.s32 	%r2362, %r2361, %r2359;
	min.s32 	%r2363, %r2294, %r2362;
	st.shared.u32 	[%r29+4], %r2363;
	add.s32 	%r2364, %r2295, %r8;
	shl.b32 	%r2365, %r2364, 2;
	add.s32 	%r2366, %r2344, %r2365;
	ld.shared.u32 	%r2367, [%r2366];
	add.s32 	%r2368, %r2360, %r71;
	ld.shared.u32 	%r2369, [%r2368];
	add.s32 	%r2370, %r2369, %r2367;
	min.s32 	%r2371, %r2302, %r2370;
	st.shared.u32 	[%r29+8], %r2371;
	add.s32 	%r2372, %r2344, %r86;
	add.s32 	%r2373, %r2304, %r86;
	add.s32 	%r2374, %r2372, %r2348;
	ld.shared.u32 	%r2375, [%r2374];
	add.s32 	%r2376, %r2373, %r2351;
	ld.shared.u32 	%r2377, [%r2376];
	add.s32 	%r2378, %r2377, %r2375;
	min.s32 	%r2379, %r2310, %r2378;
	st.shared.u32 	[%r29+312], %r2379;
	add.s32 	%r2380, %r2372, %r2357;
	ld.shared.u32 	%r2381, [%r2380];
	add.s32 	%r2382, %r2376, %r71;
	ld.shared.u32 	%r2383, [%r2382];
	add.s32 	%r2384, %r2383, %r2381;
	min.s32 	%r2385, %r2316, %r2384;
	st.shared.u32 	[%r29+316], %r2385;
	add.s32 	%r2386, %r2372, %r2365;
	ld.shared.u32 	%r2387, [%r2386];
	add.s32 	%r2388, %r2382, %r71;
	ld.shared.u32 	%r2389, [%r2388];
	add.s32 	%r2390, %r2389, %r2387;
	min.s32 	%r2391, %r2322, %r2390;
	st.shared.u32 	[%r29+320], %r2391;
	add.s32 	%r2392, %r2372, %r86;
	add.s32 	%r2393, %r2324, %r86;
	add.s32 	%r2394, %r2392, %r2348;
	ld.shared.u32 	%r2395, [%r2394];
	add.s32 	%r2396, %r2393, %r2351;
	ld.shared.u32 	%r2397, [%r2396];
	add.s32 	%r2398, %r2397, %r2395;
	min.s32 	%r2399, %r2330, %r2398;
	st.shared.u32 	[%r29+624], %r2399;
	add.s32 	%r2400, %r2392, %r2357;
	ld.shared.u32 	%r2401, [%r2400];
	add.s32 	%r2402, %r2396, %r71;
	ld.shared.u32 	%r2403, [%r2402];
	add.s32 	%r2404, %r2403, %r2401;
	min.s32 	%r2405, %r2336, %r2404;
	st.shared.u32 	[%r29+628], %r2405;
	add.s32 	%r2406, %r2392, %r2365;
	ld.shared.u32 	%r2407, [%r2406];
	add.s32 	%r2408, %r2402, %r71;
	ld.shared.u32 	%r2409, [%r2408];
	add.s32 	%r2410, %r2409, %r2407;
	min.s32 	%r2411, %r2342, %r2410;
	st.shared.u32 	[%r29+632], %r2411;
	selp.b32 	%r2412, 34, 0, %p2;
	mad.lo.s32 	%r2413, %r2412, 312, %r53;
	add.s32 	%r2414, %r2345, %r86;
	add.s32 	%r2415, %r2346, %r8;
	add.s32 	%r2416, %r56, %r2412;
	shl.b32 	%r2417, %r2415, 2;
	add.s32 	%r2418, %r2413, %r2417;
	ld.shared.u32 	%r2419, [%r2418];
	shl.b32 	%r2420, %r2416, 2;
	add.s32 	%r2421, %r2414, %r2420;
	ld.shared.u32 	%r2422, [%r2421];
	add.s32 	%r2423, %r2422, %r2419;
	min.s32 	%r2424, %r2355, %r2423;
	st.shared.u32 	[%r29], %r2424;
	add.s32 	%r2425, %r2356, %r8;
	shl.b32 	%r2426, %r2425, 2;
	add.s32 	%r2427, %r2413, %r2426;
	ld.shared.u32 	%r2428, [%r2427];
	add.s32 	%r2429, %r2421, %r71;
	ld.shared.u32 	%r2430, [%r2429];
	add.s32 	%r2431, %r2430, %r2428;
	min.s32 	%r2432, %r2363, %r2431;
	st.shared.u32 	[%r29+4], %r2432;
	add.s32 	%r2433, %r2364, %r8;
	shl.b32 	%r2434, %r2433, 2;
	add.s32 	%r2435, %r2413, %r2434;
	ld.shared.u32 	%r2436, [%r2435];
	add.s32 	%r2437, %r2429, %r71;
	ld.shared.u32 	%r2438, [%r2437];
	add.s32 	%r2439, %r2438, %r2436;
	min.s32 	%r2440, %r2371, %r2439;
	st.shared.u32 	[%r29+8], %r2440;
	add.s32 	%r2441, %r2413, %r86;
	add.s32 	%r2442, %r2373, %r86;
	add.s32 	%r2443, %r2441, %r2417;
	ld.shared.u32 	%r2444, [%r2443];
	add.s32 	%r2445, %r2442, %r2420;
	ld.shared.u32 	%r2446, [%r2445];
	add.s32 	%r2447, %r2446, %r2444;
	min.s32 	%r2448, %r2379, %r2447;
	st.shared.u32 	[%r29+312], %r2448;
	add.s32 	%r2449, %r2441, %r2426;
	ld.shared.u32 	%r2450, [%r2449];
	add.s32 	%r2451, %r2445, %r71;
	ld.shared.u32 	%r2452, [%r2451];
	add.s32 	%r2453, %r2452, %r2450;
	min.s32 	%r2454, %r2385, %r2453;
	st.shared.u32 	[%r29+316], %r2454;
	add.s32 	%r2455, %r2441, %r2434;
	ld.shared.u32 	%r2456, [%r2455];
	add.s32 	%r2457, %r2451, %r71;
	ld.shared.u32 	%r2458, [%r2457];
	add.s32 	%r2459, %r2458, %r2456;
	min.s32 	%r2460, %r2391, %r2459;
	st.shared.u32 	[%r29+320], %r2460;
	add.s32 	%r2461, %r2441, %r86;
	add.s32 	%r2462, %r2393, %r86;
	add.s32 	%r2463, %r2461, %r2417;
	ld.shared.u32 	%r2464, [%r2463];
	add.s32 	%r2465, %r2462, %r2420;
	ld.shared.u32 	%r2466, [%r2465];
	add.s32 	%r2467, %r2466, %r2464;
	min.s32 	%r2468, %r2399, %r2467;
	st.shared.u32 	[%r29+624], %r2468;
	add.s32 	%r2469, %r2461, %r2426;
	ld.shared.u32 	%r2470, [%r2469];
	add.s32 	%r2471, %r2465, %r71;
	ld.shared.u32 	%r2472, [%r2471];
	add.s32 	%r2473, %r2472, %r2470;
	min.s32 	%r2474, %r2405, %r2473;
	st.shared.u32 	[%r29+628], %r2474;
	add.s32 	%r2475, %r2461, %r2434;
	ld.shared.u32 	%r2476, [%r2475];
	add.s32 	%r2477, %r2471, %r71;
	ld.shared.u32 	%r2478, [%r2477];
	add.s32 	%r2479, %r2478, %r2476;
	min.s32 	%r2480, %r2411, %r2479;
	st.shared.u32 	[%r29+632], %r2480;
	selp.b32 	%r2481, 35, 0, %p2;
	mad.lo.s32 	%r2482, %r2481, 312, %r53;
	add.s32 	%r2483, %r2414, %r86;
	add.s32 	%r2484, %r2415, %r8;
	add.s32 	%r2485, %r56, %r2481;
	shl.b32 	%r2486, %r2484, 2;
	add.s32 	%r2487, %r2482, %r2486;
	ld.shared.u32 	%r2488, [%r2487];
	shl.b32 	%r2489, %r2485, 2;
	add.s32 	%r2490, %r2483, %r2489;
	ld.shared.u32 	%r2491, [%r2490];
	add.s32 	%r2492, %r2491, %r2488;
	min.s32 	%r2493, %r2424, %r2492;
	st.shared.u32 	[%r29], %r2493;
	add.s32 	%r2494, %r2425, %r8;
	shl.b32 	%r2495, %r2494, 2;
	add.s32 	%r2496, %r2482, %r2495;
	ld.shared.u32 	%r2497, [%r2496];
	add.s32 	%r2498, %r2490, %r71;
	ld.shared.u32 	%r2499, [%r2498];
	add.s32 	%r2500, %r2499, %r2497;
	min.s32 	%r2501, %r2432, %r2500;
	st.shared.u32 	[%r29+4], %r2501;
	add.s32 	%r2502, %r2433, %r8;
	shl.b32 	%r2503, %r2502, 2;
	add.s32 	%r2504, %r2482, %r2503;
	ld.shared.u32 	%r2505, [%r2504];
	add.s32 	%r2506, %r2498, %r71;
	ld.shared.u32 	%r2507, [%r2506];
	add.s32 	%r2508, %r2507, %r2505;
	min.s32 	%r2509, %r2440, %r2508;
	st.shared.u32 	[%r29+8], %r2509;
	add.s32 	%r2510, %r2482, %r86;
	add.s32 	%r2511, %r2442, %r86;
	add.s32 	%r2512, %r2510, %r2486;
	ld.shared.u32 	%r2513, [%r2512];
	add.s32 	%r2514, %r2511, %r2489;
	ld.shared.u32 	%r2515, [%r2514];
	add.s32 	%r2516, %r2515, %r2513;
	min.s32 	%r2517, %r2448, %r2516;
	st.shared.u32 	[%r29+312], %r2517;
	add.s32 	%r2518, %r2510, %r2495;
	ld.shared.u32 	%r2519, [%r2518];
	add.s32 	%r2520, %r2514, %r71;
	ld.shared.u32 	%r2521, [%r2520];
	add.s32 	%r2522, %r2521, %r2519;
	min.s32 	%r2523, %r2454, %r2522;
	st.shared.u32 	[%r29+316], %r2523;
	add.s32 	%r2524, %r2510, %r2503;
	ld.shared.u32 	%r2525, [%r2524];
	add.s32 	%r2526, %r2520, %r71;
	ld.shared.u32 	%r2527, [%r2526];
	add.s32 	%r2528, %r2527, %r2525;
	min.s32 	%r2529, %r2460, %r2528;
	st.shared.u32 	[%r29+320], %r2529;
	add.s32 	%r2530, %r2510, %r86;
	add.s32 	%r2531, %r2462, %r86;
	add.s32 	%r2532, %r2530, %r2486;
	ld.shared.u32 	%r2533, [%r2532];
	add.s32 	%r2534, %r2531, %r2489;
	ld.shared.u32 	%r2535, [%r2534];
	add.s32 	%r2536, %r2535, %r2533;
	min.s32 	%r2537, %r2468, %r2536;
	st.shared.u32 	[%r29+624], %r2537;
	add.s32 	%r2538, %r2530, %r2495;
	ld.shared.u32 	%r2539, [%r2538];
	add.s32 	%r2540, %r2534, %r71;
	ld.shared.u32 	%r2541, [%r2540];
	add.s32 	%r2542, %r2541, %r2539;
	min.s32 	%r2543, %r2474, %r2542;
	st.shared.u32 	[%r29+628], %r2543;
	add.s32 	%r2544, %r2530, %r2503;
	ld.shared.u32 	%r2545, [%r2544];
	add.s32 	%r2546, %r2540, %r71;
	ld.shared.u32 	%r2547, [%r2546];
	add.s32 	%r2548, %r2547, %r2545;
	min.s32 	%r2549, %r2480, %r2548;
	st.shared.u32 	[%r29+632], %r2549;
	selp.b32 	%r2550, 36, 0, %p2;
	mad.lo.s32 	%r2551, %r2550, 312, %r53;
	add.s32 	%r2552, %r2483, %r86;
	add.s32 	%r2553, %r2484, %r8;
	add.s32 	%r2554, %r56, %r2550;
	shl.b32 	%r2555, %r2553, 2;
	add.s32 	%r2556, %r2551, %r2555;
	ld.shared.u32 	%r2557, [%r2556];
	shl.b32 	%r2558, %r2554, 2;
	add.s32 	%r2559, %r2552, %r2558;
	ld.shared.u32 	%r2560, [%r2559];
	add.s32 	%r2561, %r2560, %r2557;
	min.s32 	%r2562, %r2493, %r2561;
	st.shared.u32 	[%r29], %r2562;
	add.s32 	%r2563, %r2494, %r8;
	shl.b32 	%r2564, %r2563, 2;
	add.s32 	%r2565, %r2551, %r2564;
	ld.shared.u32 	%r2566, [%r2565];
	add.s32 	%r2567, %r2559, %r71;
	ld.shared.u32 	%r2568, [%r2567];
	add.s32 	%r2569, %r2568, %r2566;
	min.s32 	%r2570, %r2501, %r2569;
	st.shared.u32 	[%r29+4], %r2570;
	add.s32 	%r2571, %r2502, %r8;
	shl.b32 	%r2572, %r2571, 2;
	add.s32 	%r2573, %r2551, %r2572;
	ld.shared.u32 	%r2574, [%r2573];
	add.s32 	%r2575, %r2567, %r71;
	ld.shared.u32 	%r2576, [%r2575];
	add.s32 	%r2577, %r2576, %r2574;
	min.s32 	%r2578, %r2509, %r2577;
	st.shared.u32 	[%r29+8], %r2578;
	add.s32 	%r2579, %r2551, %r86;
	add.s32 	%r2580, %r2511, %r86;
	add.s32 	%r2581, %r2579, %r2555;
	ld.shared.u32 	%r2582, [%r2581];
	add.s32 	%r2583, %r2580, %r2558;
	ld.shared.u32 	%r2584, [%r2583];
	add.s32 	%r2585, %r2584, %r2582;
	min.s32 	%r2586, %r2517, %r2585;
	st.shared.u32 	[%r29+312], %r2586;
	add.s32 	%r2587, %r2579, %r2564;
	ld.shared.u32 	%r2588, [%r2587];
	add.s32 	%r2589, %r2583, %r71;
	ld.shared.u32 	%r2590, [%r2589];
	add.s32 	%r2591, %r2590, %r2588;
	min.s32 	%r2592, %r2523, %r2591;
	st.shared.u32 	[%r29+316], %r2592;
	add.s32 	%r2593, %r2579, %r2572;
	ld.shared.u32 	%r2594, [%r2593];
	add.s32 	%r2595, %r2589, %r71;
	ld.shared.u32 	%r2596, [%r2595];
	add.s32 	%r2597, %r2596, %r2594;
	min.s32 	%r2598, %r2529, %r2597;
	st.shared.u32 	[%r29+320], %r2598;
	add.s32 	%r2599, %r2579, %r86;
	add.s32 	%r2600, %r2531, %r86;
	add.s32 	%r2601, %r2599, %r2555;
	ld.shared.u32 	%r2602, [%r2601];
	add.s32 	%r2603, %r2600, %r2558;
	ld.shared.u32 	%r2604, [%r2603];
	add.s32 	%r2605, %r2604, %r2602;
	min.s32 	%r2606, %r2537, %r2605;
	st.shared.u32 	[%r29+624], %r2606;
	add.s32 	%r2607, %r2599, %r2564;
	ld.shared.u32 	%r2608, [%r2607];
	add.s32 	%r2609, %r2603, %r71;
	ld.shared.u32 	%r2610, [%r2609];
	add.s32 	%r2611, %r2610, %r2608;
	min.s32 	%r2612, %r2543, %r2611;
	st.shared.u32 	[%r29+628], %r2612;
	add.s32 	%r2613, %r2599, %r2572;
	ld.shared.u32 	%r2614, [%r2613];
	add.s32 	%r2615, %r2609, %r71;
	ld.shared.u32 	%r2616, [%r2615];
	add.s32 	%r2617, %r2616, %r2614;
	min.s32 	%r2618, %r2549, %r2617;
	st.shared.u32 	[%r29+632], %r2618;
	selp.b32 	%r2619, 37, 0, %p2;
	mad.lo.s32 	%r2620, %r2619, 312, %r53;
	add.s32 	%r2621, %r2552, %r86;
	add.s32 	%r2622, %r2553, %r8;
	add.s32 	%r2623, %r56, %r2619;
	shl.b32 	%r2624, %r2622, 2;
	add.s32 	%r2625, %r2620, %r2624;
	ld.shared.u32 	%r2626, [%r2625];
	shl.b32 	%r2627, %r2623, 2;
	add.s32 	%r2628, %r2621, %r2627;
	ld.shared.u32 	%r2629, [%r2628];
	add.s32 	%r2630, %r2629, %r2626;
	min.s32 	%r2631, %r2562, %r2630;
	st.shared.u32 	[%r29], %r2631;
	add.s32 	%r2632, %r2563, %r8;
	shl.b32 	%r2633, %r2632, 2;
	add.s32 	%r2634, %r2620, %r2633;
	ld.shared.u32 	%r2635, [%r2634];
	add.s32 	%r2636, %r2628, %r71;
	ld.shared.u32 	%r2637, [%r2636];
	add.s32 	%r2638, %r2637, %r2635;
	min.s32 	%r2639, %r2570, %r2638;
	st.shared.u32 	[%r29+4], %r2639;
	add.s32 	%r2640, %r2571, %r8;
	shl.b32 	%r2641, %r2640, 2;
	add.s32 	%r2642, %r2620, %r2641;
	ld.shared.u32 	%r2643, [%r2642];
	add.s32 	%r2644, %r2636, %r71;
	ld.shared.u32 	%r2645, [%r2644];
	add.s32 	%r2646, %r2645, %r2643;
	min.s32 	%r2647, %r2578, %r2646;
	st.shared.u32 	[%r29+8], %r2647;
	add.s32 	%r2648, %r2620, %r86;
	add.s32 	%r2649, %r2580, %r86;
	add.s32 	%r2650, %r2648, %r2624;
	ld.shared.u32 	%r2651, [%r2650];
	add.s32 	%r2652, %r2649, %r2627;
	ld.shared.u32 	%r2653, [%r2652];
	add.s32 	%r2654, %r2653, %r2651;
	min.s32 	%r2655, %r2586, %r2654;
	st.shared.u32 	[%r29+312], %r2655;
	add.s32 	%r2656, %r2648, %r2633;
	ld.shared.u32 	%r2657, [%r2656];
	add.s32 	%r2658, %r2652, %r71;
	ld.shared.u32 	%r2659, [%r2658];
	add.s32 	%r2660, %r2659, %r2657;
	min.s32 	%r2661, %r2592, %r2660;
	st.shared.u32 	[%r29+316], %r2661;
	add.s32 	%r2662, %r2648, %r2641;
	ld.shared.u32 	%r2663, [%r2662];
	add.s32 	%r2664, %r2658, %r71;
	ld.shared.u32 	%r2665, [%r2664];
	add.s32 	%r2666, %r2665, %r2663;
	min.s32 	%r2667, %r2598, %r2666;
	st.shared.u32 	[%r29+320], %r2667;
	add.s32 	%r2668, %r2648, %r86;
	add.s32 	%r2669, %r2600, %r86;
	add.s32 	%r2670, %r2668, %r2624;
	ld.shared.u32 	%r2671, [%r2670];
	add.s32 	%r2672, %r2669, %r2627;
	ld.shared.u32 	%r2673, [%r2672];
	add.s32 	%r2674, %r2673, %r2671;
	min.s32 	%r2675, %r2606, %r2674;
	st.shared.u32 	[%r29+624], %r2675;
	add.s32 	%r2676, %r2668, %r2633;
	ld.shared.u32 	%r2677, [%r2676];
	add.s32 	%r2678, %r2672, %r71;
	ld.shared.u32 	%r2679, [%r2678];
	add.s32 	%r2680, %r2679, %r2677;
	min.s32 	%r2681, %r2612, %r2680;
	st.shared.u32 	[%r29+628], %r2681;
	add.s32 	%r2682, %r2668, %r2641;
	ld.shared.u32 	%r2683, [%r2682];
	add.s32 	%r2684, %r2678, %r71;
	ld.shared.u32 	%r2685, [%r2684];
	add.s32 	%r2686, %r2685, %r2683;
	min.s32 	%r2687, %r2618, %r2686;
	st.shared.u32 	[%r29+632], %r2687;
	selp.b32 	%r2688, 38, 0, %p2;
	mad.lo.s32 	%r2689, %r2688, 312, %r53;
	add.s32 	%r2690, %r2621, %r86;
	add.s32 	%r2691, %r2622, %r8;
	add.s32 	%r2692, %r56, %r2688;
	shl.b32 	%r2693, %r2691, 2;
	add.s32 	%r2694, %r2689, %r2693;
	ld.shared.u32 	%r2695, [%r2694];
	shl.b32 	%r2696, %r2692, 2;
	add.s32 	%r2697, %r2690, %r2696;
	ld.shared.u32 	%r2698, [%r2697];
	add.s32 	%r2699, %r2698, %r2695;
	min.s32 	%r2700, %r2631, %r2699;
	st.shared.u32 	[%r29], %r2700;
	add.s32 	%r2701, %r2632, %r8;
	shl.b32 	%r2702, %r2701, 2;
	add.s32 	%r2703, %r2689, %r2702;
	ld.shared.u32 	%r2704, [%r2703];
	add.s32 	%r2705, %r2697, %r71;
	ld.shared.u32 	%r2706, [%r2705];
	add.s32 	%r2707, %r2706, %r2704;
	min.s32 	%r2708, %r2639, %r2707;
	st.shared.u32 	[%r29+4], %r2708;
	add.s32 	%r2709, %r2640, %r8;
	shl.b32 	%r2710, %r2709, 2;
	add.s32 	%r2711, %r2689, %r2710;
	ld.shared.u32 	%r2712, [%r2711];
	add.s32 	%r2713, %r2705, %r71;
	ld.shared.u32 	%r2714, [%r2713];
	add.s32 	%r2715, %r2714, %r2712;
	min.s32 	%r2716, %r2647, %r2715;
	st.shared.u32 	[%r29+8], %r2716;
	add.s32 	%r2717, %r2689, %r86;
	add.s32 	%r2718, %r2649, %r86;
	add.s32 	%r2719, %r2717, %r2693;
	ld.shared.u32 	%r2720, [%r2719];
	add.s32 	%r2721, %r2718, %r2696;
	ld.shared.u32 	%r2722, [%r2721];
	add.s32 	%r2723, %r2722, %r2720;
	min.s32 	%r2724, %r2655, %r2723;
	st.shared.u32 	[%r29+312], %r2724;
	add.s32 	%r2725, %r2717, %r2702;
	ld.shared.u32 	%r2726, [%r2725];
	add.s32 	%r2727, %r2721, %r71;
	ld.shared.u32 	%r2728, [%r2727];
	add.s32 	%r2729, %r2728, %r2726;
	min.s32 	%r2730, %r2661, %r2729;
	st.shared.u32 	[%r29+316], %r2730;
	add.s32 	%r2731, %r2717, %r2710;
	ld.shared.u32 	%r2732, [%r2731];
	add.s32 	%r2733, %r2727, %r71;
	ld.shared.u32 	%r2734, [%r2733];
	add.s32 	%r2735, %r2734, %r2732;
	min.s32 	%r2736, %r2667, %r2735;
	st.shared.u32 	[%r29+320], %r2736;
	add.s32 	%r2737, %r2717, %r86;
	add.s32 	%r2738, %r2669, %r86;
	add.s32 	%r2739, %r2737, %r2693;
	ld.shared.u32 	%r2740, [%r2739];
	add.s32 	%r2741, %r2738, %r2696;
	ld.shared.u32 	%r2742, [%r2741];
	add.s32 	%r2743, %r2742, %r2740;
	min.s32 	%r2744, %r2675, %r2743;
	st.shared.u32 	[%r29+624], %r2744;
	add.s32 	%r2745, %r2737, %r2702;
	ld.shared.u32 	%r2746, [%r2745];
	add.s32 	%r2747, %r2741, %r71;
	ld.shared.u32 	%r2748, [%r2747];
	add.s32 	%r2749, %r2748, %r2746;
	min.s32 	%r2750, %r2681, %r2749;
	st.shared.u32 	[%r29+628], %r2750;
	add.s32 	%r2751, %r2737, %r2710;
	ld.shared.u32 	%r2752, [%r2751];
	add.s32 	%r2753, %r2747, %r71;
	ld.shared.u32 	%r2754, [%r2753];
	add.s32 	%r2755, %r2754, %r2752;
	min.s32 	%r2756, %r2687, %r2755;
	st.shared.u32 	[%r29+632], %r2756;
	selp.b32 	%r2757, 39, 0, %p2;
	mad.lo.s32 	%r2758, %r2757, 312, %r53;
	add.s32 	%r2759, %r2690, %r86;
	add.s32 	%r2760, %r2691, %r8;
	add.s32 	%r2761, %r56, %r2757;
	shl.b32 	%r2762, %r2760, 2;
	add.s32 	%r2763, %r2758, %r2762;
	ld.shared.u32 	%r2764, [%r2763];
	shl.b32 	%r2765, %r2761, 2;
	add.s32 	%r2766, %r2759, %r2765;
	ld.shared.u32 	%r2767, [%r2766];
	add.s32 	%r2768, %r2767, %r2764;
	min.s32 	%r2769, %r2700, %r2768;
	st.shared.u32 	[%r29], %r2769;
	add.s32 	%r2770, %r2701, %r8;
	shl.b32 	%r2771, %r2770, 2;
	add.s32 	%r2772, %r2758, %r2771;
	ld.shared.u32 	%r2773, [%r2772];
	add.s32 	%r2774, %r2766, %r71;
	ld.shared.u32 	%r2775, [%r2774];
	add.s32 	%r2776, %r2775, %r2773;
	min.s32 	%r2777, %r2708, %r2776;
	st.shared.u32 	[%r29+4], %r2777;
	add.s32 	%r2778, %r2709, %r8;
	shl.b32 	%r2779, %r2778, 2;
	add.s32 	%r2780, %r2758, %r2779;
	ld.shared.u32 	%r2781, [%r2780];
	add.s32 	%r2782, %r2774, %r71;
	ld.shared.u32 	%r2783, [%r2782];
	add.s32 	%r2784, %r2783, %r2781;
	min.s32 	%r2785, %r2716, %r2784;
	st.shared.u32 	[%r29+8], %r2785;
	add.s32 	%r2786, %r2758, %r86;
	add.s32 	%r2787, %r2718, %r86;
	add.s32 	%r2788, %r2786, %r2762;
	ld.shared.u32 	%r2789, [%r2788];
	add.s32 	%r2790, %r2787, %r2765;
	ld.shared.u32 	%r2791, [%r2790];
	add.s32 	%r2792, %r2791, %r2789;
	min.s32 	%r2793, %r2724, %r2792;
	st.shared.u32 	[%r29+312], %r2793;
	add.s32 	%r2794, %r2786, %r2771;
	ld.shared.u32 	%r2795, [%r2794];
	add.s32 	%r2796, %r2790, %r71;
	ld.shared.u32 	%r2797, [%r2796];
	add.s32 	%r2798, %r2797, %r2795;
	min.s32 	%r2799, %r2730, %r2798;
	st.shared.u32 	[%r29+316], %r2799;
	add.s32 	%r2800, %r2786, %r2779;
	ld.shared.u32 	%r2801, [%r2800];
	add.s32 	%r2802, %r2796, %r71;
	ld.shared.u32 	%r2803, [%r2802];
	add.s32 	%r2804, %r2803, %r2801;
	min.s32 	%r2805, %r2736, %r2804;
	st.shared.u32 	[%r29+320], %r2805;
	add.s32 	%r2806, %r2786, %r86;
	add.s32 	%r2807, %r2738, %r86;
	add.s32 	%r2808, %r2806, %r2762;
	ld.shared.u32 	%r2809, [%r2808];
	add.s32 	%r2810, %r2807, %r2765;
	ld.shared.u32 	%r2811, [%r2810];
	add.s32 	%r2812, %r2811, %r2809;
	min.s32 	%r2813, %r2744, %r2812;
	st.shared.u32 	[%r29+624], %r2813;
	add.s32 	%r2814, %r2806, %r2771;
	ld.shared.u32 	%r2815, [%r2814];
	add.s32 	%r2816, %r2810, %r71;
	ld.shared.u32 	%r2817, [%r2816];
	add.s32 	%r2818, %r2817, %r2815;
	min.s32 	%r2819, %r2750, %r2818;
	st.shared.u32 	[%r29+628], %r2819;
	add.s32 	%r2820, %r2806, %r2779;
	ld.shared.u32 	%r2821, [%r2820];
	add.s32 	%r2822, %r2816, %r71;
	ld.shared.u32 	%r2823, [%r2822];
	add.s32 	%r2824, %r2823, %r2821;
	min.s32 	%r2825, %r2756, %r2824;
	st.shared.u32 	[%r29+632], %r2825;
	selp.b32 	%r2826, 40, 0, %p2;
	mad.lo.s32 	%r2827, %r2826, 312, %r53;
	add.s32 	%r2828, %r2759, %r86;
	add.s32 	%r2829, %r2760, %r8;
	add.s32 	%r2830, %r56, %r2826;
	shl.b32 	%r2831, %r2829, 2;
	add.s32 	%r2832, %r2827, %r2831;
	ld.shared.u32 	%r2833, [%r2832];
	shl.b32 	%r2834, %r2830, 2;
	add.s32 	%r2835, %r2828, %r2834;
	ld.shared.u32 	%r2836, [%r2835];
	add.s32 	%r2837, %r2836, %r2833;
	min.s32 	%r2838, %r2769, %r2837;
	st.shared.u32 	[%r29], %r2838;
	add.s32 	%r2839, %r2770, %r8;
	shl.b32 	%r2840, %r2839, 2;
	add.s32 	%r2841, %r2827, %r2840;
	ld.shared.u32 	%r2842, [%r2841];
	add.s32 	%r2843, %r2835, %r71;
	ld.shared.u32 	%r2844, [%r2843];
	add.s32 	%r2845, %r2844, %r2842;
	min.s32 	%r2846, %r2777, %r2845;
	st.shared.u32 	[%r29+4], %r2846;
	add.s32 	%r2847, %r2778, %r8;
	shl.b32 	%r2848, %r2847, 2;
	add.s32 	%r2849, %r2827, %r2848;
	ld.shared.u32 	%r2850, [%r2849];
	add.s32 	%r2851, %r2843, %r71;
	ld.shared.u32 	%r2852, [%r2851];
	add.s32 	%r2853, %r2852, %r2850;
	min.s32 	%r2854, %r2785, %r2853;
	st.shared.u32 	[%r29+8], %r2854;
	add.s32 	%r2855, %r2827, %r86;
	add.s32 	%r2856, %r2787, %r86;
	add.s32 	%r2857, %r2855, %r2831;
	ld.shared.u32 	%r2858, [%r2857];
	add.s32 	%r2859, %r2856, %r2834;
	ld.shared.u32 	%r2860, [%r2859];
	add.s32 	%r2861, %r2860, %r2858;
	min.s32 	%r2862, %r2793, %r2861;
	st.shared.u32 	[%r29+312], %r2862;
	add.s32 	%r2863, %r2855, %r2840;
	ld.shared.u32 	%r2864, [%r2863];
	add.s32 	%r2865, %r2859, %r71;
	ld.shared.u32 	%r2866, [%r2865];
	add.s32 	%r2867, %r2866, %r2864;
	min.s32 	%r2868, %r2799, %r2867;
	st.shared.u32 	[%r29+316], %r2868;
	add.s32 	%r2869, %r2855, %r2848;
	ld.shared.u32 	%r2870, [%r2869];
	add.s32 	%r2871, %r2865, %r71;
	ld.shared.u32 	%r2872, [%r2871];
	add.s32 	%r2873, %r2872, %r2870;
	min.s32 	%r2874, %r2805, %r2873;
	st.shared.u32 	[%r29+320], %r2874;
	add.s32 	%r2875, %r2855, %r86;
	add.s32 	%r2876, %r2807, %r86;
	add.s32 	%r2877, %r2875, %r2831;
	ld.shared.u32 	%r2878, [%r2877];
	add.s32 	%r2879, %r2876, %r2834;
	ld.shared.u32 	%r2880, [%r2879];
	add.s32 	%r2881, %r2880, %r2878;
	min.s32 	%r2882, %r2813, %r2881;
	st.shared.u32 	[%r29+624], %r2882;
	add.s32 	%r2883, %r2875, %r2840;
	ld.shared.u32 	%r2884, [%r2883];
	add.s32 	%r2885, %r2879, %r71;
	ld.shared.u32 	%r2886, [%r2885];
	add.s32 	%r2887, %r2886, %r2884;
	min.s32 	%r2888, %r2819, %r2887;
	st.shared.u32 	[%r29+628], %r2888;
	add.s32 	%r2889, %r2875, %r2848;
	ld.shared.u32 	%r2890, [%r2889];
	add.s32 	%r2891, %r2885, %r71;
	ld.shared.u32 	%r2892, [%r2891];
	add.s32 	%r2893, %r2892, %r2890;
	min.s32 	%r2894, %r2825, %r2893;
	st.shared.u32 	[%r29+632], %r2894;
	selp.b32 	%r2895, 41, 0, %p2;
	mad.lo.s32 	%r2896, %r2895, 312, %r53;
	add.s32 	%r2897, %r2828, %r86;
	add.s32 	%r2898, %r2829, %r8;
	add.s32 	%r2899, %r56, %r2895;
	shl.b32 	%r2900, %r2898, 2;
	add.s32 	%r2901, %r2896, %r2900;
	ld.shared.u32 	%r2902, [%r2901];
	shl.b32 	%r2903, %r2899, 2;
	add.s32 	%r2904, %r2897, %r2903;
	ld.shared.u32 	%r2905, [%r2904];
	add.s32 	%r2906, %r2905, %r2902;
	min.s32 	%r2907, %r2838, %r2906;
	st.shared.u32 	[%r29], %r2907;
	add.s32 	%r2908, %r2839, %r8;
	shl.b32 	%r2909, %r2908, 2;
	add.s32 	%r2910, %r2896, %r2909;
	ld.shared.u32 	%r2911, [%r2910];
	add.s32 	%r2912, %r2904, %r71;
	ld.shared.u32 	%r2913, [%r2912];
	add.s32 	%r2914, %r2913, %r2911;
	min.s32 	%r2915, %r2846, %r2914;
	st.shared.u32 	[%r29+4], %r2915;
	add.s32 	%r2916, %r2847, %r8;
	shl.b32 	%r2917, %r2916, 2;
	add.s32 	%r2918, %r2896, %r2917;
	ld.shared.u32 	%r2919, [%r2918];
	add.s32 	%r2920, %r2912, %r71;
	ld.shared.u32 	%r2921, [%r2920];
	add.s32 	%r2922, %r2921, %r2919;
	min.s32 	%r2923, %r2854, %r2922;
	st.shared.u32 	[%r29+8], %r2923;
	add.s32 	%r2924, %r2896, %r86;
	add.s32 	%r2925, %r2856, %r86;
	add.s32 	%r2926, %r2924, %r2900;
	ld.shared.u32 	%r2927, [%r2926];
	add.s32 	%r2928, %r2925, %r2903;
	ld.shared.u32 	%r2929, [%r2928];
	add.s32 	%r2930, %r2929, %r2927;
	min.s32 	%r2931, %r2862, %r2930;
	st.shared.u32 	[%r29+312], %r2931;
	add.s32 	%r2932, %r2924, %r2909;
	ld.shared.u32 	%r2933, [%r2932];
	add.s32 	%r2934, %r2928, %r71;
	ld.shared.u32 	%r2935, [%r2934];
	add.s32 	%r2936, %r2935, %r2933;
	min.s32 	%r2937, %r2868, %r2936;
	st.shared.u32 	[%r29+316], %r2937;
	add.s32 	%r2938, %r2924, %r2917;
	ld.shared.u32 	%r2939, [%r2938];
	add.s32 	%r2940, %r2934, %r71;
	ld.shared.u32 	%r2941, [%r2940];
	add.s32 	%r2942, %r2941, %r2939;
	min.s32 	%r2943, %r2874, %r2942;
	st.shared.u32 	[%r29+320], %r2943;
	add.s32 	%r2944, %r2924, %r86;
	add.s32 	%r2945, %r2876, %r86;
	add.s32 	%r2946, %r2944, %r2900;
	ld.shared.u32 	%r2947, [%r2946];
	add.s32 	%r2948, %r2945, %r2903;
	ld.shared.u32 	%r2949, [%r2948];
	add.s32 	%r2950, %r2949, %r2947;
	min.s32 	%r2951, %r2882, %r2950;
	st.shared.u32 	[%r29+624], %r2951;
	add.s32 	%r2952, %r2944, %r2909;
	ld.shared.u32 	%r2953, [%r2952];
	add.s32 	%r2954, %r2948, %r71;
	ld.shared.u32 	%r2955, [%r2954];
	add.s32 	%r2956, %r2955, %r2953;
	min.s32 	%r2957, %r2888, %r2956;
	st.shared.u32 	[%r29+628], %r2957;
	add.s32 	%r2958, %r2944, %r2917;
	ld.shared.u32 	%r2959, [%r2958];
	add.s32 	%r2960, %r2954, %r71;
	ld.shared.u32 	%r2961, [%r2960];
	add.s32 	%r2962, %r2961, %r2959;
	min.s32 	%r2963, %r2894, %r2962;
	st.shared.u32 	[%r29+632], %r2963;
	selp.b32 	%r2964, 42, 0, %p2;
	mad.lo.s32 	%r2965, %r2964, 312, %r53;
	add.s32 	%r2966, %r2897, %r86;
	add.s32 	%r2967, %r2898, %r8;
	add.s32 	%r2968, %r56, %r2964;
	shl.b32 	%r2969, %r2967, 2;
	add.s32 	%r2970, %r2965, %r2969;
	ld.shared.u32 	%r2971, [%r2970];
	shl.b32 	%r2972, %r2968, 2;
	add.s32 	%r2973, %r2966, %r2972;
	ld.shared.u32 	%r2974, [%r2973];
	add.s32 	%r2975, %r2974, %r2971;
	min.s32 	%r2976, %r2907, %r2975;
	st.shared.u32 	[%r29], %r2976;
	add.s32 	%r2977, %r2908, %r8;
	shl.b32 	%r2978, %r2977, 2;
	add.s32 	%r2979, %r2965, %r2978;
	ld.shared.u32 	%r2980, [%r2979];
	add.s32 	%r2981, %r2973, %r71;
	ld.shared.u32 	%r2982, [%r2981];
	add.s32 	%r2983, %r2982, %r2980;
	min.s32 	%r2984, %r2915, %r2983;
	st.shared.u32 	[%r29+4], %r2984;
	add.s32 	%r2985, %r2916, %r8;
	shl.b32 	%r2986, %r2985, 2;
	add.s32 	%r2987, %r2965, %r2986;
	ld.shared.u32 	%r2988, [%r2987];
	add.s32 	%r2989, %r2981, %r71;
	ld.shared.u32 	%r2990, [%r2989];
	add.s32 	%r2991, %r2990, %r2988;
	min.s32 	%r2992, %r2923, %r2991;
	st.shared.u32 	[%r29+8], %r2992;
	add.s32 	%r2993, %r2965, %r86;
	add.s32 	%r2994, %r2925, %r86;
	add.s32 	%r2995, %r2993, %r2969;
	ld.shared.u32 	%r2996, [%r2995];
	add.s32 	%r2997, %r2994, %r2972;
	ld.shared.u32 	%r2998, [%r2997];
	add.s32 	%r2999, %r2998, %r2996;
	min.s32 	%r3000, %r2931, %r2999;
	st.shared.u32 	[%r29+312], %r3000;
	add.s32 	%r3001, %r2993, %r2978;
	ld.shared.u32 	%r3002, [%r3001];
	add.s32 	%r3003, %r2997, %r71;
	ld.shared.u32 	%r3004, [%r3003];
	add.s32 	%r3005, %r3004, %r3002;
	min.s32 	%r3006, %r2937, %r3005;
	st.shared.u32 	[%r29+316], %r3006;
	add.s32 	%r3007, %r2993, %r2986;
	ld.shared.u32 	%r3008, [%r3007];
	add.s32 	%r3009, %r3003, %r71;
	ld.shared.u32 	%r3010, [%r3009];
	add.s32 	%r3011, %r3010, %r3008;
	min.s32 	%r3012, %r2943, %r3011;
	st.shared.u32 	[%r29+320], %r3012;
	add.s32 	%r3013, %r2993, %r86;
	add.s32 	%r3014, %r2945, %r86;
	add.s32 	%r3015, %r3013, %r2969;
	ld.shared.u32 	%r3016, [%r3015];
	add.s32 	%r3017, %r3014, %r2972;
	ld.shared.u32 	%r3018, [%r3017];
	add.s32 	%r3019, %r3018, %r3016;
	min.s32 	%r3020, %r2951, %r3019;
	st.shared.u32 	[%r29+624], %r3020;
	add.s32 	%r3021, %r3013, %r2978;
	ld.shared.u32 	%r3022, [%r3021];
	add.s32 	%r3023, %r3017, %r71;
	ld.shared.u32 	%r3024, [%r3023];
	add.s32 	%r3025, %r3024, %r3022;
	min.s32 	%r3026, %r2957, %r3025;
	st.shared.u32 	[%r29+628], %r3026;
	add.s32 	%r3027, %r3013, %r2986;
	ld.shared.u32 	%r3028, [%r3027];
	add.s32 	%r3029, %r3023, %r71;
	ld.shared.u32 	%r3030, [%r3029];
	add.s32 	%r3031, %r3030, %r3028;
	min.s32 	%r3032, %r2963, %r3031;
	st.shared.u32 	[%r29+632], %r3032;
	selp.b32 	%r3033, 43, 0, %p2;
	mad.lo.s32 	%r3034, %r3033, 312, %r53;
	add.s32 	%r3035, %r2966, %r86;
	add.s32 	%r3036, %r2967, %r8;
	add.s32 	%r3037, %r56, %r3033;
	shl.b32 	%r3038, %r3036, 2;
	add.s32 	%r3039, %r3034, %r3038;
	ld.shared.u32 	%r3040, [%r3039];
	shl.b32 	%r3041, %r3037, 2;
	add.s32 	%r3042, %r3035, %r3041;
	ld.shared.u32 	%r3043, [%r3042];
	add.s32 	%r3044, %r3043, %r3040;
	min.s32 	%r3045, %r2976, %r3044;
	st.shared.u32 	[%r29], %r3045;
	add.s32 	%r3046, %r2977, %r8;
	shl.b32 	%r3047, %r3046, 2;
	add.s32 	%r3048, %r3034, %r3047;
	ld.shared.u32 	%r3049, [%r3048];
	add.s32 	%r3050, %r3042, %r71;
	ld.shared.u32 	%r3051, [%r3050];
	add.s32 	%r3052, %r3051, %r3049;
	min.s32 	%r3053, %r2984, %r3052;
	st.shared.u32 	[%r29+4], %r3053;
	add.s32 	%r3054, %r2985, %r8;
	shl.b32 	%r3055, %r3054, 2;
	add.s32 	%r3056, %r3034, %r3055;
	ld.shared.u32 	%r3057, [%r3056];
	add.s32 	%r3058, %r3050, %r71;
	ld.shared.u32 	%r3059, [%r3058];
	add.s32 	%r3060, %r3059, %r3057;
	min.s32 	%r3061, %r2992, %r3060;
	st.shared.u32 	[%r29+8], %r3061;
	add.s32 	%r3062, %r3034, %r86;
	add.s32 	%r3063, %r2994, %r86;
	add.s32 	%r3064, %r3062, %r3038;
	ld.shared.u32 	%r3065, [%r3064];
	add.s32 	%r3066, %r3063, %r3041;
	ld.shared.u32 	%r3067, [%r3066];
	add.s32 	%r3068, %r3067, %r3065;
	min.s32 	%r3069, %r3000, %r3068;
	st.shared.u32 	[%r29+312], %r3069;
	add.s32 	%r3070, %r3062, %r3047;
	ld.shared.u32 	%r3071, [%r3070];
	add.s32 	%r3072, %r3066, %r71;
	ld.shared.u32 	%r3073, [%r3072];
	add.s32 	%r3074, %r3073, %r3071;
	min.s32 	%r3075, %r3006, %r3074;
	st.shared.u32 	[%r29+316], %r3075;
	add.s32 	%r3076, %r3062, %r3055;
	ld.shared.u32 	%r3077, [%r3076];
	add.s32 	%r3078, %r3072, %r71;
	ld.shared.u32 	%r3079, [%r3078];
	add.s32 	%r3080, %r3079, %r3077;
	min.s32 	%r3081, %r3012, %r3080;
	st.shared.u32 	[%r29+320], %r3081;
	add.s32 	%r3082, %r3062, %r86;
	add.s32 	%r3083, %r3014, %r86;
	add.s32 	%r3084, %r3082, %r3038;
	ld.shared.u32 	%r3085, [%r3084];
	add.s32 	%r3086, %r3083, %r3041;
	ld.shared.u32 	%r3087, [%r3086];
	add.s32 	%r3088, %r3087, %r3085;
	min.s32 	%r3089, %r3020, %r3088;
	st.shared.u32 	[%r29+624], %r3089;
	add.s32 	%r3090, %r3082, %r3047;
	ld.shared.u32 	%r3091, [%r3090];
	add.s32 	%r3092, %r3086, %r71;
	ld.shared.u32 	%r3093, [%r3092];
	add.s32 	%r3094, %r3093, %r3091;
	min.s32 	%r3095, %r3026, %r3094;
	st.shared.u32 	[%r29+628], %r3095;
	add.s32 	%r3096, %r3082, %r3055;
	ld.shared.u32 	%r3097, [%r3096];
	add.s32 	%r3098, %r3092, %r71;
	ld.shared.u32 	%r3099, [%r3098];
	add.s32 	%r3100, %r3099, %r3097;
	min.s32 	%r3101, %r3032, %r3100;
	st.shared.u32 	[%r29+632], %r3101;
	selp.b32 	%r3102, 44, 0, %p2;
	mad.lo.s32 	%r3103, %r3102, 312, %r53;
	add.s32 	%r3104, %r3035, %r86;
	add.s32 	%r3105, %r3036, %r8;
	add.s32 	%r3106, %r56, %r3102;
	shl.b32 	%r3107, %r3105, 2;
	add.s32 	%r3108, %r3103, %r3107;
	ld.shared.u32 	%r3109, [%r3108];
	shl.b32 	%r3110, %r3106, 2;
	add.s32 	%r3111, %r3104, %r3110;
	ld.shared.u32 	%r3112, [%r3111];
	add.s32 	%r3113, %r3112, %r3109;
	min.s32 	%r3114, %r3045, %r3113;
	st.shared.u32 	[%r29], %r3114;
	add.s32 	%r3115, %r3046, %r8;
	shl.b32 	%r3116, %r3115, 2;
	add.s32 	%r3117, %r3103, %r3116;
	ld.shared.u32 	%r3118, [%r3117];
	add.s32 	%r3119, %r3111, %r71;
	ld.shared.u32 	%r3120, [%r3119];
	add.s32 	%r3121, %r3120, %r3118;
	min.s32 	%r3122, %r3053, %r3121;
	st.shared.u32 	[%r29+4], %r3122;
	add.s32 	%r3123, %r3054, %r8;
	shl.b32 	%r3124, %r3123, 2;
	add.s32 	%r3125, %r3103, %r3124;
	ld.shared.u32 	%r3126, [%r3125];
	add.s32 	%r3127, %r3119, %r71;
	ld.shared.u32 	%r3128, [%r3127];
	add.s32 	%r3129, %r3128, %r3126;
	min.s32 	%r3130, %r3061, %r3129;
	st.shared.u32 	[%r29+8], %r3130;
	add.s32 	%r3131, %r3103, %r86;
	add.s32 	%r3132, %r3063, %r86;
	add.s32 	%r3133, %r3131, %r3107;
	ld.shared.u32 	%r3134, [%r3133];
	add.s32 	%r3135, %r3132, %r3110;
	ld.shared.u32 	%r3136, [%r3135];
	add.s32 	%r3137, %r3136, %r3134;
	min.s32 	%r3138, %r3069, %r3137;
	st.shared.u32 	[%r29+312], %r3138;
	add.s32 	%r3139, %r3131, %r3116;
	ld.shared.u32 	%r3140, [%r3139];
	add.s32 	%r3141, %r3135, %r71;
	ld.shared.u32 	%r3142, [%r3141];
	add.s32 	%r3143, %r3142, %r3140;
	min.s32 	%r3144, %r3075, %r3143;
	st.shared.u32 	[%r29+316], %r3144;
	add.s32 	%r3145, %r3131, %r3124;
	ld.shared.u32 	%r3146, [%r3145];
	add.s32 	%r3147, %r3141, %r71;
	ld.shared.u32 	%r3148, [%r3147];
	add.s32 	%r3149, %r3148, %r3146;
	min.s32 	%r3150, %r3081, %r3149;
	st.shared.u32 	[%r29+320], %r3150;
	add.s32 	%r3151, %r3131, %r86;
	add.s32 	%r3152, %r3083, %r86;
	add.s32 	%r3153, %r3151, %r3107;
	ld.shared.u32 	%r3154, [%r3153];
	add.s32 	%r3155, %r3152, %r3110;
	ld.shared.u32 	%r3156, [%r3155];
	add.s32 	%r3157, %r3156, %r3154;
	min.s32 	%r3158, %r3089, %r3157;
	st.shared.u32 	[%r29+624], %r3158;
	add.s32 	%r3159, %r3151, %r3116;
	ld.shared.u32 	%r3160, [%r3159];
	add.s32 	%r3161, %r3155, %r71;
	ld.shared.u32 	%r3162, [%r3161];
	add.s32 	%r3163, %r3162, %r3160;
	min.s32 	%r3164, %r3095, %r3163;
	st.shared.u32 	[%r29+628], %r3164;
	add.s32 	%r3165, %r3151, %r3124;
	ld.shared.u32 	%r3166, [%r3165];
	add.s32 	%r3167, %r3161, %r71;
	ld.shared.u32 	%r3168, [%r3167];
	add.s32 	%r3169, %r3168, %r3166;
	min.s32 	%r3170, %r3101, %r3169;
	st.shared.u32 	[%r29+632], %r3170;
	selp.b32 	%r3171, 45, 0, %p2;
	mad.lo.s32 	%r3172, %r3171, 312, %r53;
	add.s32 	%r3173, %r3104, %r86;
	add.s32 	%r3174, %r3105, %r8;
	add.s32 	%r3175, %r56, %r3171;
	shl.b32 	%r3176, %r3174, 2;
	add.s32 	%r3177, %r3172, %r3176;
	ld.shared.u32 	%r3178, [%r3177];
	shl.b32 	%r3179, %r3175, 2;
	add.s32 	%r3180, %r3173, %r3179;
	ld.shared.u32 	%r3181, [%r3180];
	add.s32 	%r3182, %r3181, %r3178;
	min.s32 	%r3183, %r3114, %r3182;
	st.shared.u32 	[%r29], %r3183;
	add.s32 	%r3184, %r3115, %r8;
	shl.b32 	%r3185, %r3184, 2;
	add.s32 	%r3186, %r3172, %r3185;
	ld.shared.u32 	%r3187, [%r3186];
	add.s32 	%r3188, %r3180, %r71;
	ld.shared.u32 	%r3189, [%r3188];
	add.s32 	%r3190, %r3189, %r3187;
	min.s32 	%r3191, %r3122, %r3190;
	st.shared.u32 	[%r29+4], %r3191;
	add.s32 	%r3192, %r3123, %r8;
	shl.b32 	%r3193, %r3192, 2;
	add.s32 	%r3194, %r3172, %r3193;
	ld.shared.u32 	%r3195, [%r3194];
	add.s32 	%r3196, %r3188, %r71;
	ld.shared.u32 	%r3197, [%r3196];
	add.s32 	%r3198, %r3197, %r3195;
	min.s32 	%r3199, %r3130, %r3198;
	st.shared.u32 	[%r29+8], %r3199;
	add.s32 	%r3200, %r3172, %r86;
	add.s32 	%r3201, %r3132, %r86;
	add.s32 	%r3202, %r3200, %r3176;
	ld.shared.u32 	%r3203, [%r3202];
	add.s32 	%r3204, %r3201, %r3179;
	ld.shared.u32 	%r3205, [%r3204];
	add.s32 	%r3206, %r3205, %r3203;
	min.s32 	%r3207, %r3138, %r3206;
	st.shared.u32 	[%r29+312], %r3207;
	add.s32 	%r3208, %r3200, %r3185;
	ld.shared.u32 	%r3209, [%r3208];
	add.s32 	%r3210, %r3204, %r71;
	ld.shared.u32 	%r3211, [%r3210];
	add.s32 	%r3212, %r3211, %r3209;
	min.s32 	%r3213, %r3144, %r3212;
	st.shared.u32 	[%r29+316], %r3213;
	add.s32 	%r3214, %r3200, %r3193;
	ld.shared.u32 	%r3215, [%r3214];
	add.s32 	%r3216, %r3210, %r71;
	ld.shared.u32 	%r3217, [%r3216];
	add.s32 	%r3218, %r3217, %r3215;
	min.s32 	%r3219, %r3150, %r3218;
	st.shared.u32 	[%r29+320], %r3219;
	add.s32 	%r3220, %r3200, %r86;
	add.s32 	%r3221, %r3152, %r86;
	add.s32 	%r3222, %r3220, %r3176;
	ld.shared.u32 	%r3223, [%r3222];
	add.s32 	%r3224, %r3221, %r3179;
	ld.shared.u32 	%r3225, [%r3224];
	add.s32 	%r3226, %r3225, %r3223;
	min.s32 	%r3227, %r3158, %r3226;
	st.shared.u32 	[%r29+624], %r3227;
	add.s32 	%r3228, %r3220, %r3185;
	ld.shared.u32 	%r3229, [%r3228];
	add.s32 	%r3230, %r3224, %r71;
	ld.shared.u32 	%r3231, [%r3230];
	add.s32 	%r3232, %r3231, %r3229;
	min.s32 	%r3233, %r3164, %r3232;
	st.shared.u32 	[%r29+628], %r3233;
	add.s32 	%r3234, %r3220, %r3193;
	ld.shared.u32 	%r3235, [%r3234];
	add.s32 	%r3236, %r3230, %r71;
	ld.shared.u32 	%r3237, [%r3236];
	add.s32 	%r3238, %r3237, %r3235;
	min.s32 	%r3239, %r3170, %r3238;
	st.shared.u32 	[%r29+632], %r3239;
	selp.b32 	%r3240, 46, 0, %p2;
	mad.lo.s32 	%r3241, %r3240, 312, %r53;
	add.s32 	%r3242, %r3173, %r86;
	add.s32 	%r3243, %r3174, %r8;
	add.s32 	%r3244, %r56, %r3240;
	shl.b32 	%r3245, %r3243, 2;
	add.s32 	%r3246, %r3241, %r3245;
	ld.shared.u32 	%r3247, [%r3246];
	shl.b32 	%r3248, %r3244, 2;
	add.s32 	%r3249, %r3242, %r3248;
	ld.shared.u32 	%r3250, [%r3249];
	add.s32 	%r3251, %r3250, %r3247;
	min.s32 	%r3252, %r3183, %r3251;
	st.shared.u32 	[%r29], %r3252;
	add.s32 	%r3253, %r3184, %r8;
	shl.b32 	%r3254, %r3253, 2;
	add.s32 	%r3255, %r3241, %r3254;
	ld.shared.u32 	%r3256, [%r3255];
	add.s32 	%r3257, %r3249, %r71;
	ld.shared.u32 	%r3258, [%r3257];
	add.s32 	%r3259, %r3258, %r3256;
	min.s32 	%r3260, %r3191, %r3259;
	st.shared.u32 	[%r29+4], %r3260;
	add.s32 	%r3261, %r3192, %r8;
	shl.b32 	%r3262, %r3261, 2;
	add.s32 	%r3263, %r3241, %r3262;
	ld.shared.u32 	%r3264, [%r3263];
	add.s32 	%r3265, %r3257, %r71;
	ld.shared.u32 	%r3266, [%r3265];
	add.s32 	%r3267, %r3266, %r3264;
	min.s32 	%r3268, %r3199, %r3267;
	st.shared.u32 	[%r29+8], %r3268;
	add.s32 	%r3269, %r3241, %r86;
	add.s32 	%r3270, %r3201, %r86;
	add.s32 	%r3271, %r3269, %r3245;
	ld.shared.u32 	%r3272, [%r3271];
	add.s32 	%r3273, %r3270, %r3248;
	ld.shared.u32 	%r3274, [%r3273];
	add.s32 	%r3275, %r3274, %r3272;
	min.s32 	%r3276, %r3207, %r3275;
	st.shared.u32 	[%r29+312], %r3276;
	add.s32 	%r3277, %r3269, %r3254;
	ld.shared.u32 	%r3278, [%r3277];
	add.s32 	%r3279, %r3273, %r71;
	ld.shared.u32 	%r3280, [%r3279];
	add.s32 	%r3281, %r3280, %r3278;
	min.s32 	%r3282, %r3213, %r3281;
	st.shared.u32 	[%r29+316], %r3282;
	add.s32 	%r3283, %r3269, %r3262;
	ld.shared.u32 	%r3284, [%r3283];
	add.s32 	%r3285, %r3279, %r71;
	ld.shared.u32 	%r3286, [%r3285];
	add.s32 	%r3287, %r3286, %r3284;
	min.s32 	%r3288, %r3219, %r3287;
	st.shared.u32 	[%r29+320], %r3288;
	add.s32 	%r3289, %r3269, %r86;
	add.s32 	%r3290, %r3221, %r86;
	add.s32 	%r3291, %r3289, %r3245;
	ld.shared.u32 	%r3292, [%r3291];
	add.s32 	%r3293, %r3290, %r3248;
	ld.shared.u32 	%r3294, [%r3293];
	add.s32 	%r3295, %r3294, %r3292;
	min.s32 	%r3296, %r3227, %r3295;
	st.shared.u32 	[%r29+624], %r3296;
	add.s32 	%r3297, %r3289, %r3254;
	ld.shared.u32 	%r3298, [%r3297];
	add.s32 	%r3299, %r3293, %r71;
	ld.shared.u32 	%r3300, [%r3299];
	add.s32 	%r3301, %r3300, %r3298;
	min.s32 	%r3302, %r3233, %r3301;
	st.shared.u32 	[%r29+628], %r3302;
	add.s32 	%r3303, %r3289, %r3262;
	ld.shared.u32 	%r3304, [%r3303];
	add.s32 	%r3305, %r3299, %r71;
	ld.shared.u32 	%r3306, [%r3305];
	add.s32 	%r3307, %r3306, %r3304;
	min.s32 	%r3308, %r3239, %r3307;
	st.shared.u32 	[%r29+632], %r3308;
	selp.b32 	%r3309, 47, 0, %p2;
	mad.lo.s32 	%r3310, %r3309, 312, %r53;
	add.s32 	%r3311, %r3242, %r86;
	add.s32 	%r3312, %r3243, %r8;
	add.s32 	%r3313, %r56, %r3309;
	shl.b32 	%r3314, %r3312, 2;
	add.s32 	%r3315, %r3310, %r3314;
	ld.shared.u32 	%r3316, [%r3315];
	shl.b32 	%r3317, %r3313, 2;
	add.s32 	%r3318, %r3311, %r3317;
	ld.shared.u32 	%r3319, [%r3318];
	add.s32 	%r3320, %r3319, %r3316;
	min.s32 	%r3321, %r3252, %r3320;
	st.shared.u32 	[%r29], %r3321;
	add.s32 	%r3322, %r3253, %r8;
	shl.b32 	%r3323, %r3322, 2;
	add.s32 	%r3324, %r3310, %r3323;
	ld.shared.u32 	%r3325, [%r3324];
	add.s32 	%r3326, %r3318, %r71;
	ld.shared.u32 	%r3327, [%r3326];
	add.s32 	%r3328, %r3327, %r3325;
	min.s32 	%r3329, %r3260, %r3328;
	st.shared.u32 	[%r29+4], %r3329;
	add.s32 	%r3330, %r3261, %r8;
	shl.b32 	%r3331, %r3330, 2;
	add.s32 	%r3332, %r3310, %r3331;
	ld.shared.u32 	%r3333, [%r3332];
	add.s32 	%r3334, %r3326, %r71;
	ld.shared.u32 	%r3335, [%r3334];
	add.s32 	%r3336, %r3335, %r3333;
	min.s32 	%r3337, %r3268, %r3336;
	st.shared.u32 	[%r29+8], %r3337;
	add.s32 	%r3338, %r3310, %r86;
	add.s32 	%r3339, %r3270, %r86;
	add.s32 	%r3340, %r3338, %r3314;
	ld.shared.u32 	%r3341, [%r3340];
	add.s32 	%r3342, %r3339, %r3317;
	ld.shared.u32 	%r3343, [%r3342];
	add.s32 	%r3344, %r3343, %r3341;
	min.s32 	%r3345, %r3276, %r3344;
	st.shared.u32 	[%r29+312], %r3345;
	add.s32 	%r3346, %r3338, %r3323;
	ld.shared.u32 	%r3347, [%r3346];
	add.s32 	%r3348, %r3342, %r71;
	ld.shared.u32 	%r3349, [%r3348];
	add.s32 	%r3350, %r3349, %r3347;
	min.s32 	%r3351, %r3282, %r3350;
	st.shared.u32 	[%r29+316], %r3351;
	add.s32 	%r3352, %r3338, %r3331;
	ld.shared.u32 	%r3353, [%r3352];
	add.s32 	%r3354, %r3348, %r71;
	ld.shared.u32 	%r3355, [%r3354];
	add.s32 	%r3356, %r3355, %r3353;
	min.s32 	%r3357, %r3288, %r3356;
	st.shared.u32 	[%r29+320], %r3357;
	add.s32 	%r3358, %r3338, %r86;
	add.s32 	%r3359, %r3290, %r86;
	add.s32 	%r3360, %r3358, %r3314;
	ld.shared.u32 	%r3361, [%r3360];
	add.s32 	%r3362, %r3359, %r3317;
	ld.shared.u32 	%r3363, [%r3362];
	add.s32 	%r3364, %r3363, %r3361;
	min.s32 	%r3365, %r3296, %r3364;
	st.shared.u32 	[%r29+624], %r3365;
	add.s32 	%r3366, %r3358, %r3323;
	ld.shared.u32 	%r3367, [%r3366];
	add.s32 	%r3368, %r3362, %r71;
	ld.shared.u32 	%r3369, [%r3368];
	add.s32 	%r3370, %r3369, %r3367;
	min.s32 	%r3371, %r3302, %r3370;
	st.shared.u32 	[%r29+628], %r3371;
	add.s32 	%r3372, %r3358, %r3331;
	ld.shared.u32 	%r3373, [%r3372];
	add.s32 	%r3374, %r3368, %r71;
	ld.shared.u32 	%r3375, [%r3374];
	add.s32 	%r3376, %r3375, %r3373;
	min.s32 	%r3377, %r3308, %r3376;
	st.shared.u32 	[%r29+632], %r3377;
	selp.b32 	%r3378, 48, 0, %p2;
	mad.lo.s32 	%r3379, %r3378, 312, %r53;
	add.s32 	%r3380, %r3311, %r86;
	add.s32 	%r3381, %r3312, %r8;
	add.s32 	%r3382, %r56, %r3378;
	shl.b32 	%r3383, %r3381, 2;
	add.s32 	%r3384, %r3379, %r3383;
	ld.shared.u32 	%r3385, [%r3384];
	shl.b32 	%r3386, %r3382, 2;
	add.s32 	%r3387, %r3380, %r3386;
	ld.shared.u32 	%r3388, [%r3387];
	add.s32 	%r3389, %r3388, %r3385;
	min.s32 	%r3390, %r3321, %r3389;
	st.shared.u32 	[%r29], %r3390;
	add.s32 	%r3391, %r3322, %r8;
	shl.b32 	%r3392, %r3391, 2;
	add.s32 	%r3393, %r3379, %r3392;
	ld.shared.u32 	%r3394, [%r3393];
	add.s32 	%r3395, %r3387, %r71;
	ld.shared.u32 	%r3396, [%r3395];
	add.s32 	%r3397, %r3396, %r3394;
	min.s32 	%r3398, %r3329, %r3397;
	st.shared.u32 	[%r29+4], %r3398;
	add.s32 	%r3399, %r3330, %r8;
	shl.b32 	%r3400, %r3399, 2;
	add.s32 	%r3401, %r3379, %r3400;
	ld.shared.u32 	%r3402, [%r3401];
	add.s32 	%r3403, %r3395, %r71;
	ld.shared.u32 	%r3404, [%r3403];
	add.s32 	%r3405, %r3404, %r3402;
	min.s32 	%r3406, %r3337, %r3405;
	st.shared.u32 	[%r29+8], %r3406;
	add.s32 	%r3407, %r3379, %r86;
	add.s32 	%r3408, %r3339, %r86;
	add.s32 	%r3409, %r3407, %r3383;
	ld.shared.u32 	%r3410, [%r3409];
	add.s32 	%r3411, %r3408, %r3386;
	ld.shared.u32 	%r3412, [%r3411];
	add.s32 	%r3413, %r3412, %r3410;
	min.s32 	%r3414, %r3345, %r3413;
	st.shared.u32 	[%r29+312], %r3414;
	add.s32 	%r3415, %r3407, %r3392;
	ld.shared.u32 	%r3416, [%r3415];
	add.s32 	%r3417, %r3411, %r71;
	ld.shared.u32 	%r3418, [%r3417];
	add.s32 	%r3419, %r3418, %r3416;
	min.s32 	%r3420, %r3351, %r3419;
	st.shared.u32 	[%r29+316], %r3420;
	add.s32 	%r3421, %r3407, %r3400;
	ld.shared.u32 	%r3422, [%r3421];
	add.s32 	%r3423, %r3417, %r71;
	ld.shared.u32 	%r3424, [%r3423];
	add.s32 	%r3425, %r3424, %r3422;
	min.s32 	%r3426, %r3357, %r3425;
	st.shared.u32 	[%r29+320], %r3426;
	add.s32 	%r3427, %r3407, %r86;
	add.s32 	%r3428, %r3359, %r86;
	add.s32 	%r3429, %r3427, %r3383;
	ld.shared.u32 	%r3430, [%r3429];
	add.s32 	%r3431, %r3428, %r3386;
	ld.shared.u32 	%r3432, [%r3431];
	add.s32 	%r3433, %r3432, %r3430;
	min.s32 	%r3434, %r3365, %r3433;
	st.shared.u32 	[%r29+624], %r3434;
	add.s32 	%r3435, %r3427, %r3392;
	ld.shared.u32 	%r3436, [%r3435];
	add.s32 	%r3437, %r3431, %r71;
	ld.shared.u32 	%r3438, [%r3437];
	add.s32 	%r3439, %r3438, %r3436;
	min.s32 	%r3440, %r3371, %r3439;
	st.shared.u32 	[%r29+628], %r3440;
	add.s32 	%r3441, %r3427, %r3400;
	ld.shared.u32 	%r3442, [%r3441];
	add.s32 	%r3443, %r3437, %r71;
	ld.shared.u32 	%r3444, [%r3443];
	add.s32 	%r3445, %r3444, %r3442;
	min.s32 	%r3446, %r3377, %r3445;
	st.shared.u32 	[%r29+632], %r3446;
	selp.b32 	%r3447, 49, 0, %p2;
	mad.lo.s32 	%r3448, %r3447, 312, %r53;
	add.s32 	%r3449, %r3380, %r86;
	add.s32 	%r3450, %r3381, %r8;
	add.s32 	%r3451, %r56, %r3447;
	shl.b32 	%r3452, %r3450, 2;
	add.s32 	%r3453, %r3448, %r3452;
	ld.shared.u32 	%r3454, [%r3453];
	shl.b32 	%r3455, %r3451, 2;
	add.s32 	%r3456, %r3449, %r3455;
	ld.shared.u32 	%r3457, [%r3456];
	add.s32 	%r3458, %r3457, %r3454;
	min.s32 	%r3459, %r3390, %r3458;
	st.shared.u32 	[%r29], %r3459;
	add.s32 	%r3460, %r3391, %r8;
	shl.b32 	%r3461, %r3460, 2;
	add.s32 	%r3462, %r3448, %r3461;
	ld.shared.u32 	%r3463, [%r3462];
	add.s32 	%r3464, %r3456, %r71;
	ld.shared.u32 	%r3465, [%r3464];
	add.s32 	%r3466, %r3465, %r3463;
	min.s32 	%r3467, %r3398, %r3466;
	st.shared.u32 	[%r29+4], %r3467;
	add.s32 	%r3468, %r3399, %r8;
	shl.b32 	%r3469, %r3468, 2;
	add.s32 	%r3470, %r3448, %r3469;
	ld.shared.u32 	%r3471, [%r3470];
	add.s32 	%r3472, %r3464, %r71;
	ld.shared.u32 	%r3473, [%r3472];
	add.s32 	%r3474, %r3473, %r3471;
	min.s32 	%r3475, %r3406, %r3474;
	st.shared.u32 	[%r29+8], %r3475;
	add.s32 	%r3476, %r3448, %r86;
	add.s32 	%r3477, %r3408, %r86;
	add.s32 	%r3478, %r3476, %r3452;
	ld.shared.u32 	%r3479, [%r3478];
	add.s32 	%r3480, %r3477, %r3455;
	ld.shared.u32 	%r3481, [%r3480];
	add.s32 	%r3482, %r3481, %r3479;
	min.s32 	%r3483, %r3414, %r3482;
	st.shared.u32 	[%r29+312], %r3483;
	add.s32 	%r3484, %r3476, %r3461;
	ld.shared.u32 	%r3485, [%r3484];
	add.s32 	%r3486, %r3480, %r71;
	ld.shared.u32 	%r3487, [%r3486];
	add.s32 	%r3488, %r3487, %r3485;
	min.s32 	%r3489, %r3420, %r3488;
	st.shared.u32 	[%r29+316], %r3489;
	add.s32 	%r3490, %r3476, %r3469;
	ld.shared.u32 	%r3491, [%r3490];
	add.s32 	%r3492, %r3486, %r71;
	ld.shared.u32 	%r3493, [%r3492];
	add.s32 	%r3494, %r3493, %r3491;
	min.s32 	%r3495, %r3426, %r3494;
	st.shared.u32 	[%r29+320], %r3495;
	add.s32 	%r3496, %r3476, %r86;
	add.s32 	%r3497, %r3428, %r86;
	add.s32 	%r3498, %r3496, %r3452;
	ld.shared.u32 	%r3499, [%r3498];
	add.s32 	%r3500, %r3497, %r3455;
	ld.shared.u32 	%r3501, [%r3500];
	add.s32 	%r3502, %r3501, %r3499;
	min.s32 	%r3503, %r3434, %r3502;
	st.shared.u32 	[%r29+624], %r3503;
	add.s32 	%r3504, %r3496, %r3461;
	ld.shared.u32 	%r3505, [%r3504];
	add.s32 	%r3506, %r3500, %r71;
	ld.shared.u32 	%r3507, [%r3506];
	add.s32 	%r3508, %r3507, %r3505;
	min.s32 	%r3509, %r3440, %r3508;
	st.shared.u32 	[%r29+628], %r3509;
	add.s32 	%r3510, %r3496, %r3469;
	ld.shared.u32 	%r3511, [%r3510];
	add.s32 	%r3512, %r3506, %r71;
	ld.shared.u32 	%r3513, [%r3512];
	add.s32 	%r3514, %r3513, %r3511;
	min.s32 	%r3515, %r3446, %r3514;
	st.shared.u32 	[%r29+632], %r3515;
	selp.b32 	%r3516, 50, 0, %p2;
	mad.lo.s32 	%r3517, %r3516, 312, %r53;
	add.s32 	%r3518, %r3449, %r86;
	add.s32 	%r3519, %r3450, %r8;
	add.s32 	%r3520, %r56, %r3516;
	shl.b32 	%r3521, %r3519, 2;
	add.s32 	%r3522, %r3517, %r3521;
	ld.shared.u32 	%r3523, [%r3522];
	shl.b32 	%r3524, %r3520, 2;
	add.s32 	%r3525, %r3518, %r3524;
	ld.shared.u32 	%r3526, [%r3525];
	add.s32 	%r3527, %r3526, %r3523;
	min.s32 	%r3528, %r3459, %r3527;
	st.shared.u32 	[%r29], %r3528;
	add.s32 	%r3529, %r3460, %r8;
	shl.b32 	%r3530, %r3529, 2;
	add.s32 	%r3531, %r3517, %r3530;
	ld.shared.u32 	%r3532, [%r3531];
	add.s32 	%r3533, %r3525, %r71;
	ld.shared.u32 	%r3534, [%r3533];
	add.s32 	%r3535, %r3534, %r3532;
	min.s32 	%r3536, %r3467, %r3535;
	st.shared.u32 	[%r29+4], %r3536;
	add.s32 	%r3537, %r3468, %r8;
	shl.b32 	%r3538, %r3537, 2;
	add.s32 	%r3539, %r3517, %r3538;
	ld.shared.u32 	%r3540, [%r3539];
	add.s32 	%r3541, %r3533, %r71;
	ld.shared.u32 	%r3542, [%r3541];
	add.s32 	%r3543, %r3542, %r3540;
	min.s32 	%r3544, %r3475, %r3543;
	st.shared.u32 	[%r29+8], %r3544;
	add.s32 	%r3545, %r3517, %r86;
	add.s32 	%r3546, %r3477, %r86;
	add.s32 	%r3547, %r3545, %r3521;
	ld.shared.u32 	%r3548, [%r3547];
	add.s32 	%r3549, %r3546, %r3524;
	ld.shared.u32 	%r3550, [%r3549];
	add.s32 	%r3551, %r3550, %r3548;
	min.s32 	%r3552, %r3483, %r3551;
	st.shared.u32 	[%r29+312], %r3552;
	add.s32 	%r3553, %r3545, %r3530;
	ld.shared.u32 	%r3554, [%r3553];
	add.s32 	%r3555, %r3549, %r71;
	ld.shared.u32 	%r3556, [%r3555];
	add.s32 	%r3557, %r3556, %r3554;
	min.s32 	%r3558, %r3489, %r3557;
	st.shared.u32 	[%r29+316], %r3558;
	add.s32 	%r3559, %r3545, %r3538;
	ld.shared.u32 	%r3560, [%r3559];
	add.s32 	%r3561, %r3555, %r71;
	ld.shared.u32 	%r3562, [%r3561];
	add.s32 	%r3563, %r3562, %r3560;
	min.s32 	%r3564, %r3495, %r3563;
	st.shared.u32 	[%r29+320], %r3564;
	add.s32 	%r3565, %r3545, %r86;
	add.s32 	%r3566, %r3497, %r86;
	add.s32 	%r3567, %r3565, %r3521;
	ld.shared.u32 	%r3568, [%r3567];
	add.s32 	%r3569, %r3566, %r3524;
	ld.shared.u32 	%r3570, [%r3569];
	add.s32 	%r3571, %r3570, %r3568;
	min.s32 	%r3572, %r3503, %r3571;
	st.shared.u32 	[%r29+624], %r3572;
	add.s32 	%r3573, %r3565, %r3530;
	ld.shared.u32 	%r3574, [%r3573];
	add.s32 	%r3575, %r3569, %r71;
	ld.shared.u32 	%r3576, [%r3575];
	add.s32 	%r3577, %r3576, %r3574;
	min.s32 	%r3578, %r3509, %r3577;
	st.shared.u32 	[%r29+628], %r3578;
	add.s32 	%r3579, %r3565, %r3538;
	ld.shared.u32 	%r3580, [%r3579];
	add.s32 	%r3581, %r3575, %r71;
	ld.shared.u32 	%r3582, [%r3581];
	add.s32 	%r3583, %r3582, %r3580;
	min.s32 	%r3584, %r3515, %r3583;
	st.shared.u32 	[%r29+632], %r3584;
	selp.b32 	%r3585, 51, 0, %p2;
	mad.lo.s32 	%r3586, %r3585, 312, %r53;
	add.s32 	%r3587, %r3518, %r86;
	add.s32 	%r3588, %r3519, %r8;
	add.s32 	%r3589, %r56, %r3585;
	shl.b32 	%r3590, %r3588, 2;
	add.s32 	%r3591, %r3586, %r3590;
	ld.shared.u32 	%r3592, [%r3591];
	shl.b32 	%r3593, %r3589, 2;
	add.s32 	%r3594, %r3587, %r3593;
	ld.shared.u32 	%r3595, [%r3594];
	add.s32 	%r3596, %r3595, %r3592;
	min.s32 	%r3597, %r3528, %r3596;
	st.shared.u32 	[%r29], %r3597;
	add.s32 	%r3598, %r3529, %r8;
	shl.b32 	%r3599, %r3598, 2;
	add.s32 	%r3600, %r3586, %r3599;
	ld.shared.u32 	%r3601, [%r3600];
	add.s32 	%r3602, %r3594, %r71;
	ld.shared.u32 	%r3603, [%r3602];
	add.s32 	%r3604, %r3603, %r3601;
	min.s32 	%r3605, %r3536, %r3604;
	st.shared.u32 	[%r29+4], %r3605;
	add.s32 	%r3606, %r3537, %r8;
	shl.b32 	%r3607, %r3606, 2;
	add.s32 	%r3608, %r3586, %r3607;
	ld.shared.u32 	%r3609, [%r3608];
	add.s32 	%r3610, %r3602, %r71;
	ld.shared.u32 	%r3611, [%r3610];
	add.s32 	%r3612, %r3611, %r3609;
	min.s32 	%r3613, %r3544, %r3612;
	st.shared.u32 	[%r29+8], %r3613;
	add.s32 	%r3614, %r3586, %r86;
	add.s32 	%r3615, %r3546, %r86;
	add.s32 	%r3616, %r3614, %r3590;
	ld.shared.u32 	%r3617, [%r3616];
	add.s32 	%r3618, %r3615, %r3593;
	ld.shared.u32 	%r3619, [%r3618];
	add.s32 	%r3620, %r3619, %r3617;
	min.s32 	%r3621, %r3552, %r3620;
	st.shared.u32 	[%r29+312], %r3621;
	add.s32 	%r3622, %r3614, %r3599;
	ld.shared.u32 	%r3623, [%r3622];
	add.s32 	%r3624, %r3618, %r71;
	ld.shared.u32 	%r3625, [%r3624];
	add.s32 	%r3626, %r3625, %r3623;
	min.s32 	%r3627, %r3558, %r3626;
	st.shared.u32 	[%r29+316], %r3627;
	add.s32 	%r3628, %r3614, %r3607;
	ld.shared.u32 	%r3629, [%r3628];
	add.s32 	%r3630, %r3624, %r71;
	ld.shared.u32 	%r3631, [%r3630];
	add.s32 	%r3632, %r3631, %r3629;
	min.s32 	%r3633, %r3564, %r3632;
	st.shared.u32 	[%r29+320], %r3633;
	add.s32 	%r3634, %r3614, %r86;
	add.s32 	%r3635, %r3566, %r86;
	add.s32 	%r3636, %r3634, %r3590;
	ld.shared.u32 	%r3637, [%r3636];
	add.s32 	%r3638, %r3635, %r3593;
	ld.shared.u32 	%r3639, [%r3638];
	add.s32 	%r3640, %r3639, %r3637;
	min.s32 	%r3641, %r3572, %r3640;
	st.shared.u32 	[%r29+624], %r3641;
	add.s32 	%r3642, %r3634, %r3599;
	ld.shared.u32 	%r3643, [%r3642];
	add.s32 	%r3644, %r3638, %r71;
	ld.shared.u32 	%r3645, [%r3644];
	add.s32 	%r3646, %r3645, %r3643;
	min.s32 	%r3647, %r3578, %r3646;
	st.shared.u32 	[%r29+628], %r3647;
	add.s32 	%r3648, %r3634, %r3607;
	ld.shared.u32 	%r3649, [%r3648];
	add.s32 	%r3650, %r3644, %r71;
	ld.shared.u32 	%r3651, [%r3650];
	add.s32 	%r3652, %r3651, %r3649;
	min.s32 	%r3653, %r3584, %r3652;
	st.shared.u32 	[%r29+632], %r3653;
	selp.b32 	%r3654, 52, 0, %p2;
	mad.lo.s32 	%r3655, %r3654, 312, %r53;
	add.s32 	%r3656, %r3587, %r86;
	add.s32 	%r3657, %r3588, %r8;
	add.s32 	%r3658, %r56, %r3654;
	shl.b32 	%r3659, %r3657, 2;
	add.s32 	%r3660, %r3655, %r3659;
	ld.shared.u32 	%r3661, [%r3660];
	shl.b32 	%r3662, %r3658, 2;
	add.s32 	%r3663, %r3656, %r3662;
	ld.shared.u32 	%r3664, [%r3663];
	add.s32 	%r3665, %r3664, %r3661;
	min.s32 	%r3666, %r3597, %r3665;
	st.shared.u32 	[%r29], %r3666;
	add.s32 	%r3667, %r3598, %r8;
	shl.b32 	%r3668, %r3667, 2;
	add.s32 	%r3669, %r3655, %r3668;
	ld.shared.u32 	%r3670, [%r3669];
	add.s32 	%r3671, %r3663, %r71;
	ld.shared.u32 	%r3672, [%r3671];
	add.s32 	%r3673, %r3672, %r3670;
	min.s32 	%r3674, %r3605, %r3673;
	st.shared.u32 	[%r29+4], %r3674;
	add.s32 	%r3675, %r3606, %r8;
	shl.b32 	%r3676, %r3675, 2;
	add.s32 	%r3677, %r3655, %r3676;
	ld.shared.u32 	%r3678, [%r3677];
	add.s32 	%r3679, %r3671, %r71;
	ld.shared.u32 	%r3680, [%r3679];
	add.s32 	%r3681, %r3680, %r3678;
	min.s32 	%r3682, %r3613, %r3681;
	st.shared.u32 	[%r29+8], %r3682;
	add.s32 	%r3683, %r3655, %r86;
	add.s32 	%r3684, %r3615, %r86;
	add.s32 	%r3685, %r3683, %r3659;
	ld.shared.u32 	%r3686, [%r3685];
	add.s32 	%r3687, %r3684, %r3662;
	ld.shared.u32 	%r3688, [%r3687];
	add.s32 	%r3689, %r3688, %r3686;
	min.s32 	%r3690, %r3621, %r3689;
	st.shared.u32 	[%r29+312], %r3690;
	add.s32 	%r3691, %r3683, %r3668;
	ld.shared.u32 	%r3692, [%r3691];
	add.s32 	%r3693, %r3687, %r71;
	ld.shared.u32 	%r3694, [%r3693];
	add.s32 	%r3695, %r3694, %r3692;
	min.s32 	%r3696, %r3627, %r3695;
	st.shared.u32 	[%r29+316], %r3696;
	add.s32 	%r3697, %r3683, %r3676;
	ld.shared.u32 	%r3698, [%r3697];
	add.s32 	%r3699, %r3693, %r71;
	ld.shared.u32 	%r3700, [%r3699];
	add.s32 	%r3701, %r3700, %r3698;
	min.s32 	%r3702, %r3633, %r3701;
	st.shared.u32 	[%r29+320], %r3702;
	add.s32 	%r3703, %r3683, %r86;
	add.s32 	%r3704, %r3635, %r86;
	add.s32 	%r3705, %r3703, %r3659;
	ld.shared.u32 	%r3706, [%r3705];
	add.s32 	%r3707, %r3704, %r3662;
	ld.shared.u32 	%r3708, [%r3707];
	add.s32 	%r3709, %r3708, %r3706;
	min.s32 	%r3710, %r3641, %r3709;
	st.shared.u32 	[%r29+624], %r3710;
	add.s32 	%r3711, %r3703, %r3668;
	ld.shared.u32 	%r3712, [%r3711];
	add.s32 	%r3713, %r3707, %r71;
	ld.shared.u32 	%r3714, [%r3713];
	add.s32 	%r3715, %r3714, %r3712;
	min.s32 	%r3716, %r3647, %r3715;
	st.shared.u32 	[%r29+628], %r3716;
	add.s32 	%r3717, %r3703, %r3676;
	ld.shared.u32 	%r3718, [%r3717];
	add.s32 	%r3719, %r3713, %r71;
	ld.shared.u32 	%r3720, [%r3719];
	add.s32 	%r3721, %r3720, %r3718;
	min.s32 	%r3722, %r3653, %r3721;
	st.shared.u32 	[%r29+632], %r3722;
	selp.b32 	%r3723, 53, 0, %p2;
	mad.lo.s32 	%r3724, %r3723, 312, %r53;
	add.s32 	%r3725, %r3656, %r86;
	add.s32 	%r3726, %r3657, %r8;
	add.s32 	%r3727, %r56, %r3723;
	shl.b32 	%r3728, %r3726, 2;
	add.s32 	%r3729, %r3724, %r3728;
	ld.shared.u32 	%r3730, [%r3729];
	shl.b32 	%r3731, %r3727, 2;
	add.s32 	%r3732, %r3725, %r3731;
	ld.shared.u32 	%r3733, [%r3732];
	add.s32 	%r3734, %r3733, %r3730;
	min.s32 	%r3735, %r3666, %r3734;
	st.shared.u32 	[%r29], %r3735;
	add.s32 	%r3736, %r3667, %r8;
	shl.b32 	%r3737, %r3736, 2;
	add.s32 	%r3738, %r3724, %r3737;
	ld.shared.u32 	%r3739, [%r3738];
	add.s32 	%r3740, %r3732, %r71;
	ld.shared.u32 	%r3741, [%r3740];
	add.s32 	%r3742, %r3741, %r3739;
	min.s32 	%r3743, %r3674, %r3742;
	st.shared.u32 	[%r29+4], %r3743;
	add.s32 	%r3744, %r3675, %r8;
	shl.b32 	%r3745, %r3744, 2;
	add.s32 	%r3746, %r3724, %r3745;
	ld.shared.u32 	%r3747, [%r3746];
	add.s32 	%r3748, %r3740, %r71;
	ld.shared.u32 	%r3749, [%r3748];
	add.s32 	%r3750, %r3749, %r3747;
	min.s32 	%r3751, %r3682, %r3750;
	st.shared.u32 	[%r29+8], %r3751;
	add.s32 	%r3752, %r3724, %r86;
	add.s32 	%r3753, %r3684, %r86;
	add.s32 	%r3754, %r3752, %r3728;
	ld.shared.u32 	%r3755, [%r3754];
	add.s32 	%r3756, %r3753, %r3731;
	ld.shared.u32 	%r3757, [%r3756];
	add.s32 	%r3758, %r3757, %r3755;
	min.s32 	%r3759, %r3690, %r3758;
	st.shared.u32 	[%r29+312], %r3759;
	add.s32 	%r3760, %r3752, %r3737;
	ld.shared.u32 	%r3761, [%r3760];
	add.s32 	%r3762, %r3756, %r71;
	ld.shared.u32 	%r3763, [%r3762];
	add.s32 	%r3764, %r3763, %r3761;
	min.s32 	%r3765, %r3696, %r3764;
	st.shared.u32 	[%r29+316], %r3765;
	add.s32 	%r3766, %r3752, %r3745;
	ld.shared.u32 	%r3767, [%r3766];
	add.s32 	%r3768, %r3762, %r71;
	ld.shared.u32 	%r3769, [%r3768];
	add.s32 	%r3770, %r3769, %r3767;
	min.s32 	%r3771, %r3702, %r3770;
	st.shared.u32 	[%r29+320], %r3771;
	add.s32 	%r3772, %r3752, %r86;
	add.s32 	%r3773, %r3704, %r86;
	add.s32 	%r3774, %r3772, %r3728;
	ld.shared.u32 	%r3775, [%r3774];
	add.s32 	%r3776, %r3773, %r3731;
	ld.shared.u32 	%r3777, [%r3776];
	add.s32 	%r3778, %r3777, %r3775;
	min.s32 	%r3779, %r3710, %r3778;
	st.shared.u32 	[%r29+624], %r3779;
	add.s32 	%r3780, %r3772, %r3737;
	ld.shared.u32 	%r3781, [%r3780];
	add.s32 	%r3782, %r3776, %r71;
	ld.shared.u32 	%r3783, [%r3782];
	add.s32 	%r3784, %r3783, %r3781;
	min.s32 	%r3785, %r3716, %r3784;
	st.shared.u32 	[%r29+628], %r3785;
	add.s32 	%r3786, %r3772, %r3745;
	ld.shared.u32 	%r3787, [%r3786];
	add.s32 	%r3788, %r3782, %r71;
	ld.shared.u32 	%r3789, [%r3788];
	add.s32 	%r3790, %r3789, %r3787;
	min.s32 	%r3791, %r3722, %r3790;
	st.shared.u32 	[%r29+632], %r3791;
	selp.b32 	%r3792, 54, 0, %p2;
	mad.lo.s32 	%r3793, %r3792, 312, %r53;
	add.s32 	%r3794, %r3725, %r86;
	add.s32 	%r3795, %r3726, %r8;
	add.s32 	%r3796, %r56, %r3792;
	shl.b32 	%r3797, %r3795, 2;
	add.s32 	%r3798, %r3793, %r3797;
	ld.shared.u32 	%r3799, [%r3798];
	shl.b32 	%r3800, %r3796, 2;
	add.s32 	%r3801, %r3794, %r3800;
	ld.shared.u32 	%r3802, [%r3801];
	add.s32 	%r3803, %r3802, %r3799;
	min.s32 	%r3804, %r3735, %r3803;
	st.shared.u32 	[%r29], %r3804;
	add.s32 	%r3805, %r3736, %r8;
	shl.b32 	%r3806, %r3805, 2;
	add.s32 	%r3807, %r3793, %r3806;
	ld.shared.u32 	%r3808, [%r3807];
	add.s32 	%r3809, %r3801, %r71;
	ld.shared.u32 	%r3810, [%r3809];
	add.s32 	%r3811, %r3810, %r3808;
	min.s32 	%r3812, %r3743, %r3811;
	st.shared.u32 	[%r29+4], %r3812;
	add.s32 	%r3813, %r3744, %r8;
	shl.b32 	%r3814, %r3813, 2;
	add.s32 	%r3815, %r3793, %r3814;
	ld.shared.u32 	%r3816, [%r3815];
	add.s32 	%r3817, %r3809, %r71;
	ld.shared.u32 	%r3818, [%r3817];
	add.s32 	%r3819, %r3818, %r3816;
	min.s32 	%r3820, %r3751, %r3819;
	st.shared.u32 	[%r29+8], %r3820;
	add.s32 	%r3821, %r3793, %r86;
	add.s32 	%r3822, %r3753, %r86;
	add.s32 	%r3823, %r3821, %r3797;
	ld.shared.u32 	%r3824, [%r3823];
	add.s32 	%r3825, %r3822, %r3800;
	ld.shared.u32 	%r3826, [%r3825];
	add.s32 	%r3827, %r3826, %r3824;
	min.s32 	%r3828, %r3759, %r3827;
	st.shared.u32 	[%r29+312], %r3828;
	add.s32 	%r3829, %r3821, %r3806;
	ld.shared.u32 	%r3830, [%r3829];
	add.s32 	%r3831, %r3825, %r71;
	ld.shared.u32 	%r3832, [%r3831];
	add.s32 	%r3833, %r3832, %r3830;
	min.s32 	%r3834, %r3765, %r3833;
	st.shared.u32 	[%r29+316], %r3834;
	add.s32 	%r3835, %r3821, %r3814;
	ld.shared.u32 	%r3836, [%r3835];
	add.s32 	%r3837, %r3831, %r71;
	ld.shared.u32 	%r3838, [%r3837];
	add.s32 	%r3839, %r3838, %r3836;
	min.s32 	%r3840, %r3771, %r3839;
	st.shared.u32 	[%r29+320], %r3840;
	add.s32 	%r3841, %r3821, %r86;
	add.s32 	%r3842, %r3773, %r86;
	add.s32 	%r3843, %r3841, %r3797;
	ld.shared.u32 	%r3844, [%r3843];
	add.s32 	%r3845, %r3842, %r3800;
	ld.shared.u32 	%r3846, [%r3845];
	add.s32 	%r3847, %r3846, %r3844;
	min.s32 	%r3848, %r3779, %r3847;
	st.shared.u32 	[%r29+624], %r3848;
	add.s32 	%r3849, %r3841, %r3806;
	ld.shared.u32 	%r3850, [%r3849];
	add.s32 	%r3851, %r3845, %r71;
	ld.shared.u32 	%r3852, [%r3851];
	add.s32 	%r3853, %r3852, %r3850;
	min.s32 	%r3854, %r3785, %r3853;
	st.shared.u32 	[%r29+628], %r3854;
	add.s32 	%r3855, %r3841, %r3814;
	ld.shared.u32 	%r3856, [%r3855];
	add.s32 	%r3857, %r3851, %r71;
	ld.shared.u32 	%r3858, [%r3857];
	add.s32 	%r3859, %r3858, %r3856;
	min.s32 	%r3860, %r3791, %r3859;
	st.shared.u32 	[%r29+632], %r3860;
	selp.b32 	%r3861, 55, 0, %p2;
	mad.lo.s32 	%r3862, %r3861, 312, %r53;
	add.s32 	%r3863, %r3794, %r86;
	add.s32 	%r3864, %r3795, %r8;
	add.s32 	%r3865, %r56, %r3861;
	shl.b32 	%r3866, %r3864, 2;
	add.s32 	%r3867, %r3862, %r3866;
	ld.shared.u32 	%r3868, [%r3867];
	shl.b32 	%r3869, %r3865, 2;
	add.s32 	%r3870, %r3863, %r3869;
	ld.shared.u32 	%r3871, [%r3870];
	add.s32 	%r3872, %r3871, %r3868;
	min.s32 	%r3873, %r3804, %r3872;
	st.shared.u32 	[%r29], %r3873;
	add.s32 	%r3874, %r3805, %r8;
	shl.b32 	%r3875, %r3874, 2;
	add.s32 	%r3876, %r3862, %r3875;
	ld.shared.u32 	%r3877, [%r3876];
	add.s32 	%r3878, %r3870, %r71;
	ld.shared.u32 	%r3879, [%r3878];
	add.s32 	%r3880, %r3879, %r3877;
	min.s32 	%r3881, %r3812, %r3880;
	st.shared.u32 	[%r29+4], %r3881;
	add.s32 	%r3882, %r3813, %r8;
	shl.b32 	%r3883, %r3882, 2;
	add.s32 	%r3884, %r3862, %r3883;
	ld.shared.u32 	%r3885, [%r3884];
	add.s32 	%r3886, %r3878, %r71;
	ld.shared.u32 	%r3887, [%r3886];
	add.s32 	%r3888, %r3887, %r3885;
	min.s32 	%r3889, %r3820, %r3888;
	st.shared.u32 	[%r29+8], %r3889;
	add.s32 	%r3890, %r3862, %r86;
	add.s32 	%r3891, %r3822, %r86;
	add.s32 	%r3892, %r3890, %r3866;
	ld.shared.u32 	%r3893, [%r3892];
	add.s32 	%r3894, %r3891, %r3869;
	ld.shared.u32 	%r3895, [%r3894];
	add.s32 	%r3896, %r3895, %r3893;
	min.s32 	%r3897, %r3828, %r3896;
	st.shared.u32 	[%r29+312], %r3897;
	add.s32 	%r3898, %r3890, %r3875;
	ld.shared.u32 	%r3899, [%r3898];
	add.s32 	%r3900, %r3894, %r71;
	ld.shared.u32 	%r3901, [%r3900];
	add.s32 	%r3902, %r3901, %r3899;
	min.s32 	%r3903, %r3834, %r3902;
	st.shared.u32 	[%r29+316], %r3903;
	add.s32 	%r3904, %r3890, %r3883;
	ld.shared.u32 	%r3905, [%r3904];
	add.s32 	%r3906, %r3900, %r71;
	ld.shared.u32 	%r3907, [%r3906];
	add.s32 	%r3908, %r3907, %r3905;
	min.s32 	%r3909, %r3840, %r3908;
	st.shared.u32 	[%r29+320], %r3909;
	add.s32 	%r3910, %r3890, %r86;
	add.s32 	%r3911, %r3842, %r86;
	add.s32 	%r3912, %r3910, %r3866;
	ld.shared.u32 	%r3913, [%r3912];
	add.s32 	%r3914, %r3911, %r3869;
	ld.shared.u32 	%r3915, [%r3914];
	add.s32 	%r3916, %r3915, %r3913;
	min.s32 	%r3917, %r3848, %r3916;
	st.shared.u32 	[%r29+624], %r3917;
	add.s32 	%r3918, %r3910, %r3875;
	ld.shared.u32 	%r3919, [%r3918];
	add.s32 	%r3920, %r3914, %r71;
	ld.shared.u32 	%r3921, [%r3920];
	add.s32 	%r3922, %r3921, %r3919;
	min.s32 	%r3923, %r3854, %r3922;
	st.shared.u32 	[%r29+628], %r3923;
	add.s32 	%r3924, %r3910, %r3883;
	ld.shared.u32 	%r3925, [%r3924];
	add.s32 	%r3926, %r3920, %r71;
	ld.shared.u32 	%r3927, [%r3926];
	add.s32 	%r3928, %r3927, %r3925;
	min.s32 	%r3929, %r3860, %r3928;
	st.shared.u32 	[%r29+632], %r3929;
	selp.b32 	%r3930, 56, 0, %p2;
	mad.lo.s32 	%r3931, %r3930, 312, %r53;
	add.s32 	%r3932, %r3863, %r86;
	add.s32 	%r3933, %r3864, %r8;
	add.s32 	%r3934, %r56, %r3930;
	shl.b32 	%r3935, %r3933, 2;
	add.s32 	%r3936, %r3931, %r3935;
	ld.shared.u32 	%r3937, [%r3936];
	shl.b32 	%r3938, %r3934, 2;
	add.s32 	%r3939, %r3932, %r3938;
	ld.shared.u32 	%r3940, [%r3939];
	add.s32 	%r3941, %r3940, %r3937;
	min.s32 	%r3942, %r3873, %r3941;
	st.shared.u32 	[%r29], %r3942;
	add.s32 	%r3943, %r3874, %r8;
	shl.b32 	%r3944, %r3943, 2;
	add.s32 	%r3945, %r3931, %r3944;
	ld.shared.u32 	%r3946, [%r3945];
	add.s32 	%r3947, %r3939, %r71;
	ld.shared.u32 	%r3948, [%r3947];
	add.s32 	%r3949, %r3948, %r3946;
	min.s32 	%r3950, %r3881, %r3949;
	st.shared.u32 	[%r29+4], %r3950;
	add.s32 	%r3951, %r3882, %r8;
	shl.b32 	%r3952, %r3951, 2;
	add.s32 	%r3953, %r3931, %r3952;
	ld.shared.u32 	%r3954, [%r3953];
	add.s32 	%r3955, %r3947, %r71;
	ld.shared.u32 	%r3956, [%r3955];
	add.s32 	%r3957, %r3956, %r3954;
	min.s32 	%r3958, %r3889, %r3957;
	st.shared.u32 	[%r29+8], %r3958;
	add.s32 	%r3959, %r3931, %r86;
	add.s32 	%r3960, %r3891, %r86;
	add.s32 	%r3961, %r3959, %r3935;
	ld.shared.u32 	%r3962, [%r3961];
	add.s32 	%r3963, %r3960, %r3938;
	ld.shared.u32 	%r3964, [%r3963];
	add.s32 	%r3965, %r3964, %r3962;
	min.s32 	%r3966, %r3897, %r3965;
	st.shared.u32 	[%r29+312], %r3966;
	add.s32 	%r3967, %r3959, %r3944;
	ld.shared.u32 	%r3968, [%r3967];
	add.s32 	%r3969, %r3963, %r71;
	ld.shared.u32 	%r3970, [%r3969];
	add.s32 	%r3971, %r3970, %r3968;
	min.s32 	%r3972, %r3903, %r3971;
	st.shared.u32 	[%r29+316], %r3972;
	add.s32 	%r3973, %r3959, %r3952;
	ld.shared.u32 	%r3974, [%r3973];
	add.s32 	%r3975, %r3969, %r71;
	ld.shared.u32 	%r3976, [%r3975];
	add.s32 	%r3977, %r3976, %r3974;
	min.s32 	%r3978, %r3909, %r3977;
	st.shared.u32 	[%r29+320], %r3978;
	add.s32 	%r3979, %r3959, %r86;
	add.s32 	%r3980, %r3911, %r86;
	add.s32 	%r3981, %r3979, %r3935;
	ld.shared.u32 	%r3982, [%r3981];
	add.s32 	%r3983, %r3980, %r3938;
	ld.shared.u32 	%r3984, [%r3983];
	add.s32 	%r3985, %r3984, %r3982;
	min.s32 	%r3986, %r3917, %r3985;
	st.shared.u32 	[%r29+624], %r3986;
	add.s32 	%r3987, %r3979, %r3944;
	ld.shared.u32 	%r3988, [%r3987];
	add.s32 	%r3989, %r3983, %r71;
	ld.shared.u32 	%r3990, [%r3989];
	add.s32 	%r3991, %r3990, %r3988;
	min.s32 	%r3992, %r3923, %r3991;
	st.shared.u32 	[%r29+628], %r3992;
	add.s32 	%r3993, %r3979, %r3952;
	ld.shared.u32 	%r3994, [%r3993];
	add.s32 	%r3995, %r3989, %r71;
	ld.shared.u32 	%r3996, [%r3995];
	add.s32 	%r3997, %r3996, %r3994;
	min.s32 	%r3998, %r3929, %r3997;
	st.shared.u32 	[%r29+632], %r3998;
	selp.b32 	%r3999, 57, 0, %p2;
	mad.lo.s32 	%r4000, %r3999, 312, %r53;
	add.s32 	%r4001, %r3932, %r86;
	add.s32 	%r4002, %r3933, %r8;
	add.s32 	%r4003, %r56, %r3999;
	shl.b32 	%r4004, %r4002, 2;
	add.s32 	%r4005, %r4000, %r4004;
	ld.shared.u32 	%r4006, [%r4005];
	shl.b32 	%r4007, %r4003, 2;
	add.s32 	%r4008, %r4001, %r4007;
	ld.shared.u32 	%r4009, [%r4008];
	add.s32 	%r4010, %r4009, %r4006;
	min.s32 	%r4011, %r3942, %r4010;
	st.shared.u32 	[%r29], %r4011;
	add.s32 	%r4012, %r3943, %r8;
	shl.b32 	%r4013, %r4012, 2;
	add.s32 	%r4014, %r4000, %r4013;
	ld.shared.u32 	%r4015, [%r4014];
	add.s32 	%r4016, %r4008, %r71;
	ld.shared.u32 	%r4017, [%r4016];
	add.s32 	%r4018, %r4017, %r4015;
	min.s32 	%r4019, %r3950, %r4018;
	st.shared.u32 	[%r29+4], %r4019;
	add.s32 	%r4020, %r3951, %r8;
	shl.b32 	%r4021, %r4020, 2;
	add.s32 	%r4022, %r4000, %r4021;
	ld.shared.u32 	%r4023, [%r4022];
	add.s32 	%r4024, %r4016, %r71;
	ld.shared.u32 	%r4025, [%r4024];
	add.s32 	%r4026, %r4025, %r4023;
	min.s32 	%r4027, %r3958, %r4026;
	st.shared.u32 	[%r29+8], %r4027;
	add.s32 	%r4028, %r4000, %r86;
	add.s32 	%r4029, %r3960, %r86;
	add.s32 	%r4030, %r4028, %r4004;
	ld.shared.u32 	%r4031, [%r4030];
	add.s32 	%r4032, %r4029, %r4007;
	ld.shared.u32 	%r4033, [%r4032];
	add.s32 	%r4034, %r4033, %r4031;
	min.s32 	%r4035, %r3966, %r4034;
	st.shared.u32 	[%r29+312], %r4035;
	add.s32 	%r4036, %r4028, %r4013;
	ld.shared.u32 	%r4037, [%r4036];
	add.s32 	%r4038, %r4032, %r71;
	ld.shared.u32 	%r4039, [%r4038];
	add.s32 	%r4040, %r4039, %r4037;
	min.s32 	%r4041, %r3972, %r4040;
	st.shared.u32 	[%r29+316], %r4041;
	add.s32 	%r4042, %r4028, %r4021;
	ld.shared.u32 	%r4043, [%r4042];
	add.s32 	%r4044, %r4038, %r71;
	ld.shared.u32 	%r4045, [%r4044];
	add.s32 	%r4046, %r4045, %r4043;
	min.s32 	%r4047, %r3978, %r4046;
	st.shared.u32 	[%r29+320], %r4047;
	add.s32 	%r4048, %r4028, %r86;
	add.s32 	%r4049, %r3980, %r86;
	add.s32 	%r4050, %r4048, %r4004;
	ld.shared.u32 	%r4051, [%r4050];
	add.s32 	%r4052, %r4049, %r4007;
	ld.shared.u32 	%r4053, [%r4052];
	add.s32 	%r4054, %r4053, %r4051;
	min.s32 	%r4055, %r3986, %r4054;
	st.shared.u32 	[%r29+624], %r4055;
	add.s32 	%r4056, %r4048, %r4013;
	ld.shared.u32 	%r4057, [%r4056];
	add.s32 	%r4058, %r4052, %r71;
	ld.shared.u32 	%r4059, [%r4058];
	add.s32 	%r4060, %r4059, %r4057;
	min.s32 	%r4061, %r3992, %r4060;
	st.shared.u32 	[%r29+628], %r4061;
	add.s32 	%r4062, %r4048, %r4021;
	ld.shared.u32 	%r4063, [%r4062];
	add.s32 	%r4064, %r4058, %r71;
	ld.shared.u32 	%r4065, [%r4064];
	add.s32 	%r4066, %r4065, %r4063;
	min.s32 	%r4067, %r3998, %r4066;
	st.shared.u32 	[%r29+632], %r4067;
	selp.b32 	%r4068, 58, 0, %p2;
	mad.lo.s32 	%r4069, %r4068, 312, %r53;
	add.s32 	%r4070, %r4001, %r86;
	add.s32 	%r4071, %r4002, %r8;
	add.s32 	%r4072, %r56, %r4068;
	shl.b32 	%r4073, %r4071, 2;
	add.s32 	%r4074, %r4069, %r4073;
	ld.shared.u32 	%r4075, [%r4074];
	shl.b32 	%r4076, %r4072, 2;
	add.s32 	%r4077, %r4070, %r4076;
	ld.shared.u32 	%r4078, [%r4077];
	add.s32 	%r4079, %r4078, %r4075;
	min.s32 	%r4080, %r4011, %r4079;
	st.shared.u32 	[%r29], %r4080;
	add.s32 	%r4081, %r4012, %r8;
	shl.b32 	%r4082, %r4081, 2;
	add.s32 	%r4083, %r4069, %r4082;
	ld.shared.u32 	%r4084, [%r4083];
	add.s32 	%r4085, %r4077, %r71;
	ld.shared.u32 	%r4086, [%r4085];
	add.s32 	%r4087, %r4086, %r4084;
	min.s32 	%r4088, %r4019, %r4087;
	st.shared.u32 	[%r29+4], %r4088;
	add.s32 	%r4089, %r4020, %r8;
	shl.b32 	%r4090, %r4089, 2;
	add.s32 	%r4091, %r4069, %r4090;
	ld.shared.u32 	%r4092, [%r4091];
	add.s32 	%r4093, %r4085, %r71;
	ld.shared.u32 	%r4094, [%r4093];
	add.s32 	%r4095, %r4094, %r4092;
	min.s32 	%r4096, %r4027, %r4095;
	st.shared.u32 	[%r29+8], %r4096;
	add.s32 	%r4097, %r4069, %r86;
	add.s32 	%r4098, %r4029, %r86;
	add.s32 	%r4099, %r4097, %r4073;
	ld.shared.u32 	%r4100, [%r4099];
	add.s32 	%r4101, %r4098, %r4076;
	ld.shared.u32 	%r4102, [%r4101];
	add.s32 	%r4103, %r4102, %r4100;
	min.s32 	%r4104, %r4035, %r4103;
	st.shared.u32 	[%r29+312], %r4104;
	add.s32 	%r4105, %r4097, %r4082;
	ld.shared.u32 	%r4106, [%r4105];
	add.s32 	%r4107, %r4101, %r71;
	ld.shared.u32 	%r4108, [%r4107];
	add.s32 	%r4109, %r4108, %r4106;
	min.s32 	%r4110, %r4041, %r4109;
	st.shared.u32 	[%r29+316], %r4110;
	add.s32 	%r4111, %r4097, %r4090;
	ld.shared.u32 	%r4112, [%r4111];
	add.s32 	%r4113, %r4107, %r71;
	ld.shared.u32 	%r4114, [%r4113];
	add.s32 	%r4115, %r4114, %r4112;
	min.s32 	%r4116, %r4047, %r4115;
	st.shared.u32 	[%r29+320], %r4116;
	add.s32 	%r4117, %r4097, %r86;
	add.s32 	%r4118, %r4049, %r86;
	add.s32 	%r4119, %r4117, %r4073;
	ld.shared.u32 	%r4120, [%r4119];
	add.s32 	%r4121, %r4118, %r4076;
	ld.shared.u32 	%r4122, [%r4121];
	add.s32 	%r4123, %r4122, %r4120;
	min.s32 	%r4124, %r4055, %r4123;
	st.shared.u32 	[%r29+624], %r4124;
	add.s32 	%r4125, %r4117, %r4082;
	ld.shared.u32 	%r4126, [%r4125];
	add.s32 	%r4127, %r4121, %r71;
	ld.shared.u32 	%r4128, [%r4127];
	add.s32 	%r4129, %r4128, %r4126;
	min.s32 	%r4130, %r4061, %r4129;
	st.shared.u32 	[%r29+628], %r4130;
	add.s32 	%r4131, %r4117, %r4090;
	ld.shared.u32 	%r4132, [%r4131];
	add.s32 	%r4133, %r4127, %r71;
	ld.shared.u32 	%r4134, [%r4133];
	add.s32 	%r4135, %r4134, %r4132;
	min.s32 	%r4136, %r4067, %r4135;
	st.shared.u32 	[%r29+632], %r4136;
	selp.b32 	%r4137, 59, 0, %p2;
	mad.lo.s32 	%r4138, %r4137, 312, %r53;
	add.s32 	%r4139, %r4070, %r86;
	add.s32 	%r4140, %r4071, %r8;
	add.s32 	%r4141, %r56, %r4137;
	shl.b32 	%r4142, %r4140, 2;
	add.s32 	%r4143, %r4138, %r4142;
	ld.shared.u32 	%r4144, [%r4143];
	shl.b32 	%r4145, %r4141, 2;
	add.s32 	%r4146, %r4139, %r4145;
	ld.shared.u32 	%r4147, [%r4146];
	add.s32 	%r4148, %r4147, %r4144;
	min.s32 	%r4149, %r4080, %r4148;
	st.shared.u32 	[%r29], %r4149;
	add.s32 	%r4150, %r4081, %r8;
	shl.b32 	%r4151, %r4150, 2;
	add.s32 	%r4152, %r4138, %r4151;
	ld.shared.u32 	%r4153, [%r4152];
	add.s32 	%r4154, %r4146, %r71;
	ld.shared.u32 	%r4155, [%r4154];
	add.s32 	%r4156, %r4155, %r4153;
	min.s32 	%r4157, %r4088, %r4156;
	st.shared.u32 	[%r29+4], %r4157;
	add.s32 	%r4158, %r4089, %r8;
	shl.b32 	%r4159, %r4158, 2;
	add.s32 	%r4160, %r4138, %r4159;
	ld.shared.u32 	%r4161, [%r4160];
	add.s32 	%r4162, %r4154, %r71;
	ld.shared.u32 	%r4163, [%r4162];
	add.s32 	%r4164, %r4163, %r4161;
	min.s32 	%r4165, %r4096, %r4164;
	st.shared.u32 	[%r29+8], %r4165;
	add.s32 	%r4166, %r4138, %r86;
	add.s32 	%r4167, %r4098, %r86;
	add.s32 	%r4168, %r4166, %r4142;
	ld.shared.u32 	%r4169, [%r4168];
	add.s32 	%r4170, %r4167, %r4145;
	ld.shared.u32 	%r4171, [%r4170];
	add.s32 	%r4172, %r4171, %r4169;
	min.s32 	%r4173, %r4104, %r4172;
	st.shared.u32 	[%r29+312], %r4173;
	add.s32 	%r4174, %r4166, %r4151;
	ld.shared.u32 	%r4175, [%r4174];
	add.s32 	%r4176, %r4170, %r71;
	ld.shared.u32 	%r4177, [%r4176];
	add.s32 	%r4178, %r4177, %r4175;
	min.s32 	%r4179, %r4110, %r4178;
	st.shared.u32 	[%r29+316], %r4179;
	add.s32 	%r4180, %r4166, %r4159;
	ld.shared.u32 	%r4181, [%r4180];
	add.s32 	%r4182, %r4176, %r71;
	ld.shared.u32 	%r4183, [%r4182];
	add.s32 	%r4184, %r4183, %r4181;
	min.s32 	%r4185, %r4116, %r4184;
	st.shared.u32 	[%r29+320], %r4185;
	add.s32 	%r4186, %r4166, %r86;
	add.s32 	%r4187, %r4118, %r86;
	add.s32 	%r4188, %r4186, %r4142;
	ld.shared.u32 	%r4189, [%r4188];
	add.s32 	%r4190, %r4187, %r4145;
	ld.shared.u32 	%r4191, [%r4190];
	add.s32 	%r4192, %r4191, %r4189;
	min.s32 	%r4193, %r4124, %r4192;
	st.shared.u32 	[%r29+624], %r4193;
	add.s32 	%r4194, %r4186, %r4151;
	ld.shared.u32 	%r4195, [%r4194];
	add.s32 	%r4196, %r4190, %r71;
	ld.shared.u32 	%r4197, [%r4196];
	add.s32 	%r4198, %r4197, %r4195;
	min.s32 	%r4199, %r4130, %r4198;
	st.shared.u32 	[%r29+628], %r4199;
	add.s32 	%r4200, %r4186, %r4159;
	ld.shared.u32 	%r4201, [%r4200];
	add.s32 	%r4202, %r4196, %r71;
	ld.shared.u32 	%r4203, [%r4202];
	add.s32 	%r4204, %r4203, %r4201;
	min.s32 	%r4205, %r4136, %r4204;
	st.shared.u32 	[%r29+632], %r4205;
	selp.b32 	%r4206, 60, 0, %p2;
	mad.lo.s32 	%r4207, %r4206, 312, %r53;
	add.s32 	%r4208, %r4139, %r86;
	add.s32 	%r4209, %r4140, %r8;
	add.s32 	%r4210, %r56, %r4206;
	shl.b32 	%r4211, %r4209, 2;
	add.s32 	%r4212, %r4207, %r4211;
	ld.shared.u32 	%r4213, [%r4212];
	shl.b32 	%r4214, %r4210, 2;
	add.s32 	%r4215, %r4208, %r4214;
	ld.shared.u32 	%r4216, [%r4215];
	add.s32 	%r4217, %r4216, %r4213;
	min.s32 	%r4218, %r4149, %r4217;
	st.shared.u32 	[%r29], %r4218;
	add.s32 	%r4219, %r4150, %r8;
	shl.b32 	%r4220, %r4219, 2;
	add.s32 	%r4221, %r4207, %r4220;
	ld.shared.u32 	%r4222, [%r4221];
	add.s32 	%r4223, %r4215, %r71;
	ld.shared.u32 	%r4224, [%r4223];
	add.s32 	%r4225, %r4224, %r4222;
	min.s32 	%r4226, %r4157, %r4225;
	st.shared.u32 	[%r29+4], %r4226;
	add.s32 	%r4227, %r4158, %r8;
	shl.b32 	%r4228, %r4227, 2;
	add.s32 	%r4229, %r4207, %r4228;
	ld.shared.u32 	%r4230, [%r4229];
	add.s32 	%r4231, %r4223, %r71;
	ld.shared.u32 	%r4232, [%r4231];
	add.s32 	%r4233, %r4232, %r4230;
	min.s32 	%r4234, %r4165, %r4233;
	st.shared.u32 	[%r29+8], %r4234;
	add.s32 	%r4235, %r4207, %r86;
	add.s32 	%r4236, %r4167, %r86;
	add.s32 	%r4237, %r4235, %r4211;
	ld.shared.u32 	%r4238, [%r4237];
	add.s32 	%r4239, %r4236, %r4214;
	ld.shared.u32 	%r4240, [%r4239];
	add.s32 	%r4241, %r4240, %r4238;
	min.s32 	%r4242, %r4173, %r4241;
	st.shared.u32 	[%r29+312], %r4242;
	add.s32 	%r4243, %r4235, %r4220;
	ld.shared.u32 	%r4244, [%r4243];
	add.s32 	%r4245, %r4239, %r71;
	ld.shared.u32 	%r4246, [%r4245];
	add.s32 	%r4247, %r4246, %r4244;
	min.s32 	%r4248, %r4179, %r4247;
	st.shared.u32 	[%r29+316], %r4248;
	add.s32 	%r4249, %r4235, %r4228;
	ld.shared.u32 	%r4250, [%r4249];
	add.s32 	%r4251, %r4245, %r71;
	ld.shared.u32 	%r4252, [%r4251];
	add.s32 	%r4253, %r4252, %r4250;
	min.s32 	%r4254, %r4185, %r4253;
	st.shared.u32 	[%r29+320], %r4254;
	add.s32 	%r4255, %r4235, %r86;
	add.s32 	%r4256, %r4187, %r86;
	add.s32 	%r4257, %r4255, %r4211;
	ld.shared.u32 	%r4258, [%r4257];
	add.s32 	%r4259, %r4256, %r4214;
	ld.shared.u32 	%r4260, [%r4259];
	add.s32 	%r4261, %r4260, %r4258;
	min.s32 	%r4262, %r4193, %r4261;
	st.shared.u32 	[%r29+624], %r4262;
	add.s32 	%r4263, %r4255, %r4220;
	ld.shared.u32 	%r4264, [%r4263];
	add.s32 	%r4265, %r4259, %r71;
	ld.shared.u32 	%r4266, [%r4265];
	add.s32 	%r4267, %r4266, %r4264;
	min.s32 	%r4268, %r4199, %r4267;
	st.shared.u32 	[%r29+628], %r4268;
	add.s32 	%r4269, %r4255, %r4228;
	ld.shared.u32 	%r4270, [%r4269];
	add.s32 	%r4271, %r4265, %r71;
	ld.shared.u32 	%r4272, [%r4271];
	add.s32 	%r4273, %r4272, %r4270;
	min.s32 	%r4274, %r4205, %r4273;
	st.shared.u32 	[%r29+632], %r4274;
	selp.b32 	%r4275, 61, 0, %p2;
	mad.lo.s32 	%r4276, %r4275, 312, %r53;
	add.s32 	%r4277, %r4208, %r86;
	add.s32 	%r4278, %r4209, %r8;
	add.s32 	%r4279, %r56, %r4275;
	shl.b32 	%r4280, %r4278, 2;
	add.s32 	%r4281, %r4276, %r4280;
	ld.shared.u32 	%r4282, [%r4281];
	shl.b32 	%r4283, %r4279, 2;
	add.s32 	%r4284, %r4277, %r4283;
	ld.shared.u32 	%r4285, [%r4284];
	add.s32 	%r4286, %r4285, %r4282;
	min.s32 	%r4287, %r4218, %r4286;
	st.shared.u32 	[%r29], %r4287;
	add.s32 	%r4288, %r4219, %r8;
	shl.b32 	%r4289, %r4288, 2;
	add.s32 	%r4290, %r4276, %r4289;
	ld.shared.u32 	%r4291, [%r4290];
	add.s32 	%r4292, %r4284, %r71;
	ld.shared.u32 	%r4293, [%r4292];
	add.s32 	%r4294, %r4293, %r4291;
	min.s32 	%r4295, %r4226, %r4294;
	st.shared.u32 	[%r29+4], %r4295;
	add.s32 	%r4296, %r4227, %r8;
	shl.b32 	%r4297, %r4296, 2;
	add.s32 	%r4298, %r4276, %r4297;
	ld.shared.u32 	%r4299, [%r4298];
	add.s32 	%r4300, %r4292, %r71;
	ld.shared.u32 	%r4301, [%r4300];
	add.s32 	%r4302, %r4301, %r4299;
	min.s32 	%r4303, %r4234, %r4302;
	st.shared.u32 	[%r29+8], %r4303;
	add.s32 	%r4304, %r4276, %r86;
	add.s32 	%r4305, %r4236, %r86;
	add.s32 	%r4306, %r4304, %r4280;
	ld.shared.u32 	%r4307, [%r4306];
	add.s32 	%r4308, %r4305, %r4283;
	ld.shared.u32 	%r4309, [%r4308];
	add.s32 	%r4310, %r4309, %r4307;
	min.s32 	%r4311, %r4242, %r4310;
	st.shared.u32 	[%r29+312], %r4311;
	add.s32 	%r4312, %r4304, %r4289;
	ld.shared.u32 	%r4313, [%r4312];
	add.s32 	%r4314, %r4308, %r71;
	ld.shared.u32 	%r4315, [%r4314];
	add.s32 	%r4316, %r4315, %r4313;
	min.s32 	%r4317, %r4248, %r4316;
	st.shared.u32 	[%r29+316], %r4317;
	add.s32 	%r4318, %r4304, %r4297;
	ld.shared.u32 	%r4319, [%r4318];
	add.s32 	%r4320, %r4314, %r71;
	ld.shared.u32 	%r4321, [%r4320];
	add.s32 	%r4322, %r4321, %r4319;
	min.s32 	%r4323, %r4254, %r4322;
	st.shared.u32 	[%r29+320], %r4323;
	add.s32 	%r4324, %r4304, %r86;
	add.s32 	%r4325, %r4256, %r86;
	add.s32 	%r4326, %r4324, %r4280;
	ld.shared.u32 	%r4327, [%r4326];
	add.s32 	%r4328, %r4325, %r4283;
	ld.shared.u32 	%r4329, [%r4328];
	add.s32 	%r4330, %r4329, %r4327;
	min.s32 	%r4331, %r4262, %r4330;
	st.shared.u32 	[%r29+624], %r4331;
	add.s32 	%r4332, %r4324, %r4289;
	ld.shared.u32 	%r4333, [%r4332];
	add.s32 	%r4334, %r4328, %r71;
	ld.shared.u32 	%r4335, [%r4334];
	add.s32 	%r4336, %r4335, %r4333;
	min.s32 	%r4337, %r4268, %r4336;
	st.shared.u32 	[%r29+628], %r4337;
	add.s32 	%r4338, %r4324, %r4297;
	ld.shared.u32 	%r4339, [%r4338];
	add.s32 	%r4340, %r4334, %r71;
	ld.shared.u32 	%r4341, [%r4340];
	add.s32 	%r4342, %r4341, %r4339;
	min.s32 	%r4343, %r4274, %r4342;
	st.shared.u32 	[%r29+632], %r4343;
	selp.b32 	%r4344, 62, 0, %p2;
	mad.lo.s32 	%r4345, %r4344, 312, %r53;
	add.s32 	%r4346, %r4277, %r86;
	add.s32 	%r4347, %r4278, %r8;
	add.s32 	%r4348, %r56, %r4344;
	shl.b32 	%r4349, %r4347, 2;
	add.s32 	%r4350, %r4345, %r4349;
	ld.shared.u32 	%r4351, [%r4350];
	shl.b32 	%r4352, %r4348, 2;
	add.s32 	%r4353, %r4346, %r4352;
	ld.shared.u32 	%r4354, [%r4353];
	add.s32 	%r4355, %r4354, %r4351;
	min.s32 	%r4356, %r4287, %r4355;
	st.shared.u32 	[%r29], %r4356;
	add.s32 	%r4357, %r4288, %r8;
	shl.b32 	%r4358, %r4357, 2;
	add.s32 	%r4359, %r4345, %r4358;
	ld.shared.u32 	%r4360, [%r4359];
	add.s32 	%r4361, %r4353, %r71;
	ld.shared.u32 	%r4362, [%r4361];
	add.s32 	%r4363, %r4362, %r4360;
	min.s32 	%r4364, %r4295, %r4363;
	st.shared.u32 	[%r29+4], %r4364;
	add.s32 	%r4365, %r4296, %r8;
	shl.b32 	%r4366, %r4365, 2;
	add.s32 	%r4367, %r4345, %r4366;
	ld.shared.u32 	%r4368, [%r4367];
	add.s32 	%r4369, %r4361, %r71;
	ld.shared.u32 	%r4370, [%r4369];
	add.s32 	%r4371, %r4370, %r4368;
	min.s32 	%r4372, %r4303, %r4371;
	st.shared.u32 	[%r29+8], %r4372;
	add.s32 	%r4373, %r4345, %r86;
	add.s32 	%r4374, %r4305, %r86;
	add.s32 	%r4375, %r4373, %r4349;
	ld.shared.u32 	%r4376, [%r4375];
	add.s32 	%r4377, %r4374, %r4352;
	ld.shared.u32 	%r4378, [%r4377];
	add.s32 	%r4379, %r4378, %r4376;
	min.s32 	%r4380, %r4311, %r4379;
	st.shared.u32 	[%r29+312], %r4380;
	add.s32 	%r4381, %r4373, %r4358;
	ld.shared.u32 	%r4382, [%r4381];
	add.s32 	%r4383, %r4377, %r71;
	ld.shared.u32 	%r4384, [%r4383];
	add.s32 	%r4385, %r4384, %r4382;
	min.s32 	%r4386, %r4317, %r4385;
	st.shared.u32 	[%r29+316], %r4386;
	add.s32 	%r4387, %r4373, %r4366;
	ld.shared.u32 	%r4388, [%r4387];
	add.s32 	%r4389, %r4383, %r71;
	ld.shared.u32 	%r4390, [%r4389];
	add.s32 	%r4391, %r4390, %r4388;
	min.s32 	%r4392, %r4323, %r4391;
	st.shared.u32 	[%r29+320], %r4392;
	add.s32 	%r4393, %r4373, %r86;
	add.s32 	%r4394, %r4325, %r86;
	add.s32 	%r4395, %r4393, %r4349;
	ld.shared.u32 	%r4396, [%r4395];
	add.s32 	%r4397, %r4394, %r4352;
	ld.shared.u32 	%r4398, [%r4397];
	add.s32 	%r4399, %r4398, %r4396;
	min.s32 	%r4400, %r4331, %r4399;
	st.shared.u32 	[%r29+624], %r4400;
	add.s32 	%r4401, %r4393, %r4358;
	ld.shared.u32 	%r4402, [%r4401];
	add.s32 	%r4403, %r4397, %r71;
	ld.shared.u32 	%r4404, [%r4403];
	add.s32 	%r4405, %r4404, %r4402;
	min.s32 	%r4406, %r4337, %r4405;
	st.shared.u32 	[%r29+628], %r4406;
	add.s32 	%r4407, %r4393, %r4366;
	ld.shared.u32 	%r4408, [%r4407];
	add.s32 	%r4409, %r4403, %r71;
	ld.shared.u32 	%r4410, [%r4409];
	add.s32 	%r4411, %r4410, %r4408;
	min.s32 	%r4412, %r4343, %r4411;
	st.shared.u32 	[%r29+632], %r4412;
	selp.b32 	%r4413, 63, 0, %p2;
	mad.lo.s32 	%r4414, %r4413, 312, %r53;
	add.s32 	%r4415, %r4346, %r86;
	add.s32 	%r4416, %r4347, %r8;
	add.s32 	%r4417, %r56, %r4413;
	shl.b32 	%r4418, %r4416, 2;
	add.s32 	%r4419, %r4414, %r4418;
	ld.shared.u32 	%r4420, [%r4419];
	shl.b32 	%r4421, %r4417, 2;
	add.s32 	%r4422, %r4415, %r4421;
	ld.shared.u32 	%r4423, [%r4422];
	add.s32 	%r4424, %r4423, %r4420;
	min.s32 	%r4425, %r4356, %r4424;
	st.shared.u32 	[%r29], %r4425;
	add.s32 	%r4426, %r4357, %r8;
	shl.b32 	%r4427, %r4426, 2;
	add.s32 	%r4428, %r4414, %r4427;
	ld.shared.u32 	%r4429, [%r4428];
	add.s32 	%r4430, %r4422, %r71;
	ld.shared.u32 	%r4431, [%r4430];
	add.s32 	%r4432, %r4431, %r4429;
	min.s32 	%r4433, %r4364, %r4432;
	st.shared.u32 	[%r29+4], %r4433;
	add.s32 	%r4434, %r4365, %r8;
	shl.b32 	%r4435, %r4434, 2;
	add.s32 	%r4436, %r4414, %r4435;
	ld.shared.u32 	%r4437, [%r4436];
	add.s32 	%r4438, %r4430, %r71;
	ld.shared.u32 	%r4439, [%r4438];
	add.s32 	%r4440, %r4439, %r4437;
	min.s32 	%r4441, %r4372, %r4440;
	st.shared.u32 	[%r29+8], %r4441;
	add.s32 	%r4442, %r4414, %r86;
	add.s32 	%r4443, %r4374, %r86;
	add.s32 	%r4444, %r4442, %r4418;
	ld.shared.u32 	%r4445, [%r4444];
	add.s32 	%r4446, %r4443, %r4421;
	ld.shared.u32 	%r4447, [%r4446];
	add.s32 	%r4448, %r4447, %r4445;
	min.s32 	%r4449, %r4380, %r4448;
	st.shared.u32 	[%r29+312], %r4449;
	add.s32 	%r4450, %r4442, %r4427;
	ld.shared.u32 	%r4451, [%r4450];
	add.s32 	%r4452, %r4446, %r71;
	ld.shared.u32 	%r4453, [%r4452];
	add.s32 	%r4454, %r4453, %r4451;
	min.s32 	%r4455, %r4386, %r4454;
	st.shared.u32 	[%r29+316], %r4455;
	add.s32 	%r4456, %r4442, %r4435;
	ld.shared.u32 	%r4457, [%r4456];
	add.s32 	%r4458, %r4452, %r71;
	ld.shared.u32 	%r4459, [%r4458];
	add.s32 	%r4460, %r4459, %r4457;
	min.s32 	%r4461, %r4392, %r4460;
	st.shared.u32 	[%r29+320], %r4461;
	add.s32 	%r4462, %r4442, %r86;
	add.s32 	%r4463, %r4394, %r86;
	add.s32 	%r4464, %r4462, %r4418;
	ld.shared.u32 	%r4465, [%r4464];
	add.s32 	%r4466, %r4463, %r4421;
	ld.shared.u32 	%r4467, [%r4466];
	add.s32 	%r4468, %r4467, %r4465;
	min.s32 	%r4469, %r4400, %r4468;
	st.shared.u32 	[%r29+624], %r4469;
	add.s32 	%r4470, %r4462, %r4427;
	ld.shared.u32 	%r4471, [%r4470];
	add.s32 	%r4472, %r4466, %r71;
	ld.shared.u32 	%r4473, [%r4472];
	add.s32 	%r4474, %r4473, %r4471;
	min.s32 	%r4475, %r4406, %r4474;
	st.shared.u32 	[%r29+628], %r4475;
	add.s32 	%r4476, %r4462, %r4435;
	ld.shared.u32 	%r4477, [%r4476];
	add.s32 	%r4478, %r4472, %r71;
	ld.shared.u32 	%r4479, [%r4478];
	add.s32 	%r4480, %r4479, %r4477;
	min.s32 	%r4481, %r4412, %r4480;
	st.shared.u32 	[%r29+632], %r4481;
	selp.b32 	%r4482, 64, 0, %p2;
	mad.lo.s32 	%r4483, %r4482, 312, %r53;
	add.s32 	%r4484, %r4415, %r86;
	add.s32 	%r4485, %r4416, %r8;
	add.s32 	%r4486, %r56, %r4482;
	shl.b32 	%r4487, %r4485, 2;
	add.s32 	%r4488, %r4483, %r4487;
	ld.shared.u32 	%r4489, [%r4488];
	shl.b32 	%r4490, %r4486, 2;
	add.s32 	%r4491, %r4484, %r4490;
	ld.shared.u32 	%r4492, [%r4491];
	add.s32 	%r4493, %r4492, %r4489;
	min.s32 	%r4494, %r4425, %r4493;
	st.shared.u32 	[%r29], %r4494;
	add.s32 	%r4495, %r4426, %r8;
	shl.b32 	%r4496, %r4495, 2;
	add.s32 	%r4497, %r4483, %r4496;
	ld.shared.u32 	%r4498, [%r4497];
	add.s32 	%r4499, %r4491, %r71;
	ld.shared.u32 	%r4500, [%r4499];
	add.s32 	%r4501, %r4500, %r4498;
	min.s32 	%r4502, %r4433, %r4501;
	st.shared.u32 	[%r29+4], %r4502;
	add.s32 	%r4503, %r4434, %r8;
	shl.b32 	%r4504, %r4503, 2;
	add.s32 	%r4505, %r4483, %r4504;
	ld.shared.u32 	%r4506, [%r4505];
	add.s32 	%r4507, %r4499, %r71;
	ld.shared.u32 	%r4508, [%r4507];
	add.s32 	%r4509, %r4508, %r4506;
	min.s32 	%r4510, %r4441, %r4509;
	st.shared.u32 	[%r29+8], %r4510;
	add.s32 	%r4511, %r4483, %r86;
	add.s32 	%r4512, %r4443, %r86;
	add.s32 	%r4513, %r4511, %r4487;
	ld.shared.u32 	%r4514, [%r4513];
	add.s32 	%r4515, %r4512, %r4490;
	ld.shared.u32 	%r4516, [%r4515];
	add.s32 	%r4517, %r4516, %r4514;
	min.s32 	%r4518, %r4449, %r4517;
	st.shared.u32 	[%r29+312], %r4518;
	add.s32 	%r4519, %r4511, %r4496;
	ld.shared.u32 	%r4520, [%r4519];
	add.s32 	%r4521, %r4515, %r71;
	ld.shared.u32 	%r4522, [%r4521];
	add.s32 	%r4523, %r4522, %r4520;
	min.s32 	%r4524, %r4455, %r4523;
	st.shared.u32 	[%r29+316], %r4524;
	add.s32 	%r4525, %r4511, %r4504;
	ld.shared.u32 	%r4526, [%r4525];
	add.s32 	%r4527, %r4521, %r71;
	ld.shared.u32 	%r4528, [%r4527];
	add.s32 	%r4529, %r4528, %r4526;
	min.s32 	%r4530, %r4461, %r4529;
	st.shared.u32 	[%r29+320], %r4530;
	add.s32 	%r4531, %r4511, %r86;
	add.s32 	%r4532, %r4463, %r86;
	add.s32 	%r4533, %r4531, %r4487;
	ld.shared.u32 	%r4534, [%r4533];
	add.s32 	%r4535, %r4532, %r4490;
	ld.shared.u32 	%r4536, [%r4535];
	add.s32 	%r4537, %r4536, %r4534;
	min.s32 	%r4538, %r4469, %r4537;
	st.shared.u32 	[%r29+624], %r4538;
	add.s32 	%r4539, %r4531, %r4496;
	ld.shared.u32 	%r4540, [%r4539];
	add.s32 	%r4541, %r4535, %r71;
	ld.shared.u32 	%r4542, [%r4541];
	add.s32 	%r4543, %r4542, %r4540;
	min.s32 	%r4544, %r4475, %r4543;
	st.shared.u32 	[%r29+628], %r4544;
	add.s32 	%r4545, %r4531, %r4504;
	ld.shared.u32 	%r4546, [%r4545];
	add.s32 	%r4547, %r4541, %r71;
	ld.shared.u32 	%r4548, [%r4547];
	add.s32 	%r4549, %r4548, %r4546;
	min.s32 	%r4550, %r4481, %r4549;
	st.shared.u32 	[%r29+632], %r4550;
	selp.b32 	%r4551, 65, 0, %p2;
	mad.lo.s32 	%r4552, %r4551, 312, %r53;
	add.s32 	%r4553, %r4484, %r86;
	add.s32 	%r4554, %r4485, %r8;
	add.s32 	%r4555, %r56, %r4551;
	shl.b32 	%r4556, %r4554, 2;
	add.s32 	%r4557, %r4552, %r4556;
	ld.shared.u32 	%r4558, [%r4557];
	shl.b32 	%r4559, %r4555, 2;
	add.s32 	%r4560, %r4553, %r4559;
	ld.shared.u32 	%r4561, [%r4560];
	add.s32 	%r4562, %r4561, %r4558;
	min.s32 	%r4563, %r4494, %r4562;
	st.shared.u32 	[%r29], %r4563;
	add.s32 	%r4564, %r4495, %r8;
	shl.b32 	%r4565, %r4564, 2;
	add.s32 	%r4566, %r4552, %r4565;
	ld.shared.u32 	%r4567, [%r4566];
	add.s32 	%r4568, %r4560, %r71;
	ld.shared.u32 	%r4569, [%r4568];
	add.s32 	%r4570, %r4569, %r4567;
	min.s32 	%r4571, %r4502, %r4570;
	st.shared.u32 	[%r29+4], %r4571;
	add.s32 	%r4572, %r4503, %r8;
	shl.b32 	%r4573, %r4572, 2;
	add.s32 	%r4574, %r4552, %r4573;
	ld.shared.u32 	%r4575, [%r4574];
	add.s32 	%r4576, %r4568, %r71;
	ld.shared.u32 	%r4577, [%r4576];
	add.s32 	%r4578, %r4577, %r4575;
	min.s32 	%r4579, %r4510, %r4578;
	st.shared.u32 	[%r29+8], %r4579;
	add.s32 	%r4580, %r4552, %r86;
	add.s32 	%r4581, %r4512, %r86;
	add.s32 	%r4582, %r4580, %r4556;
	ld.shared.u32 	%r4583, [%r4582];
	add.s32 	%r4584, %r4581, %r4559;
	ld.shared.u32 	%r4585, [%r4584];
	add.s32 	%r4586, %r4585, %r4583;
	min.s32 	%r4587, %r4518, %r4586;
	st.shared.u32 	[%r29+312], %r4587;
	add.s32 	%r4588, %r4580, %r4565;
	ld.shared.u32 	%r4589, [%r4588];
	add.s32 	%r4590, %r4584, %r71;
	ld.shared.u32 	%r4591, [%r4590];
	add.s32 	%r4592, %r4591, %r4589;
	min.s32 	%r4593, %r4524, %r4592;
	st.shared.u32 	[%r29+316], %r4593;
	add.s32 	%r4594, %r4580, %r4573;
	ld.shared.u32 	%r4595, [%r4594];
	add.s32 	%r4596, %r4590, %r71;
	ld.shared.u32 	%r4597, [%r4596];
	add.s32 	%r4598, %r4597, %r4595;
	min.s32 	%r4599, %r4530, %r4598;
	st.shared.u32 	[%r29+320], %r4599;
	add.s32 	%r4600, %r4580, %r86;
	add.s32 	%r4601, %r4532, %r86;
	add.s32 	%r4602, %r4600, %r4556;
	ld.shared.u32 	%r4603, [%r4602];
	add.s32 	%r4604, %r4601, %r4559;
	ld.shared.u32 	%r4605, [%r4604];
	add.s32 	%r4606, %r4605, %r4603;
	min.s32 	%r4607, %r4538, %r4606;
	st.shared.u32 	[%r29+624], %r4607;
	add.s32 	%r4608, %r4600, %r4565;
	ld.shared.u32 	%r4609, [%r4608];
	add.s32 	%r4610, %r4604, %r71;
	ld.shared.u32 	%r4611, [%r4610];
	add.s32 	%r4612, %r4611, %r4609;
	min.s32 	%r4613, %r4544, %r4612;
	st.shared.u32 	[%r29+628], %r4613;
	add.s32 	%r4614, %r4600, %r4573;
	ld.shared.u32 	%r4615, [%r4614];
	add.s32 	%r4616, %r4610, %r71;
	ld.shared.u32 	%r4617, [%r4616];
	add.s32 	%r4618, %r4617, %r4615;
	min.s32 	%r4619, %r4550, %r4618;
	st.shared.u32 	[%r29+632], %r4619;
	selp.b32 	%r4620, 66, 0, %p2;
	mad.lo.s32 	%r4621, %r4620, 312, %r53;
	add.s32 	%r4622, %r4553, %r86;
	add.s32 	%r4623, %r4554, %r8;
	add.s32 	%r4624, %r56, %r4620;
	shl.b32 	%r4625, %r4623, 2;
	add.s32 	%r4626, %r4621, %r4625;
	ld.shared.u32 	%r4627, [%r4626];
	shl.b32 	%r4628, %r4624, 2;
	add.s32 	%r4629, %r4622, %r4628;
	ld.shared.u32 	%r4630, [%r4629];
	add.s32 	%r4631, %r4630, %r4627;
	min.s32 	%r4632, %r4563, %r4631;
	st.shared.u32 	[%r29], %r4632;
	add.s32 	%r4633, %r4564, %r8;
	shl.b32 	%r4634, %r4633, 2;
	add.s32 	%r4635, %r4621, %r4634;
	ld.shared.u32 	%r4636, [%r4635];
	add.s32 	%r4637, %r4629, %r71;
	ld.shared.u32 	%r4638, [%r4637];
	add.s32 	%r4639, %r4638, %r4636;
	min.s32 	%r4640, %r4571, %r4639;
	st.shared.u32 	[%r29+4], %r4640;
	add.s32 	%r4641, %r4572, %r8;
	shl.b32 	%r4642, %r4641, 2;
	add.s32 	%r4643, %r4621, %r4642;
	ld.shared.u32 	%r4644, [%r4643];
	add.s32 	%r4645, %r4637, %r71;
	ld.shared.u32 	%r4646, [%r4645];
	add.s32 	%r4647, %r4646, %r4644;
	min.s32 	%r4648, %r4579, %r4647;
	st.shared.u32 	[%r29+8], %r4648;
	add.s32 	%r4649, %r4621, %r86;
	add.s32 	%r4650, %r4581, %r86;
	add.s32 	%r4651, %r4649, %r4625;
	ld.shared.u32 	%r4652, [%r4651];
	add.s32 	%r4653, %r4650, %r4628;
	ld.shared.u32 	%r4654, [%r4653];
	add.s32 	%r4655, %r4654, %r4652;
	min.s32 	%r4656, %r4587, %r4655;
	st.shared.u32 	[%r29+312], %r4656;
	add.s32 	%r4657, %r4649, %r4634;
	ld.shared.u32 	%r4658, [%r4657];
	add.s32 	%r4659, %r4653, %r71;
	ld.shared.u32 	%r4660, [%r4659];
	add.s32 	%r4661, %r4660, %r4658;
	min.s32 	%r4662, %r4593, %r4661;
	st.shared.u32 	[%r29+316], %r4662;
	add.s32 	%r4663, %r4649, %r4642;
	ld.shared.u32 	%r4664, [%r4663];
	add.s32 	%r4665, %r4659, %r71;
	ld.shared.u32 	%r4666, [%r4665];
	add.s32 	%r4667, %r4666, %r4664;
	min.s32 	%r4668, %r4599, %r4667;
	st.shared.u32 	[%r29+320], %r4668;
	add.s32 	%r4669, %r4649, %r86;
	add.s32 	%r4670, %r4601, %r86;
	add.s32 	%r4671, %r4669, %r4625;
	ld.shared.u32 	%r4672, [%r4671];
	add.s32 	%r4673, %r4670, %r4628;
	ld.shared.u32 	%r4674, [%r4673];
	add.s32 	%r4675, %r4674, %r4672;
	min.s32 	%r4676, %r4607, %r4675;
	st.shared.u32 	[%r29+624], %r4676;
	add.s32 	%r4677, %r4669, %r4634;
	ld.shared.u32 	%r4678, [%r4677];
	add.s32 	%r4679, %r4673, %r71;
	ld.shared.u32 	%r4680, [%r4679];
	add.s32 	%r4681, %r4680, %r4678;
	min.s32 	%r4682, %r4613, %r4681;
	st.shared.u32 	[%r29+628], %r4682;
	add.s32 	%r4683, %r4669, %r4642;
	ld.shared.u32 	%r4684, [%r4683];
	add.s32 	%r4685, %r4679, %r71;
	ld.shared.u32 	%r4686, [%r4685];
	add.s32 	%r4687, %r4686, %r4684;
	min.s32 	%r4688, %r4619, %r4687;
	st.shared.u32 	[%r29+632], %r4688;
	selp.b32 	%r4689, 67, 0, %p2;
	mad.lo.s32 	%r4690, %r4689, 312, %r53;
	add.s32 	%r4691, %r4622, %r86;
	add.s32 	%r4692, %r4623, %r8;
	add.s32 	%r4693, %r56, %r4689;
	shl.b32 	%r4694, %r4692, 2;
	add.s32 	%r4695, %r4690, %r4694;
	ld.shared.u32 	%r4696, [%r4695];
	shl.b32 	%r4697, %r4693, 2;
	add.s32 	%r4698, %r4691, %r4697;
	ld.shared.u32 	%r4699, [%r4698];
	add.s32 	%r4700, %r4699, %r4696;
	min.s32 	%r4701, %r4632, %r4700;
	st.shared.u32 	[%r29], %r4701;
	add.s32 	%r4702, %r4633, %r8;
	shl.b32 	%r4703, %r4702, 2;
	add.s32 	%r4704, %r4690, %r4703;
	ld.shared.u32 	%r4705, [%r4704];
	add.s32 	%r4706, %r4698, %r71;
	ld.shared.u32 	%r4707, [%r4706];
	add.s32 	%r4708, %r4707, %r4705;
	min.s32 	%r4709, %r4640, %r4708;
	st.shared.u32 	[%r29+4], %r4709;
	add.s32 	%r4710, %r4641, %r8;
	shl.b32 	%r4711, %r4710, 2;
	add.s32 	%r4712, %r4690, %r4711;
	ld.shared.u32 	%r4713, [%r4712];
	add.s32 	%r4714, %r4706, %r71;
	ld.shared.u32 	%r4715, [%r4714];
	add.s32 	%r4716, %r4715, %r4713;
	min.s32 	%r4717, %r4648, %r4716;
	st.shared.u32 	[%r29+8], %r4717;
	add.s32 	%r4718, %r4690, %r86;
	add.s32 	%r4719, %r4650, %r86;
	add.s32 	%r4720, %r4718, %r4694;
	ld.shared.u32 	%r4721, [%r4720];
	add.s32 	%r4722, %r4719, %r4697;
	ld.shared.u32 	%r4723, [%r4722];
	add.s32 	%r4724, %r4723, %r4721;
	min.s32 	%r4725, %r4656, %r4724;
	st.shared.u32 	[%r29+312], %r4725;
	add.s32 	%r4726, %r4718, %r4703;
	ld.shared.u32 	%r4727, [%r4726];
	add.s32 	%r4728, %r4722, %r71;
	ld.shared.u32 	%r4729, [%r4728];
	add.s32 	%r4730, %r4729, %r4727;
	min.s32 	%r4731, %r4662, %r4730;
	st.shared.u32 	[%r29+316], %r4731;
	add.s32 	%r4732, %r4718, %r4711;
	ld.shared.u32 	%r4733, [%r4732];
	add.s32 	%r4734, %r4728, %r71;
	ld.shared.u32 	%r4735, [%r4734];
	add.s32 	%r4736, %r4735, %r4733;
	min.s32 	%r4737, %r4668, %r4736;
	st.shared.u32 	[%r29+320], %r4737;
	add.s32 	%r4738, %r4718, %r86;
	add.s32 	%r4739, %r4670, %r86;
	add.s32 	%r4740, %r4738, %r4694;
	ld.shared.u32 	%r4741, [%r4740];
	add.s32 	%r4742, %r4739, %r4697;
	ld.shared.u32 	%r4743, [%r4742];
	add.s32 	%r4744, %r4743, %r4741;
	min.s32 	%r4745, %r4676, %r4744;
	st.shared.u32 	[%r29+624], %r4745;
	add.s32 	%r4746, %r4738, %r4703;
	ld.shared.u32 	%r4747, [%r4746];
	add.s32 	%r4748, %r4742, %r71;
	ld.shared.u32 	%r4749, [%r4748];
	add.s32 	%r4750, %r4749, %r4747;
	min.s32 	%r4751, %r4682, %r4750;
	st.shared.u32 	[%r29+628], %r4751;
	add.s32 	%r4752, %r4738, %r4711;
	ld.shared.u32 	%r4753, [%r4752];
	add.s32 	%r4754, %r4748, %r71;
	ld.shared.u32 	%r4755, [%r4754];
	add.s32 	%r4756, %r4755, %r4753;
	min.s32 	%r4757, %r4688, %r4756;
	st.shared.u32 	[%r29+632], %r4757;
	selp.b32 	%r4758, 68, 0, %p2;
	mad.lo.s32 	%r4759, %r4758, 312, %r53;
	add.s32 	%r4760, %r4691, %r86;
	add.s32 	%r4761, %r4692, %r8;
	add.s32 	%r4762, %r56, %r4758;
	shl.b32 	%r4763, %r4761, 2;
	add.s32 	%r4764, %r4759, %r4763;
	ld.shared.u32 	%r4765, [%r4764];
	shl.b32 	%r4766, %r4762, 2;
	add.s32 	%r4767, %r4760, %r4766;
	ld.shared.u32 	%r4768, [%r4767];
	add.s32 	%r4769, %r4768, %r4765;
	min.s32 	%r4770, %r4701, %r4769;
	st.shared.u32 	[%r29], %r4770;
	add.s32 	%r4771, %r4702, %r8;
	shl.b32 	%r4772, %r4771, 2;
	add.s32 	%r4773, %r4759, %r4772;
	ld.shared.u32 	%r4774, [%r4773];
	add.s32 	%r4775, %r4767, %r71;
	ld.shared.u32 	%r4776, [%r4775];
	add.s32 	%r4777, %r4776, %r4774;
	min.s32 	%r4778, %r4709, %r4777;
	st.shared.u32 	[%r29+4], %r4778;
	add.s32 	%r4779, %r4710, %r8;
	shl.b32 	%r4780, %r4779, 2;
	add.s32 	%r4781, %r4759, %r4780;
	ld.shared.u32 	%r4782, [%r4781];
	add.s32 	%r4783, %r4775, %r71;
	ld.shared.u32 	%r4784, [%r4783];
	add.s32 	%r4785, %r4784, %r4782;
	min.s32 	%r4786, %r4717, %r4785;
	st.shared.u32 	[%r29+8], %r4786;
	add.s32 	%r4787, %r4759, %r86;
	add.s32 	%r4788, %r4719, %r86;
	add.s32 	%r4789, %r4787, %r4763;
	ld.shared.u32 	%r4790, [%r4789];
	add.s32 	%r4791, %r4788, %r4766;
	ld.shared.u32 	%r4792, [%r4791];
	add.s32 	%r4793, %r4792, %r4790;
	min.s32 	%r4794, %r4725, %r4793;
	st.shared.u32 	[%r29+312], %r4794;
	add.s32 	%r4795, %r4787, %r4772;
	ld.shared.u32 	%r4796, [%r4795];
	add.s32 	%r4797, %r4791, %r71;
	ld.shared.u32 	%r4798, [%r4797];
	add.s32 	%r4799, %r4798, %r4796;
	min.s32 	%r4800, %r4731, %r4799;
	st.shared.u32 	[%r29+316], %r4800;
	add.s32 	%r4801, %r4787, %r4780;
	ld.shared.u32 	%r4802, [%r4801];
	add.s32 	%r4803, %r4797, %r71;
	ld.shared.u32 	%r4804, [%r4803];
	add.s32 	%r4805, %r4804, %r4802;
	min.s32 	%r4806, %r4737, %r4805;
	st.shared.u32 	[%r29+320], %r4806;
	add.s32 	%r4807, %r4787, %r86;
	add.s32 	%r4808, %r4739, %r86;
	add.s32 	%r4809, %r4807, %r4763;
	ld.shared.u32 	%r4810, [%r4809];
	add.s32 	%r4811, %r4808, %r4766;
	ld.shared.u32 	%r4812, [%r4811];
	add.s32 	%r4813, %r4812, %r4810;
	min.s32 	%r4814, %r4745, %r4813;
	st.shared.u32 	[%r29+624], %r4814;
	add.s32 	%r4815, %r4807, %r4772;
	ld.shared.u32 	%r4816, [%r4815];
	add.s32 	%r4817, %r4811, %r71;
	ld.shared.u32 	%r4818, [%r4817];
	add.s32 	%r4819, %r4818, %r4816;
	min.s32 	%r4820, %r4751, %r4819;
	st.shared.u32 	[%r29+628], %r4820;
	add.s32 	%r4821, %r4807, %r4780;
	ld.shared.u32 	%r4822, [%r4821];
	add.s32 	%r4823, %r4817, %r71;
	ld.shared.u32 	%r4824, [%r4823];
	add.s32 	%r4825, %r4824, %r4822;
	min.s32 	%r4826, %r4757, %r4825;
	st.shared.u32 	[%r29+632], %r4826;
	selp.b32 	%r4827, 69, 0, %p2;
	mad.lo.s32 	%r4828, %r4827, 312, %r53;
	add.s32 	%r4829, %r4760, %r86;
	add.s32 	%r4830, %r4761, %r8;
	add.s32 	%r4831, %r56, %r4827;
	shl.b32 	%r4832, %r4830, 2;
	add.s32 	%r4833, %r4828, %r4832;
	ld.shared.u32 	%r4834, [%r4833];
	shl.b32 	%r4835, %r4831, 2;
	add.s32 	%r4836, %r4829, %r4835;
	ld.shared.u32 	%r4837, [%r4836];
	add.s32 	%r4838, %r4837, %r4834;
	min.s32 	%r4839, %r4770, %r4838;
	st.shared.u32 	[%r29], %r4839;
	add.s32 	%r4840, %r4771, %r8;
	shl.b32 	%r4841, %r4840, 2;
	add.s32 	%r4842, %r4828, %r4841;
	ld.shared.u32 	%r4843, [%r4842];
	add.s32 	%r4844, %r4836, %r71;
	ld.shared.u32 	%r4845, [%r4844];
	add.s32 	%r4846, %r4845, %r4843;
	min.s32 	%r4847, %r4778, %r4846;
	st.shared.u32 	[%r29+4], %r4847;
	add.s32 	%r4848, %r4779, %r8;
	shl.b32 	%r4849, %r4848, 2;
	add.s32 	%r4850, %r4828, %r4849;
	ld.shared.u32 	%r4851, [%r4850];
	add.s32 	%r4852, %r4844, %r71;
	ld.shared.u32 	%r4853, [%r4852];
	add.s32 	%r4854, %r4853, %r4851;
	min.s32 	%r4855, %r4786, %r4854;
	st.shared.u32 	[%r29+8], %r4855;
	add.s32 	%r4856, %r4828, %r86;
	add.s32 	%r4857, %r4788, %r86;
	add.s32 	%r4858, %r4856, %r4832;
	ld.shared.u32 	%r4859, [%r4858];
	add.s32 	%r4860, %r4857, %r4835;
	ld.shared.u32 	%r4861, [%r4860];
	add.s32 	%r4862, %r4861, %r4859;
	min.s32 	%r4863, %r4794, %r4862;
	st.shared.u32 	[%r29+312], %r4863;
	add.s32 	%r4864, %r4856, %r4841;
	ld.shared.u32 	%r4865, [%r4864];
	add.s32 	%r4866, %r4860, %r71;
	ld.shared.u32 	%r4867, [%r4866];
	add.s32 	%r4868, %r4867, %r4865;
	min.s32 	%r4869, %r4800, %r4868;
	st.shared.u32 	[%r29+316], %r4869;
	add.s32 	%r4870, %r4856, %r4849;
	ld.shared.u32 	%r4871, [%r4870];
	add.s32 	%r4872, %r4866, %r71;
	ld.shared.u32 	%r4873, [%r4872];
	add.s32 	%r4874, %r4873, %r4871;
	min.s32 	%r4875, %r4806, %r4874;
	st.shared.u32 	[%r29+320], %r4875;
	add.s32 	%r4876, %r4856, %r86;
	add.s32 	%r4877, %r4808, %r86;
	add.s32 	%r4878, %r4876, %r4832;
	ld.shared.u32 	%r4879, [%r4878];
	add.s32 	%r4880, %r4877, %r4835;
	ld.shared.u32 	%r4881, [%r4880];
	add.s32 	%r4882, %r4881, %r4879;
	min.s32 	%r4883, %r4814, %r4882;
	st.shared.u32 	[%r29+624], %r4883;
	add.s32 	%r4884, %r4876, %r4841;
	ld.shared.u32 	%r4885, [%r4884];
	add.s32 	%r4886, %r4880, %r71;
	ld.shared.u32 	%r4887, [%r4886];
	add.s32 	%r4888, %r4887, %r4885;
	min.s32 	%r4889, %r4820, %r4888;
	st.shared.u32 	[%r29+628], %r4889;
	add.s32 	%r4890, %r4876, %r4849;
	ld.shared.u32 	%r4891, [%r4890];
	add.s32 	%r4892, %r4886, %r71;
	ld.shared.u32 	%r4893, [%r4892];
	add.s32 	%r4894, %r4893, %r4891;
	min.s32 	%r4895, %r4826, %r4894;
	st.shared.u32 	[%r29+632], %r4895;
	selp.b32 	%r4896, 70, 0, %p2;
	mad.lo.s32 	%r4897, %r4896, 312, %r53;
	add.s32 	%r4898, %r4829, %r86;
	add.s32 	%r4899, %r4830, %r8;
	add.s32 	%r4900, %r56, %r4896;
	shl.b32 	%r4901, %r4899, 2;
	add.s32 	%r4902, %r4897, %r4901;
	ld.shared.u32 	%r4903, [%r4902];
	shl.b32 	%r4904, %r4900, 2;
	add.s32 	%r4905, %r4898, %r4904;
	ld.shared.u32 	%r4906, [%r4905];
	add.s32 	%r4907, %r4906, %r4903;
	min.s32 	%r4908, %r4839, %r4907;
	st.shared.u32 	[%r29], %r4908;
	add.s32 	%r4909, %r4840, %r8;
	shl.b32 	%r4910, %r4909, 2;
	add.s32 	%r4911, %r4897, %r4910;
	ld.shared.u32 	%r4912, [%r4911];
	add.s32 	%r4913, %r4905, %r71;
	ld.shared.u32 	%r4914, [%r4913];
	add.s32 	%r4915, %r4914, %r4912;
	min.s32 	%r4916, %r4847, %r4915;
	st.shared.u32 	[%r29+4], %r4916;
	add.s32 	%r4917, %r4848, %r8;
	shl.b32 	%r4918, %r4917, 2;
	add.s32 	%r4919, %r4897, %r4918;
	ld.shared.u32 	%r4920, [%r4919];
	add.s32 	%r4921, %r4913, %r71;
	ld.shared.u32 	%r4922, [%r4921];
	add.s32 	%r4923, %r4922, %r4920;
	min.s32 	%r4924, %r4855, %r4923;
	st.shared.u32 	[%r29+8], %r4924;
	add.s32 	%r4925, %r4897, %r86;
	add.s32 	%r4926, %r4857, %r86;
	add.s32 	%r4927, %r4925, %r4901;
	ld.shared.u32 	%r4928, [%r4927];
	add.s32 	%r4929, %r4926, %r4904;
	ld.shared.u32 	%r4930, [%r4929];
	add.s32 	%r4931, %r4930, %r4928;
	min.s32 	%r4932, %r4863, %r4931;
	st.shared.u32 	[%r29+312], %r4932;
	add.s32 	%r4933, %r4925, %r4910;
	ld.shared.u32 	%r4934, [%r4933];
	add.s32 	%r4935, %r4929, %r71;
	ld.shared.u32 	%r4936, [%r4935];
	add.s32 	%r4937, %r4936, %r4934;
	min.s32 	%r4938, %r4869, %r4937;
	st.shared.u32 	[%r29+316], %r4938;
	add.s32 	%r4939, %r4925, %r4918;
	ld.shared.u32 	%r4940, [%r4939];
	add.s32 	%r4941, %r4935, %r71;
	ld.shared.u32 	%r4942, [%r4941];
	add.s32 	%r4943, %r4942, %r4940;
	min.s32 	%r4944, %r4875, %r4943;
	st.shared.u32 	[%r29+320], %r4944;
	add.s32 	%r4945, %r4925, %r86;
	add.s32 	%r4946, %r4877, %r86;
	add.s32 	%r4947, %r4945, %r4901;
	ld.shared.u32 	%r4948, [%r4947];
	add.s32 	%r4949, %r4946, %r4904;
	ld.shared.u32 	%r4950, [%r4949];
	add.s32 	%r4951, %r4950, %r4948;
	min.s32 	%r4952, %r4883, %r4951;
	st.shared.u32 	[%r29+624], %r4952;
	add.s32 	%r4953, %r4945, %r4910;
	ld.shared.u32 	%r4954, [%r4953];
	add.s32 	%r4955, %r4949, %r71;
	ld.shared.u32 	%r4956, [%r4955];
	add.s32 	%r4957, %r4956, %r4954;
	min.s32 	%r4958, %r4889, %r4957;
	st.shared.u32 	[%r29+628], %r4958;
	add.s32 	%r4959, %r4945, %r4918;
	ld.shared.u32 	%r4960, [%r4959];
	add.s32 	%r4961, %r4955, %r71;
	ld.shared.u32 	%r4962, [%r4961];
	add.s32 	%r4963, %r4962, %r4960;
	min.s32 	%r4964, %r4895, %r4963;
	st.shared.u32 	[%r29+632], %r4964;
	selp.b32 	%r4965, 71, 0, %p2;
	mad.lo.s32 	%r4966, %r4965, 312, %r53;
	add.s32 	%r4967, %r4898, %r86;
	add.s32 	%r4968, %r4899, %r8;
	add.s32 	%r4969, %r56, %r4965;
	shl.b32 	%r4970, %r4968, 2;
	add.s32 	%r4971, %r4966, %r4970;
	ld.shared.u32 	%r4972, [%r4971];
	shl.b32 	%r4973, %r4969, 2;
	add.s32 	%r4974, %r4967, %r4973;
	ld.shared.u32 	%r4975, [%r4974];
	add.s32 	%r4976, %r4975, %r4972;
	min.s32 	%r4977, %r4908, %r4976;
	st.shared.u32 	[%r29], %r4977;
	add.s32 	%r4978, %r4909, %r8;
	shl.b32 	%r4979, %r4978, 2;
	add.s32 	%r4980, %r4966, %r4979;
	ld.shared.u32 	%r4981, [%r4980];
	add.s32 	%r4982, %r4974, %r71;
	ld.shared.u32 	%r4983, [%r4982];
	add.s32 	%r4984, %r4983, %r4981;
	min.s32 	%r4985, %r4916, %r4984;
	st.shared.u32 	[%r29+4], %r4985;
	add.s32 	%r4986, %r4917, %r8;
	shl.b32 	%r4987, %r4986, 2;
	add.s32 	%r4988, %r4966, %r4987;
	ld.shared.u32 	%r4989, [%r4988];
	add.s32 	%r4990, %r4982, %r71;
	ld.shared.u32 	%r4991, [%r4990];
	add.s32 	%r4992, %r4991, %r4989;
	min.s32 	%r4993, %r4924, %r4992;
	st.shared.u32 	[%r29+8], %r4993;
	add.s32 	%r4994, %r4966, %r86;
	add.s32 	%r4995, %r4926, %r86;
	add.s32 	%r4996, %r4994, %r4970;
	ld.shared.u32 	%r4997, [%r4996];
	add.s32 	%r4998, %r4995, %r4973;
	ld.shared.u32 	%r4999, [%r4998];
	add.s32 	%r5000, %r4999, %r4997;
	min.s32 	%r5001, %r4932, %r5000;
	st.shared.u32 	[%r29+312], %r5001;
	add.s32 	%r5002, %r4994, %r4979;
	ld.shared.u32 	%r5003, [%r5002];
	add.s32 	%r5004, %r4998, %r71;
	ld.shared.u32 	%r5005, [%r5004];
	add.s32 	%r5006, %r5005, %r5003;
	min.s32 	%r5007, %r4938, %r5006;
	st.shared.u32 	[%r29+316], %r5007;
	add.s32 	%r5008, %r4994, %r4987;
	ld.shared.u32 	%r5009, [%r5008];
	add.s32 	%r5010, %r5004, %r71;
	ld.shared.u32 	%r5011, [%r5010];
	add.s32 	%r5012, %r5011, %r5009;
	min.s32 	%r5013, %r4944, %r5012;
	st.shared.u32 	[%r29+320], %r5013;
	add.s32 	%r5014, %r4994, %r86;
	add.s32 	%r5015, %r4946, %r86;
	add.s32 	%r5016, %r5014, %r4970;
	ld.shared.u32 	%r5017, [%r5016];
	add.s32 	%r5018, %r5015, %r4973;
	ld.shared.u32 	%r5019, [%r5018];
	add.s32 	%r5020, %r5019, %r5017;
	min.s32 	%r5021, %r4952, %r5020;
	st.shared.u32 	[%r29+624], %r5021;
	add.s32 	%r5022, %r5014, %r4979;
	ld.shared.u32 	%r5023, [%r5022];
	add.s32 	%r5024, %r5018, %r71;
	ld.shared.u32 	%r5025, [%r5024];
	add.s32 	%r5026, %r5025, %r5023;
	min.s32 	%r5027, %r4958, %r5026;
	st.shared.u32 	[%r29+628], %r5027;
	add.s32 	%r5028, %r5014, %r4987;
	ld.shared.u32 	%r5029, [%r5028];
	add.s32 	%r5030, %r5024, %r71;
	ld.shared.u32 	%r5031, [%r5030];
	add.s32 	%r5032, %r5031, %r5029;
	min.s32 	%r5033, %r4964, %r5032;
	st.shared.u32 	[%r29+632], %r5033;
	selp.b32 	%r5034, 72, 0, %p2;
	mad.lo.s32 	%r5035, %r5034, 312, %r53;
	add.s32 	%r5036, %r4967, %r86;
	add.s32 	%r5037, %r4968, %r8;
	add.s32 	%r5038, %r56, %r5034;
	shl.b32 	%r5039, %r5037, 2;
	add.s32 	%r5040, %r5035, %r5039;
	ld.shared.u32 	%r5041, [%r5040];
	shl.b32 	%r5042, %r5038, 2;
	add.s32 	%r5043, %r5036, %r5042;
	ld.shared.u32 	%r5044, [%r5043];
	add.s32 	%r5045, %r5044, %r5041;
	min.s32 	%r5046, %r4977, %r5045;
	st.shared.u32 	[%r29], %r5046;
	add.s32 	%r5047, %r4978, %r8;
	shl.b32 	%r5048, %r5047, 2;
	add.s32 	%r5049, %r5035, %r5048;
	ld.shared.u32 	%r5050, [%r5049];
	add.s32 	%r5051, %r5043, %r71;
	ld.shared.u32 	%r5052, [%r5051];
	add.s32 	%r5053, %r5052, %r5050;
	min.s32 	%r5054, %r4985, %r5053;
	st.shared.u32 	[%r29+4], %r5054;
	add.s32 	%r5055, %r4986, %r8;
	shl.b32 	%r5056, %r5055, 2;
	add.s32 	%r5057, %r5035, %r5056;
	ld.shared.u32 	%r5058, [%r5057];
	add.s32 	%r5059, %r5051, %r71;
	ld.shared.u32 	%r5060, [%r5059];
	add.s32 	%r5061, %r5060, %r5058;
	min.s32 	%r5062, %r4993, %r5061;
	st.shared.u32 	[%r29+8], %r5062;
	add.s32 	%r5063, %r5035, %r86;
	add.s32 	%r5064, %r4995, %r86;
	add.s32 	%r5065, %r5063, %r5039;
	ld.shared.u32 	%r5066, [%r5065];
	add.s32 	%r5067, %r5064, %r5042;
	ld.shared.u32 	%r5068, [%r5067];
	add.s32 	%r5069, %r5068, %r5066;
	min.s32 	%r5070, %r5001, %r5069;
	st.shared.u32 	[%r29+312], %r5070;
	add.s32 	%r5071, %r5063, %r5048;
	ld.shared.u32 	%r5072, [%r5071];
	add.s32 	%r5073, %r5067, %r71;
	ld.shared.u32 	%r5074, [%r5073];
	add.s32 	%r5075, %r5074, %r5072;
	min.s32 	%r5076, %r5007, %r5075;
	st.shared.u32 	[%r29+316], %r5076;
	add.s32 	%r5077, %r5063, %r5056;
	ld.shared.u32 	%r5078, [%r5077];
	add.s32 	%r5079, %r5073, %r71;
	ld.shared.u32 	%r5080, [%r5079];
	add.s32 	%r5081, %r5080, %r5078;
	min.s32 	%r5082, %r5013, %r5081;
	st.shared.u32 	[%r29+320], %r5082;
	add.s32 	%r5083, %r5063, %r86;
	add.s32 	%r5084, %r5015, %r86;
	add.s32 	%r5085, %r5083, %r5039;
	ld.shared.u32 	%r5086, [%r5085];
	add.s32 	%r5087, %r5084, %r5042;
	ld.shared.u32 	%r5088, [%r5087];
	add.s32 	%r5089, %r5088, %r5086;
	min.s32 	%r5090, %r5021, %r5089;
	st.shared.u32 	[%r29+624], %r5090;
	add.s32 	%r5091, %r5083, %r5048;
	ld.shared.u32 	%r5092, [%r5091];
	add.s32 	%r5093, %r5087, %r71;
	ld.shared.u32 	%r5094, [%r5093];
	add.s32 	%r5095, %r5094, %r5092;
	min.s32 	%r5096, %r5027, %r5095;
	st.shared.u32 	[%r29+628], %r5096;
	add.s32 	%r5097, %r5083, %r5056;
	ld.shared.u32 	%r5098, [%r5097];
	add.s32 	%r5099, %r5093, %r71;
	ld.shared.u32 	%r5100, [%r5099];
	add.s32 	%r5101, %r5100, %r5098;
	min.s32 	%r5102, %r5033, %r5101;
	st.shared.u32 	[%r29+632], %r5102;
	selp.b32 	%r5103, 73, 0, %p2;
	mad.lo.s32 	%r5104, %r5103, 312, %r53;
	add.s32 	%r5105, %r5036, %r86;
	add.s32 	%r5106, %r5037, %r8;
	add.s32 	%r5107, %r56, %r5103;
	shl.b32 	%r5108, %r5106, 2;
	add.s32 	%r5109, %r5104, %r5108;
	ld.shared.u32 	%r5110, [%r5109];
	shl.b32 	%r5111, %r5107, 2;
	add.s32 	%r5112, %r5105, %r5111;
	ld.shared.u32 	%r5113, [%r5112];
	add.s32 	%r5114, %r5113, %r5110;
	min.s32 	%r5115, %r5046, %r5114;
	st.shared.u32 	[%r29], %r5115;
	add.s32 	%r5116, %r5047, %r8;
	shl.b32 	%r5117, %r5116, 2;
	add.s32 	%r5118, %r5104, %r5117;
	ld.shared.u32 	%r5119, [%r5118];
	add.s32 	%r5120, %r5112, %r71;
	ld.shared.u32 	%r5121, [%r5120];
	add.s32 	%r5122, %r5121, %r5119;
	min.s32 	%r5123, %r5054, %r5122;
	st.shared.u32 	[%r29+4], %r5123;
	add.s32 	%r5124, %r5055, %r8;
	shl.b32 	%r5125, %r5124, 2;
	add.s32 	%r5126, %r5104, %r5125;
	ld.shared.u32 	%r5127, [%r5126];
	add.s32 	%r5128, %r5120, %r71;
	ld.shared.u32 	%r5129, [%r5128];
	add.s32 	%r5130, %r5129, %r5127;
	min.s32 	%r5131, %r5062, %r5130;
	st.shared.u32 	[%r29+8], %r5131;
	add.s32 	%r5132, %r5104, %r86;
	add.s32 	%r5133, %r5064, %r86;
	add.s32 	%r5134, %r5132, %r5108;
	ld.shared.u32 	%r5135, [%r5134];
	add.s32 	%r5136, %r5133, %r5111;
	ld.shared.u32 	%r5137, [%r5136];
	add.s32 	%r5138, %r5137, %r5135;
	min.s32 	%r5139, %r5070, %r5138;
	st.shared.u32 	[%r29+312], %r5139;
	add.s32 	%r5140, %r5132, %r5117;
	ld.shared.u32 	%r5141, [%r5140];
	add.s32 	%r5142, %r5136, %r71;
	ld.shared.u32 	%r5143, [%r5142];
	add.s32 	%r5144, %r5143, %r5141;
	min.s32 	%r5145, %r5076, %r5144;
	st.shared.u32 	[%r29+316], %r5145;
	add.s32 	%r5146, %r5132, %r5125;
	ld.shared.u32 	%r5147, [%r5146];
	add.s32 	%r5148, %r5142, %r71;
	ld.shared.u32 	%r5149, [%r5148];
	add.s32 	%r5150, %r5149, %r5147;
	min.s32 	%r5151, %r5082, %r5150;
	st.shared.u32 	[%r29+320], %r5151;
	add.s32 	%r5152, %r5132, %r86;
	add.s32 	%r5153, %r5084, %r86;
	add.s32 	%r5154, %r5152, %r5108;
	ld.shared.u32 	%r5155, [%r5154];
	add.s32 	%r5156, %r5153, %r5111;
	ld.shared.u32 	%r5157, [%r5156];
	add.s32 	%r5158, %r5157, %r5155;
	min.s32 	%r5159, %r5090, %r5158;
	st.shared.u32 	[%r29+624], %r5159;
	add.s32 	%r5160, %r5152, %r5117;
	ld.shared.u32 	%r5161, [%r5160];
	add.s32 	%r5162, %r5156, %r71;
	ld.shared.u32 	%r5163, [%r5162];
	add.s32 	%r5164, %r5163, %r5161;
	min.s32 	%r5165, %r5096, %r5164;
	st.shared.u32 	[%r29+628], %r5165;
	add.s32 	%r5166, %r5152, %r5125;
	ld.shared.u32 	%r5167, [%r5166];
	add.s32 	%r5168, %r5162, %r71;
	ld.shared.u32 	%r5169, [%r5168];
	add.s32 	%r5170, %r5169, %r5167;
	min.s32 	%r5171, %r5102, %r5170;
	st.shared.u32 	[%r29+632], %r5171;
	selp.b32 	%r5172, 74, 0, %p2;
	mad.lo.s32 	%r5173, %r5172, 312, %r53;
	add.s32 	%r5174, %r5105, %r86;
	add.s32 	%r5175, %r5106, %r8;
	add.s32 	%r5176, %r56, %r5172;
	shl.b32 	%r5177, %r5175, 2;
	add.s32 	%r5178, %r5173, %r5177;
	ld.shared.u32 	%r5179, [%r5178];
	shl.b32 	%r5180, %r5176, 2;
	add.s32 	%r5181, %r5174, %r5180;
	ld.shared.u32 	%r5182, [%r5181];
	add.s32 	%r5183, %r5182, %r5179;
	min.s32 	%r5184, %r5115, %r5183;
	st.shared.u32 	[%r29], %r5184;
	add.s32 	%r5185, %r5116, %r8;
	shl.b32 	%r5186, %r5185, 2;
	add.s32 	%r5187, %r5173, %r5186;
	ld.shared.u32 	%r5188, [%r5187];
	add.s32 	%r5189, %r5181, %r71;
	ld.shared.u32 	%r5190, [%r5189];
	add.s32 	%r5191, %r5190, %r5188;
	min.s32 	%r5192, %r5123, %r5191;
	st.shared.u32 	[%r29+4], %r5192;
	add.s32 	%r5193, %r5124, %r8;
	shl.b32 	%r5194, %r5193, 2;
	add.s32 	%r5195, %r5173, %r5194;
	ld.shared.u32 	%r5196, [%r5195];
	add.s32 	%r5197, %r5189, %r71;
	ld.shared.u32 	%r5198, [%r5197];
	add.s32 	%r5199, %r5198, %r5196;
	min.s32 	%r5200, %r5131, %r5199;
	st.shared.u32 	[%r29+8], %r5200;
	add.s32 	%r5201, %r5173, %r86;
	add.s32 	%r5202, %r5133, %r86;
	add.s32 	%r5203, %r5201, %r5177;
	ld.shared.u32 	%r5204, [%r5203];
	add.s32 	%r5205, %r5202, %r5180;
	ld.shared.u32 	%r5206, [%r5205];
	add.s32 	%r5207, %r5206, %r5204;
	min.s32 	%r5208, %r5139, %r5207;
	st.shared.u32 	[%r29+312], %r5208;
	add.s32 	%r5209, %r5201, %r5186;
	ld.shared.u32 	%r5210, [%r5209];
	add.s32 	%r5211, %r5205, %r71;
	ld.shared.u32 	%r5212, [%r5211];
	add.s32 	%r5213, %r5212, %r5210;
	min.s32 	%r5214, %r5145, %r5213;
	st.shared.u32 	[%r29+316], %r5214;
	add.s32 	%r5215, %r5201, %r5194;
	ld.shared.u32 	%r5216, [%r5215];
	add.s32 	%r5217, %r5211, %r71;
	ld.shared.u32 	%r5218, [%r5217];
	add.s32 	%r5219, %r5218, %r5216;
	min.s32 	%r5220, %r5151, %r5219;
	st.shared.u32 	[%r29+320], %r5220;
	add.s32 	%r5221, %r5201, %r86;
	add.s32 	%r5222, %r5153, %r86;
	add.s32 	%r5223, %r5221, %r5177;
	ld.shared.u32 	%r5224, [%r5223];
	add.s32 	%r5225, %r5222, %r5180;
	ld.shared.u32 	%r5226, [%r5225];
	add.s32 	%r5227, %r5226, %r5224;
	min.s32 	%r5228, %r5159, %r5227;
	st.shared.u32 	[%r29+624], %r5228;
	add.s32 	%r5229, %r5221, %r5186;
	ld.shared.u32 	%r5230, [%r5229];
	add.s32 	%r5231, %r5225, %r71;
	ld.shared.u32 	%r5232, [%r5231];
	add.s32 	%r5233, %r5232, %r5230;
	min.s32 	%r5234, %r5165, %r5233;
	st.shared.u32 	[%r29+628], %r5234;
	add.s32 	%r5235, %r5221, %r5194;
	ld.shared.u32 	%r5236, [%r5235];
	add.s32 	%r5237, %r5231, %r71;
	ld.shared.u32 	%r5238, [%r5237];
	add.s32 	%r5239, %r5238, %r5236;
	min.s32 	%r5240, %r5171, %r5239;
	st.shared.u32 	[%r29+632], %r5240;
	selp.b32 	%r5241, 75, 0, %p2;
	mad.lo.s32 	%r5242, %r5241, 312, %r53;
	add.s32 	%r5243, %r5174, %r86;
	add.s32 	%r5244, %r5175, %r8;
	add.s32 	%r5245, %r56, %r5241;
	shl.b32 	%r5246, %r5244, 2;
	add.s32 	%r5247, %r5242, %r5246;
	ld.shared.u32 	%r5248, [%r5247];
	shl.b32 	%r5249, %r5245, 2;
	add.s32 	%r5250, %r5243, %r5249;
	ld.shared.u32 	%r5251, [%r5250];
	add.s32 	%r5252, %r5251, %r5248;
	min.s32 	%r5253, %r5184, %r5252;
	st.shared.u32 	[%r29], %r5253;
	add.s32 	%r5254, %r5185, %r8;
	shl.b32 	%r5255, %r5254, 2;
	add.s32 	%r5256, %r5242, %r5255;
	ld.shared.u32 	%r5257, [%r5256];
	add.s32 	%r5258, %r5250, %r71;
	ld.shared.u32 	%r5259, [%r5258];
	add.s32 	%r5260, %r5259, %r5257;
	min.s32 	%r5261, %r5192, %r5260;
	st.shared.u32 	[%r29+4], %r5261;
	add.s32 	%r5262, %r5193, %r8;
	shl.b32 	%r5263, %r5262, 2;
	add.s32 	%r5264, %r5242, %r5263;
	ld.shared.u32 	%r5265, [%r5264];
	add.s32 	%r5266, %r5258, %r71;
	ld.shared.u32 	%r5267, [%r5266];
	add.s32 	%r5268, %r5267, %r5265;
	min.s32 	%r5269, %r5200, %r5268;
	st.shared.u32 	[%r29+8], %r5269;
	add.s32 	%r5270, %r5242, %r86;
	add.s32 	%r5271, %r5202, %r86;
	add.s32 	%r5272, %r5270, %r5246;
	ld.shared.u32 	%r5273, [%r5272];
	add.s32 	%r5274, %r5271, %r5249;
	ld.shared.u32 	%r5275, [%r5274];
	add.s32 	%r5276, %r5275, %r5273;
	min.s32 	%r5277, %r5208, %r5276;
	st.shared.u32 	[%r29+312], %r5277;
	add.s32 	%r5278, %r5270, %r5255;
	ld.shared.u32 	%r5279, [%r5278];
	add.s32 	%r5280, %r5274, %r71;
	ld.shared.u32 	%r5281, [%r5280];
	add.s32 	%r5282, %r5281, %r5279;
	min.s32 	%r5283, %r5214, %r5282;
	st.shared.u32 	[%r29+316], %r5283;
	add.s32 	%r5284, %r5270, %r5263;
	ld.shared.u32 	%r5285, [%r5284];
	add.s32 	%r5286, %r5280, %r71;
	ld.shared.u32 	%r5287, [%r5286];
	add.s32 	%r5288, %r5287, %r5285;
	min.s32 	%r5289, %r5220, %r5288;
	st.shared.u32 	[%r29+320], %r5289;
	add.s32 	%r5290, %r5270, %r86;
	add.s32 	%r5291, %r5222, %r86;
	add.s32 	%r5292, %r5290, %r5246;
	ld.shared.u32 	%r5293, [%r5292];
	add.s32 	%r5294, %r5291, %r5249;
	ld.shared.u32 	%r5295, [%r5294];
	add.s32 	%r5296, %r5295, %r5293;
	min.s32 	%r5297, %r5228, %r5296;
	st.shared.u32 	[%r29+624], %r5297;
	add.s32 	%r5298, %r5290, %r5255;
	ld.shared.u32 	%r5299, [%r5298];
	add.s32 	%r5300, %r5294, %r71;
	ld.shared.u32 	%r5301, [%r5300];
	add.s32 	%r5302, %r5301, %r5299;
	min.s32 	%r5303, %r5234, %r5302;
	st.shared.u32 	[%r29+628], %r5303;
	add.s32 	%r5304, %r5290, %r5263;
	ld.shared.u32 	%r5305, [%r5304];
	add.s32 	%r5306, %r5300, %r71;
	ld.shared.u32 	%r5307, [%r5306];
	add.s32 	%r5308, %r5307, %r5305;
	min.s32 	%r5309, %r5240, %r5308;
	st.shared.u32 	[%r29+632], %r5309;
	selp.b32 	%r5310, 76, 0, %p2;
	mad.lo.s32 	%r5311, %r5310, 312, %r53;
	add.s32 	%r5312, %r5243, %r86;
	add.s32 	%r5313, %r5244, %r8;
	add.s32 	%r5314, %r56, %r5310;
	shl.b32 	%r5315, %r5313, 2;
	add.s32 	%r5316, %r5311, %r5315;
	ld.shared.u32 	%r5317, [%r5316];
	shl.b32 	%r5318, %r5314, 2;
	add.s32 	%r5319, %r5312, %r5318;
	ld.shared.u32 	%r5320, [%r5319];
	add.s32 	%r5321, %r5320, %r5317;
	min.s32 	%r5322, %r5253, %r5321;
	st.shared.u32 	[%r29], %r5322;
	add.s32 	%r5323, %r5254, %r8;
	shl.b32 	%r5324, %r5323, 2;
	add.s32 	%r5325, %r5311, %r5324;
	ld.shared.u32 	%r5326, [%r5325];
	add.s32 	%r5327, %r5319, %r71;
	ld.shared.u32 	%r5328, [%r5327];
	add.s32 	%r5329, %r5328, %r5326;
	min.s32 	%r5330, %r5261, %r5329;
	st.shared.u32 	[%r29+4], %r5330;
	add.s32 	%r5331, %r5262, %r8;
	shl.b32 	%r5332, %r5331, 2;
	add.s32 	%r5333, %r5311, %r5332;
	ld.shared.u32 	%r5334, [%r5333];
	add.s32 	%r5335, %r5327, %r71;
	ld.shared.u32 	%r5336, [%r5335];
	add.s32 	%r5337, %r5336, %r5334;
	min.s32 	%r5338, %r5269, %r5337;
	st.shared.u32 	[%r29+8], %r5338;
	add.s32 	%r5339, %r5311, %r86;
	add.s32 	%r5340, %r5271, %r86;
	add.s32 	%r5341, %r5339, %r5315;
	ld.shared.u32 	%r5342, [%r5341];
	add.s32 	%r5343, %r5340, %r5318;
	ld.shared.u32 	%r5344, [%r5343];
	add.s32 	%r5345, %r5344, %r5342;
	min.s32 	%r5346, %r5277, %r5345;
	st.shared.u32 	[%r29+312], %r5346;
	add.s32 	%r5347, %r5339, %r5324;
	ld.shared.u32 	%r5348, [%r5347];
	add.s32 	%r5349, %r5343, %r71;
	ld.shared.u32 	%r5350, [%r5349];
	add.s32 	%r5351, %r5350, %r5348;
	min.s32 	%r5352, %r5283, %r5351;
	st.shared.u32 	[%r29+316], %r5352;
	add.s32 	%r5353, %r5339, %r5332;
	ld.shared.u32 	%r5354, [%r5353];
	add.s32 	%r5355, %r5349, %r71;
	ld.shared.u32 	%r5356, [%r5355];
	add.s32 	%r5357, %r5356, %r5354;
	min.s32 	%r5358, %r5289, %r5357;
	st.shared.u32 	[%r29+320], %r5358;
	add.s32 	%r5359, %r5339, %r86;
	add.s32 	%r5360, %r5291, %r86;
	add.s32 	%r5361, %r5359, %r5315;
	ld.shared.u32 	%r5362, [%r5361];
	add.s32 	%r5363, %r5360, %r5318;
	ld.shared.u32 	%r5364, [%r5363];
	add.s32 	%r5365, %r5364, %r5362;
	min.s32 	%r5366, %r5297, %r5365;
	st.shared.u32 	[%r29+624], %r5366;
	add.s32 	%r5367, %r5359, %r5324;
	ld.shared.u32 	%r5368, [%r5367];
	add.s32 	%r5369, %r5363, %r71;
	ld.shared.u32 	%r5370, [%r5369];
	add.s32 	%r5371, %r5370, %r5368;
	min.s32 	%r5372, %r5303, %r5371;
	st.shared.u32 	[%r29+628], %r5372;
	add.s32 	%r5373, %r5359, %r5332;
	ld.shared.u32 	%r5374, [%r5373];
	add.s32 	%r5375, %r5369, %r71;
	ld.shared.u32 	%r5376, [%r5375];
	add.s32 	%r5377, %r5376, %r5374;
	min.s32 	%r5378, %r5309, %r5377;
	st.shared.u32 	[%r29+632], %r5378;
	selp.b32 	%r5379, 77, 0, %p2;
	mad.lo.s32 	%r5380, %r5379, 312, %r53;
	add.s32 	%r5381, %r5312, %r86;
	add.s32 	%r5382, %r5313, %r8;
	add.s32 	%r5383, %r56, %r5379;
	shl.b32 	%r5384, %r5382, 2;
	add.s32 	%r5385, %r5380, %r5384;
	ld.shared.u32 	%r5386, [%r5385];
	shl.b32 	%r5387, %r5383, 2;
	add.s32 	%r5388, %r5381, %r5387;
	ld.shared.u32 	%r5389, [%r5388];
	add.s32 	%r5390, %r5389, %r5386;
	min.s32 	%r5391, %r5322, %r5390;
	st.shared.u32 	[%r29], %r5391;
	add.s32 	%r5392, %r5323, %r8;
	shl.b32 	%r5393, %r5392, 2;
	add.s32 	%r5394, %r5380, %r5393;
	ld.shared.u32 	%r5395, [%r5394];
	add.s32 	%r5396, %r5388, %r71;
	ld.shared.u32 	%r5397, [%r5396];
	add.s32 	%r5398, %r5397, %r5395;
	min.s32 	%r5399, %r5330, %r5398;
	st.shared.u32 	[%r29+4], %r5399;
	add.s32 	%r5400, %r5331, %r8;
	shl.b32 	%r5401, %r5400, 2;
	add.s32 	%r5402, %r5380, %r5401;
	ld.shared.u32 	%r5403, [%r5402];
	add.s32 	%r5404, %r5396, %r71;
	ld.shared.u32 	%r5405, [%r5404];
	add.s32 	%r5406, %r5405, %r5403;
	min.s32 	%r5407, %r5338, %r5406;
	st.shared.u32 	[%r29+8], %r5407;
	add.s32 	%r5408, %r5380, %r86;
	add.s32 	%r5409, %r5340, %r86;
	add.s32 	%r5410, %r5408, %r5384;
	ld.shared.u32 	%r5411, [%r5410];
	add.s32 	%r5412, %r5409, %r5387;
	ld.shared.u32 	%r5413, [%r5412];
	add.s32 	%r5414, %r5413, %r5411;
	min.s32 	%r5415, %r5346, %r5414;
	st.shared.u32 	[%r29+312], %r5415;
	add.s32 	%r5416, %r5408, %r5393;
	ld.shared.u32 	%r5417, [%r5416];
	add.s32 	%r5418, %r5412, %r71;
	ld.shared.u32 	%r5419, [%r5418];
	add.s32 	%r5420, %r5419, %r5417;
	min.s32 	%r5421, %r5352, %r5420;
	st.shared.u32 	[%r29+316], %r5421;
	add.s32 	%r5422, %r5408, %r5401;
	ld.shared.u32 	%r5423, [%r5422];
	add.s32 	%r5424, %r5418, %r71;
	ld.shared.u32 	%r5425, [%r5424];
	add.s32 	%r5426, %r5425, %r5423;
	min.s32 	%r5427, %r5358, %r5426;
	st.shared.u32 	[%r29+320], %r5427;
	add.s32 	%r5428, %r5408, %r86;
	add.s32 	%r5429, %r5360, %r86;
	add.s32 	%r5430, %r5428, %r5384;
	ld.shared.u32 	%r5431, [%r5430];
	add.s32 	%r5432, %r5429, %r5387;
	ld.shared.u32 	%r5433, [%r5432];
	add.s32 	%r5434, %r5433, %r5431;
	min.s32 	%r5435, %r5366, %r5434;
	st.shared.u32 	[%r29+624], %r5435;
	add.s32 	%r5436, %r5428, %r5393;
	ld.shared.u32 	%r5437, [%r5436];
	add.s32 	%r5438, %r5432, %r71;
	ld.shared.u32 	%r5439, [%r5438];
	add.s32 	%r5440, %r5439, %r5437;
	min.s32 	%r5441, %r5372, %r5440;
	st.shared.u32 	[%r29+628], %r5441;
	add.s32 	%r5442, %r5428, %r5401;
	ld.shared.u32 	%r5443, [%r5442];
	add.s32 	%r5444, %r5438, %r71;
	ld.shared.u32 	%r5445, [%r5444];
	add.s32 	%r5446, %r5445, %r5443;
	min.s32 	%r5447, %r5378, %r5446;
	st.shared.u32 	[%r29+632], %r5447;
	st.global.u32 	[%rd4], %r5391;
	st.global.u32 	[%rd4+4], %r5399;
	st.global.u32 	[%rd4+8], %r5407;
	st.global.u32 	[%rd8], %r5415;
	st.global.u32 	[%rd8+4], %r5421;
	st.global.u32 	[%rd8+8], %r5427;
	st.global.u32 	[%rd10], %r5435;
	st.global.u32 	[%rd10+4], %r5441;
	st.global.u32 	[%rd10+8], %r5447;
$L__BB1_2:
	ret;

}
	// .globl	_Z12floyd_phase3Piii
.visible .entry _Z12floyd_phase3Piii(
	.param .u64 .ptr .align 1 _Z12floyd_phase3Piii_param_0,
	.param .u32 _Z12floyd_phase3Piii_param_1,
	.param .u32 _Z12floyd_phase3Piii_param_2
)
{
	.reg .pred 	%p<4>;
	.reg .b32 	%r<1937>;
	.reg .b64 	%rd<19>;
	// demoted variable
	.shared .align 4 .b8 _ZZ12floyd_phase3PiiiE9share_row[24336];
	// demoted variable
	.shared .align 4 .b8 _ZZ12floyd_phase3PiiiE9share_col[24336];
	ld.param.u32 	%r3, [_Z12floyd_phase3Piii_param_2];
	mov.u32 	%r4, %ctaid.x;
	setp.eq.s32 	%p1, %r4, %r3;
	mov.u32 	%r1, %ctaid.y;
	setp.eq.s32 	%p2, %r1, %r3;
	or.pred  	%p3, %p1, %p2;
	@%p3 bra 	$L__BB2_2;
	ld.param.u32 	%r1936, [_Z12floyd_phase3Piii_param_2];
	ld.param.u32 	%r1935, [_Z12floyd_phase3Piii_param_1];
	ld.param.u64 	%rd18, [_Z12floyd_phase3Piii_param_0];
	cvta.to.global.u64 	%rd2, %rd18;
	mov.u32 	%r5, %tid.x;
	mov.u32 	%r6, %tid.y;
	mul.lo.s32 	%r8, %r6, 3;
	mad.lo.s32 	%r9, %r1, 78, %r8;
	mul.lo.s32 	%r10, %r5, 3;
	mad.lo.s32 	%r11, %r4, 78, %r10;
	shl.b32 	%r12, %r6, 1;
	sub.s32 	%r13, %r9, %r12;
	shl.b32 	%r14, %r5, 1;
	sub.s32 	%r15, %r11, %r14;
	mad.lo.s32 	%r16, %r1935, %r13, %r15;
	mul.wide.s32 	%rd3, %r16, 4;
	add.s64 	%rd4, %rd2, %rd3;
	ld.global.u32 	%r17, [%rd4];
	ld.global.u32 	%r18, [%rd4+104];
	ld.global.u32 	%r19, [%rd4+208];
	mul.lo.s32 	%r20, %r1935, 26;
	add.s32 	%r21, %r16, %r20;
	mul.wide.s32 	%rd5, %r21, 4;
	add.s64 	%rd6, %rd2, %rd5;
	ld.global.u32 	%r22, [%rd6];
	ld.global.u32 	%r23, [%rd6+104];
	ld.global.u32 	%r24, [%rd6+208];
	add.s32 	%r25, %r21, %r20;
	mul.wide.s32 	%rd7, %r25, 4;
	add.s64 	%rd8, %rd2, %rd7;
	ld.global.u32 	%r26, [%rd8];
	ld.global.u32 	%r27, [%rd8+104];
	ld.global.u32 	%r28, [%rd8+208];
	mul.lo.s32 	%r29, %r1936, 78;
	add.s32 	%r30, %r29, %r10;
	add.s32 	%r31, %r29, %r8;
	mad.lo.s32 	%r32, %r9, %r1935, %r30;
	mul.lo.s32 	%r33, %r6, 936;
	mov.u32 	%r34, _ZZ12floyd_phase3PiiiE9share_row;
	add.s32 	%r35, %r34, %r33;
	mad.lo.s32 	%r36, %r31, %r1935, %r11;
	mov.u32 	%r37, _ZZ12floyd_phase3PiiiE9share_col;
	add.s32 	%r38, %r37, %r33;
	mul.wide.s32 	%rd9, %r32, 4;
	add.s64 	%rd10, %rd2, %rd9;
	ld.global.u32 	%r39, [%rd10];
	shl.b32 	%r40, %r10, 2;
	add.s32 	%r41, %r35, %r40;
	st.shared.u32 	[%r41], %r39;
	mul.wide.s32 	%rd11, %r36, 4;
	add.s64 	%rd12, %rd2, %rd11;
	ld.global.u32 	%r42, [%rd12];
	add.s32 	%r43, %r38, %r40;
	st.shared.u32 	[%r43], %r42;
	ld.global.u32 	%r44, [%rd10+4];
	st.shared.u32 	[%r41+4], %r44;
	ld.global.u32 	%r45, [%rd12+4];
	st.shared.u32 	[%r43+4], %r45;
	ld.global.u32 	%r46, [%rd10+8];
	st.shared.u32 	[%r41+8], %r46;
	ld.global.u32 	%r47, [%rd12+8];
	st.shared.u32 	[%r43+8], %r47;
	mul.wide.s32 	%rd13, %r1935, 4;
	add.s64 	%rd14, %rd10, %rd13;
	ld.global.u32 	%r48, [%rd14];
	st.shared.u32 	[%r41+312], %r48;
	add.s64 	%rd15, %rd12, %rd13;
	ld.global.u32 	%r49, [%rd15];
	st.shared.u32 	[%r43+312], %r49;
	ld.global.u32 	%r50, [%rd14+4];
	st.shared.u32 	[%r41+316], %r50;
	ld.global.u32 	%r51, [%rd15+4];
	st.shared.u32 	[%r43+316], %r51;
	ld.global.u32 	%r52, [%rd14+8];
	st.shared.u32 	[%r41+320], %r52;
	ld.global.u32 	%r53, [%rd15+8];
	st.shared.u32 	[%r43+320], %r53;
	add.s64 	%rd16, %rd14, %rd13;
	ld.global.u32 	%r54, [%rd16];
	st.shared.u32 	[%r41+624], %r54;
	add.s64 	%rd17, %rd15, %rd13;
	ld.global.u32 	%r55, [%rd17];
	st.shared.u32 	[%r43+624], %r55;
	ld.global.u32 	%r56, [%rd16+4];
	st.shared.u32 	[%r41+628], %r56;
	ld.global.u32 	%r57, [%rd17+4];
	st.shared.u32 	[%r43+628], %r57;
	ld.global.u32 	%r58, [%rd16+8];
	st.shared.u32 	[%r41+632], %r58;
	ld.global.u32 	%r59, [%rd17+8];
	st.shared.u32 	[%r43+632], %r59;
	bar.sync 	0;
	mad.lo.s32 	%r60, %r6, -624, %r35;
	ld.shared.u32 	%r61, [%r60];
	shl.b32 	%r62, %r5, 2;
	add.s32 	%r63, %r37, %r62;
	ld.shared.u32 	%r64, [%r63];
	add.s32 	%r65, %r64, %r61;
	min.s32 	%r66, %r17, %r65;
	ld.shared.u32 	%r67, [%r63+104];
	add.s32 	%r68, %r67, %r61;
	min.s32 	%r69, %r18, %r68;
	ld.shared.u32 	%r70, [%r63+208];
	add.s32 	%r71, %r70, %r61;
	min.s32 	%r72, %r19, %r71;
	ld.shared.u32 	%r73, [%r60+8112];
	add.s32 	%r74, %r64, %r73;
	min.s32 	%r75, %r22, %r74;
	add.s32 	%r76, %r67, %r73;
	min.s32 	%r77, %r23, %r76;
	add.s32 	%r78, %r70, %r73;
	min.s32 	%r79, %r24, %r78;
	ld.shared.u32 	%r80, [%r60+16224];
	add.s32 	%r81, %r64, %r80;
	min.s32 	%r82, %r26, %r81;
	add.s32 	%r83, %r67, %r80;
	min.s32 	%r84, %r27, %r83;
	add.s32 	%r85, %r70, %r80;
	min.s32 	%r86, %r28, %r85;
	ld.shared.u32 	%r87, [%r60+4];
	ld.shared.u32 	%r88, [%r63+312];
	add.s32 	%r89, %r88, %r87;
	min.s32 	%r90, %r66, %r89;
	ld.shared.u32 	%r91, [%r63+416];
	add.s32 	%r92, %r91, %r87;
	min.s32 	%r93, %r69, %r92;
	ld.shared.u32 	%r94, [%r63+520];
	add.s32 	%r95, %r94, %r87;
	min.s32 	%r96, %r72, %r95;
	ld.shared.u32 	%r97, [%r60+8116];
	add.s32 	%r98, %r88, %r97;
	min.s32 	%r99, %r75, %r98;
	add.s32 	%r100, %r91, %r97;
	min.s32 	%r101, %r77, %r100;
	add.s32 	%r102, %r94, %r97;
	min.s32 	%r103, %r79, %r102;
	ld.shared.u32 	%r104, [%r60+16228];
	add.s32 	%r105, %r88, %r104;
	min.s32 	%r106, %r82, %r105;
	add.s32 	%r107, %r91, %r104;
	min.s32 	%r108, %r84, %r107;
	add.s32 	%r109, %r94, %r104;
	min.s32 	%r110, %r86, %r109;
	ld.shared.u32 	%r111, [%r60+8];
	ld.shared.u32 	%r112, [%r63+624];
	add.s32 	%r113, %r112, %r111;
	min.s32 	%r114, %r90, %r113;
	ld.shared.u32 	%r115, [%r63+728];
	add.s32 	%r116, %r115, %r111;
	min.s32 	%r117, %r93, %r116;
	ld.shared.u32 	%r118, [%r63+832];
	add.s32 	%r119, %r118, %r111;
	min.s32 	%r120, %r96, %r119;
	ld.shared.u32 	%r121, [%r60+8120];
	add.s32 	%r122, %r112, %r121;
	min.s32 	%r123, %r99, %r122;
	add.s32 	%r124, %r115, %r121;
	min.s32 	%r125, %r101, %r124;
	add.s32 	%r126, %r118, %r121;
	min.s32 	%r127, %r103, %r126;
	ld.shared.u32 	%r128, [%r60+16232];
	add.s32 	%r129, %r112, %r128;
	min.s32 	%r130, %r106, %r129;
	add.s32 	%r131, %r115, %r128;
	min.s32 	%r132, %r108, %r131;
	add.s32 	%r133, %r118, %r128;
	min.s32 	%r134, %r110, %r133;
	ld.shared.u32 	%r135, [%r60+12];
	ld.shared.u32 	%r136, [%r63+936];
	add.s32 	%r137, %r136, %r135;
	min.s32 	%r138, %r114, %r137;
	ld.shared.u32 	%r139, [%r63+1040];
	add.s32 	%r140, %r139, %r135;
	min.s32 	%r141, %r117, %r140;
	ld.shared.u32 	%r142, [%r63+1144];
	add.s32 	%r143, %r142, %r135;
	min.s32 	%r144, %r120, %r143;
	ld.shared.u32 	%r145, [%r60+8124];
	add.s32 	%r146, %r136, %r145;
	min.s32 	%r147, %r123, %r146;
	add.s32 	%r148, %r139, %r145;
	min.s32 	%r149, %r125, %r148;
	add.s32 	%r150, %r142, %r145;
	min.s32 	%r151, %r127, %r150;
	ld.shared.u32 	%r152, [%r60+16236];
	add.s32 	%r153, %r136, %r152;
	min.s32 	%r154, %r130, %r153;
	add.s32 	%r155, %r139, %r152;
	min.s32 	%r156, %r132, %r155;
	add.s32 	%r157, %r142, %r152;
	min.s32 	%r158, %r134, %r157;
	ld.shared.u32 	%r159, [%r60+16];
	ld.shared.u32 	%r160, [%r63+1248];
	add.s32 	%r161, %r160, %r159;
	min.s32 	%r162, %r138, %r161;
	ld.shared.u32 	%r163, [%r63+1352];
	add.s32 	%r164, %r163, %r159;
	min.s32 	%r165, %r141, %r164;
	ld.shared.u32 	%r166, [%r63+1456];
	add.s32 	%r167, %r166, %r159;
	min.s32 	%r168, %r144, %r167;
	ld.shared.u32 	%r169, [%r60+8128];
	add.s32 	%r170, %r160, %r169;
	min.s32 	%r171, %r147, %r170;
	add.s32 	%r172, %r163, %r169;
	min.s32 	%r173, %r149, %r172;
	add.s32 	%r174, %r166, %r169;
	min.s32 	%r175, %r151, %r174;
	ld.shared.u32 	%r176, [%r60+16240];
	add.s32 	%r177, %r160, %r176;
	min.s32 	%r178, %r154, %r177;
	add.s32 	%r179, %r163, %r176;
	min.s32 	%r180, %r156, %r179;
	add.s32 	%r181, %r166, %r176;
	min.s32 	%r182, %r158, %r181;
	ld.shared.u32 	%r183, [%r60+20];
	ld.shared.u32 	%r184, [%r63+1560];
	add.s32 	%r185, %r184, %r183;
	min.s32 	%r186, %r162, %r185;
	ld.shared.u32 	%r187, [%r63+1664];
	add.s32 	%r188, %r187, %r183;
	min.s32 	%r189, %r165, %r188;
	ld.shared.u32 	%r190, [%r63+1768];
	add.s32 	%r191, %r190, %r183;
	min.s32 	%r192, %r168, %r191;
	ld.shared.u32 	%r193, [%r60+8132];
	add.s32 	%r194, %r184, %r193;
	min.s32 	%r195, %r171, %r194;
	add.s32 	%r196, %r187, %r193;
	min.s32 	%r197, %r173, %r196;
	add.s32 	%r198, %r190, %r193;
	min.s32 	%r199, %r175, %r198;
	ld.shared.u32 	%r200, [%r60+16244];
	add.s32 	%r201, %r184, %r200;
	min.s32 	%r202, %r178, %r201;
	add.s32 	%r203, %r187, %r200;
	min.s32 	%r204, %r180, %r203;
	add.s32 	%r205, %r190, %r200;
	min.s32 	%r206, %r182, %r205;
	ld.shared.u32 	%r207, [%r60+24];
	ld.shared.u32 	%r208, [%r63+1872];
	add.s32 	%r209, %r208, %r207;
	min.s32 	%r210, %r186, %r209;
	ld.shared.u32 	%r211, [%r63+1976];
	add.s32 	%r212, %r211, %r207;
	min.s32 	%r213, %r189, %r212;
	ld.shared.u32 	%r214, [%r63+2080];
	add.s32 	%r215, %r214, %r207;
	min.s32 	%r216, %r192, %r215;
	ld.shared.u32 	%r217, [%r60+8136];
	add.s32 	%r218, %r208, %r217;
	min.s32 	%r219, %r195, %r218;
	add.s32 	%r220, %r211, %r217;
	min.s32 	%r221, %r197, %r220;
	add.s32 	%r222, %r214, %r217;
	min.s32 	%r223, %r199, %r222;
	ld.shared.u32 	%r224, [%r60+16248];
	add.s32 	%r225, %r208, %r224;
	min.s32 	%r226, %r202, %r225;
	add.s32 	%r227, %r211, %r224;
	min.s32 	%r228, %r204, %r227;
	add.s32 	%r229, %r214, %r224;
	min.s32 	%r230, %r206, %r229;
	ld.shared.u32 	%r231, [%r60+28];
	ld.shared.u32 	%r232, [%r63+2184];
	add.s32 	%r233, %r232, %r231;
	min.s32 	%r234, %r210, %r233;
	ld.shared.u32 	%r235, [%r63+2288];
	add.s32 	%r236, %r235, %r231;
	min.s32 	%r237, %r213, %r236;
	ld.shared.u32 	%r238, [%r63+2392];
	add.s32 	%r239, %r238, %r231;
	min.s32 	%r240, %r216, %r239;
	ld.shared.u32 	%r241, [%r60+8140];
	add.s32 	%r242, %r232, %r241;
	min.s32 	%r243, %r219, %r242;
	add.s32 	%r244, %r235, %r241;
	min.s32 	%r245, %r221, %r244;
	add.s32 	%r246, %r238, %r241;
	min.s32 	%r247, %r223, %r246;
	ld.shared.u32 	%r248, [%r60+16252];
	add.s32 	%r249, %r232, %r248;
	min.s32 	%r250, %r226, %r249;
	add.s32 	%r251, %r235, %r248;
	min.s32 	%r252, %r228, %r251;
	add.s32 	%r253, %r238, %r248;
	min.s32 	%r254, %r230, %r253;
	ld.shared.u32 	%r255, [%r60+32];
	ld.shared.u32 	%r256, [%r63+2496];
	add.s32 	%r257, %r256, %r255;
	min.s32 	%r258, %r234, %r257;
	ld.shared.u32 	%r259, [%r63+2600];
	add.s32 	%r260, %r259, %r255;
	min.s32 	%r261, %r237, %r260;
	ld.shared.u32 	%r262, [%r63+2704];
	add.s32 	%r263, %r262, %r255;
	min.s32 	%r264, %r240, %r263;
	ld.shared.u32 	%r265, [%r60+8144];
	add.s32 	%r266, %r256, %r265;
	min.s32 	%r267, %r243, %r266;
	add.s32 	%r268, %r259, %r265;
	min.s32 	%r269, %r245, %r268;
	add.s32 	%r270, %r262, %r265;
	min.s32 	%r271, %r247, %r270;
	ld.shared.u32 	%r272, [%r60+16256];
	add.s32 	%r273, %r256, %r272;
	min.s32 	%r274, %r250, %r273;
	add.s32 	%r275, %r259, %r272;
	min.s32 	%r276, %r252, %r275;
	add.s32 	%r277, %r262, %r272;
	min.s32 	%r278, %r254, %r277;
	ld.shared.u32 	%r279, [%r60+36];
	ld.shared.u32 	%r280, [%r63+2808];
	add.s32 	%r281, %r280, %r279;
	min.s32 	%r282, %r258, %r281;
	ld.shared.u32 	%r283, [%r63+2912];
	add.s32 	%r284, %r283, %r279;
	min.s32 	%r285, %r261, %r284;
	ld.shared.u32 	%r286, [%r63+3016];
	add.s32 	%r287, %r286, %r279;
	min.s32 	%r288, %r264, %r287;
	ld.shared.u32 	%r289, [%r60+8148];
	add.s32 	%r290, %r280, %r289;
	min.s32 	%r291, %r267, %r290;
	add.s32 	%r292, %r283, %r289;
	min.s32 	%r293, %r269, %r292;
	add.s32 	%r294, %r286, %r289;
	min.s32 	%r295, %r271, %r294;
	ld.shared.u32 	%r296, [%r60+16260];
	add.s32 	%r297, %r280, %r296;
	min.s32 	%r298, %r274, %r297;
	add.s32 	%r299, %r283, %r296;
	min.s32 	%r300, %r276, %r299;
	add.s32 	%r301, %r286, %r296;
	min.s32 	%r302, %r278, %r301;
	ld.shared.u32 	%r303, [%r60+40];
	ld.shared.u32 	%r304, [%r63+3120];
	add.s32 	%r305, %r304, %r303;
	min.s32 	%r306, %r282, %r305;
	ld.shared.u32 	%r307, [%r63+3224];
	add.s32 	%r308, %r307, %r303;
	min.s32 	%r309, %r285, %r308;
	ld.shared.u32 	%r310, [%r63+3328];
	add.s32 	%r311, %r310, %r303;
	min.s32 	%r312, %r288, %r311;
	ld.shared.u32 	%r313, [%r60+8152];
	add.s32 	%r314, %r304, %r313;
	min.s32 	%r315, %r291, %r314;
	add.s32 	%r316, %r307, %r313;
	min.s32 	%r317, %r293, %r316;
	add.s32 	%r318, %r310, %r313;
	min.s32 	%r319, %r295, %r318;
	ld.shared.u32 	%r320, [%r60+16264];
	add.s32 	%r321, %r304, %r320;
	min.s32 	%r322, %r298, %r321;
	add.s32 	%r323, %r307, %r320;
	min.s32 	%r324, %r300, %r323;
	add.s32 	%r325, %r310, %r320;
	min.s32 	%r326, %r302, %r325;
	ld.shared.u32 	%r327, [%r60+44];
	ld.shared.u32 	%r328, [%r63+3432];
	add.s32 	%r329, %r328, %r327;
	min.s32 	%r330, %r306, %r329;
	ld.shared.u32 	%r331, [%r63+3536];
	add.s32 	%r332, %r331, %r327;
	min.s32 	%r333, %r309, %r332;
	ld.shared.u32 	%r334, [%r63+3640];
	add.s32 	%r335, %r334, %r327;
	min.s32 	%r336, %r312, %r335;
	ld.shared.u32 	%r337, [%r60+8156];
	add.s32 	%r338, %r328, %r337;
	min.s32 	%r339, %r315, %r338;
	add.s32 	%r340, %r331, %r337;
	min.s32 	%r341, %r317, %r340;
	add.s32 	%r342, %r334, %r337;
	min.s32 	%r343, %r319, %r342;
	ld.shared.u32 	%r344, [%r60+16268];
	add.s32 	%r345, %r328, %r344;
	min.s32 	%r346, %r322, %r345;
	add.s32 	%r347, %r331, %r344;
	min.s32 	%r348, %r324, %r347;
	add.s32 	%r349, %r334, %r344;
	min.s32 	%r350, %r326, %r349;
	ld.shared.u32 	%r351, [%r60+48];
	ld.shared.u32 	%r352, [%r63+3744];
	add.s32 	%r353, %r352, %r351;
	min.s32 	%r354, %r330, %r353;
	ld.shared.u32 	%r355, [%r63+3848];
	add.s32 	%r356, %r355, %r351;
	min.s32 	%r357, %r333, %r356;
	ld.shared.u32 	%r358, [%r63+3952];
	add.s32 	%r359, %r358, %r351;
	min.s32 	%r360, %r336, %r359;
	ld.shared.u32 	%r361, [%r60+8160];
	add.s32 	%r362, %r352, %r361;
	min.s32 	%r363, %r339, %r362;
	add.s32 	%r364, %r355, %r361;
	min.s32 	%r365, %r341, %r364;
	add.s32 	%r366, %r358, %r361;
	min.s32 	%r367, %r343, %r366;
	ld.shared.u32 	%r368, [%r60+16272];
	add.s32 	%r369, %r352, %r368;
	min.s32 	%r370, %r346, %r369;
	add.s32 	%r371, %r355, %r368;
	min.s32 	%r372, %r348, %r371;
	add.s32 	%r373, %r358, %r368;
	min.s32 	%r374, %r350, %r373;
	ld.shared.u32 	%r375, [%r60+52];
	ld.shared.u32 	%r376, [%r63+4056];
	add.s32 	%r377, %r376, %r375;
	min.s32 	%r378, %r354, %r377;
	ld.shared.u32 	%r379, [%r63+4160];
	add.s32 	%r380, %r379, %r375;
	min.s32 	%r381, %r357, %r380;
	ld.shared.u32 	%r382, [%r63+4264];
	add.s32 	%r383, %r382, %r375;
	min.s32 	%r384, %r360, %r383;
	ld.shared.u32 	%r385, [%r60+8164];
	add.s32 	%r386, %r376, %r385;
	min.s32 	%r387, %r363, %r386;
	add.s32 	%r388, %r379, %r385;
	min.s32 	%r389, %r365, %r388;
	add.s32 	%r390, %r382, %r385;
	min.s32 	%r391, %r367, %r390;
	ld.shared.u32 	%r392, [%r60+16276];
	add.s32 	%r393, %r376, %r392;
	min.s32 	%r394, %r370, %r393;
	add.s32 	%r395, %r379, %r392;
	min.s32 	%r396, %r372, %r395;
	add.s32 	%r397, %r382, %r392;
	min.s32 	%r398, %r374, %r397;
	ld.shared.u32 	%r399, [%r60+56];
	ld.shared.u32 	%r400, [%r63+4368];
	add.s32 	%r401, %r400, %r399;
	min.s32 	%r402, %r378, %r401;
	ld.shared.u32 	%r403, [%r63+4472];
	add.s32 	%r404, %r403, %r399;
	min.s32 	%r405, %r381, %r404;
	ld.shared.u32 	%r406, [%r63+4576];
	add.s32 	%r407, %r406, %r399;
	min.s32 	%r408, %r384, %r407;
	ld.shared.u32 	%r409, [%r60+8168];
	add.s32 	%r410, %r400, %r409;
	min.s32 	%r411, %r387, %r410;
	add.s32 	%r412, %r403, %r409;
	min.s32 	%r413, %r389, %r412;
	add.s32 	%r414, %r406, %r409;
	min.s32 	%r415, %r391, %r414;
	ld.shared.u32 	%r416, [%r60+16280];
	add.s32 	%r417, %r400, %r416;
	min.s32 	%r418, %r394, %r417;
	add.s32 	%r419, %r403, %r416;
	min.s32 	%r420, %r396, %r419;
	add.s32 	%r421, %r406, %r416;
	min.s32 	%r422, %r398, %r421;
	ld.shared.u32 	%r423, [%r60+60];
	ld.shared.u32 	%r424, [%r63+4680];
	add.s32 	%r425, %r424, %r423;
	min.s32 	%r426, %r402, %r425;
	ld.shared.u32 	%r427, [%r63+4784];
	add.s32 	%r428, %r427, %r423;
	min.s32 	%r429, %r405, %r428;
	ld.shared.u32 	%r430, [%r63+4888];
	add.s32 	%r431, %r430, %r423;
	min.s32 	%r432, %r408, %r431;
	ld.shared.u32 	%r433, [%r60+8172];
	add.s32 	%r434, %r424, %r433;
	min.s32 	%r435, %r411, %r434;
	add.s32 	%r436, %r427, %r433;
	min.s32 	%r437, %r413, %r436;
	add.s32 	%r438, %r430, %r433;
	min.s32 	%r439, %r415, %r438;
	ld.shared.u32 	%r440, [%r60+16284];
	add.s32 	%r441, %r424, %r440;
	min.s32 	%r442, %r418, %r441;
	add.s32 	%r443, %r427, %r440;
	min.s32 	%r444, %r420, %r443;
	add.s32 	%r445, %r430, %r440;
	min.s32 	%r446, %r422, %r445;
	ld.shared.u32 	%r447, [%r60+64];
	ld.shared.u32 	%r448, [%r63+4992];
	add.s32 	%r449, %r448, %r447;
	min.s32 	%r450, %r426, %r449;
	ld.shared.u32 	%r451, [%r63+5096];
	add.s32 	%r452, %r451, %r447;
	min.s32 	%r453, %r429, %r452;
	ld.shared.u32 	%r454, [%r63+5200];
	add.s32 	%r455, %r454, %r447;
	min.s32 	%r456, %r432, %r455;
	ld.shared.u32 	%r457, [%r60+8176];
	add.s32 	%r458, %r448, %r457;
	min.s32 	%r459, %r435, %r458;
	add.s32 	%r460, %r451, %r457;
	min.s32 	%r461, %r437, %r460;
	add.s32 	%r462, %r454, %r457;
	min.s32 	%r463, %r439, %r462;
	ld.shared.u32 	%r464, [%r60+16288];
	add.s32 	%r465, %r448, %r464;
	min.s32 	%r466, %r442, %r465;
	add.s32 	%r467, %r451, %r464;
	min.s32 	%r468, %r444, %r467;
	add.s32 	%r469, %r454, %r464;
	min.s32 	%r470, %r446, %r469;
	ld.shared.u32 	%r471, [%r60+68];
	ld.shared.u32 	%r472, [%r63+5304];
	add.s32 	%r473, %r472, %r471;
	min.s32 	%r474, %r450, %r473;
	ld.shared.u32 	%r475, [%r63+5408];
	add.s32 	%r476, %r475, %r471;
	min.s32 	%r477, %r453, %r476;
	ld.shared.u32 	%r478, [%r63+5512];
	add.s32 	%r479, %r478, %r471;
	min.s32 	%r480, %r456, %r479;
	ld.shared.u32 	%r481, [%r60+8180];
	add.s32 	%r482, %r472, %r481;
	min.s32 	%r483, %r459, %r482;
	add.s32 	%r484, %r475, %r481;
	min.s32 	%r485, %r461, %r484;
	add.s32 	%r486, %r478, %r481;
	min.s32 	%r487, %r463, %r486;
	ld.shared.u32 	%r488, [%r60+16292];
	add.s32 	%r489, %r472, %r488;
	min.s32 	%r490, %r466, %r489;
	add.s32 	%r491, %r475, %r488;
	min.s32 	%r492, %r468, %r491;
	add.s32 	%r493, %r478, %r488;
	min.s32 	%r494, %r470, %r493;
	ld.shared.u32 	%r495, [%r60+72];
	ld.shared.u32 	%r496, [%r63+5616];
	add.s32 	%r497, %r496, %r495;
	min.s32 	%r498, %r474, %r497;
	ld.shared.u32 	%r499, [%r63+5720];
	add.s32 	%r500, %r499, %r495;
	min.s32 	%r501, %r477, %r500;
	ld.shared.u32 	%r502, [%r63+5824];
	add.s32 	%r503, %r502, %r495;
	min.s32 	%r504, %r480, %r503;
	ld.shared.u32 	%r505, [%r60+8184];
	add.s32 	%r506, %r496, %r505;
	min.s32 	%r507, %r483, %r506;
	add.s32 	%r508, %r499, %r505;
	min.s32 	%r509, %r485, %r508;
	add.s32 	%r510, %r502, %r505;
	min.s32 	%r511, %r487, %r510;
	ld.shared.u32 	%r512, [%r60+16296];
	add.s32 	%r513, %r496, %r512;
	min.s32 	%r514, %r490, %r513;
	add.s32 	%r515, %r499, %r512;
	min.s32 	%r516, %r492, %r515;
	add.s32 	%r517, %r502, %r512;
	min.s32 	%r518, %r494, %r517;
	ld.shared.u32 	%r519, [%r60+76];
	ld.shared.u32 	%r520, [%r63+5928];
	add.s32 	%r521, %r520, %r519;
	min.s32 	%r522, %r498, %r521;
	ld.shared.u32 	%r523, [%r63+6032];
	add.s32 	%r524, %r523, %r519;
	min.s32 	%r525, %r501, %r524;
	ld.shared.u32 	%r526, [%r63+6136];
	add.s32 	%r527, %r526, %r519;
	min.s32 	%r528, %r504, %r527;
	ld.shared.u32 	%r529, [%r60+8188];
	add.s32 	%r530, %r520, %r529;
	min.s32 	%r531, %r507, %r530;
	add.s32 	%r532, %r523, %r529;
	min.s32 	%r533, %r509, %r532;
	add.s32 	%r534, %r526, %r529;
	min.s32 	%r535, %r511, %r534;
	ld.shared.u32 	%r536, [%r60+16300];
	add.s32 	%r537, %r520, %r536;
	min.s32 	%r538, %r514, %r537;
	add.s32 	%r539, %r523, %r536;
	min.s32 	%r540, %r516, %r539;
	add.s32 	%r541, %r526, %r536;
	min.s32 	%r542, %r518, %r541;
	ld.shared.u32 	%r543, [%r60+80];
	ld.shared.u32 	%r544, [%r63+6240];
	add.s32 	%r545, %r544, %r543;
	min.s32 	%r546, %r522, %r545;
	ld.shared.u32 	%r547, [%r63+6344];
	add.s32 	%r548, %r547, %r543;
	min.s32 	%r549, %r525, %r548;
	ld.shared.u32 	%r550, [%r63+6448];
	add.s32 	%r551, %r550, %r543;
	min.s32 	%r552, %r528, %r551;
	ld.shared.u32 	%r553, [%r60+8192];
	add.s32 	%r554, %r544, %r553;
	min.s32 	%r555, %r531, %r554;
	add.s32 	%r556, %r547, %r553;
	min.s32 	%r557, %r533, %r556;
	add.s32 	%r558, %r550, %r553;
	min.s32 	%r559, %r535, %r558;
	ld.shared.u32 	%r560, [%r60+16304];
	add.s32 	%r561, %r544, %r560;
	min.s32 	%r562, %r538, %r561;
	add.s32 	%r563, %r547, %r560;
	min.s32 	%r564, %r540, %r563;
	add.s32 	%r565, %r550, %r560;
	min.s32 	%r566, %r542, %r565;
	ld.shared.u32 	%r567, [%r60+84];
	ld.shared.u32 	%r568, [%r63+6552];
	add.s32 	%r569, %r568, %r567;
	min.s32 	%r570, %r546, %r569;
	ld.shared.u32 	%r571, [%r63+6656];
	add.s32 	%r572, %r571, %r567;
	min.s32 	%r573, %r549, %r572;
	ld.shared.u32 	%r574, [%r63+6760];
	add.s32 	%r575, %r574, %r567;
	min.s32 	%r576, %r552, %r575;
	ld.shared.u32 	%r577, [%r60+8196];
	add.s32 	%r578, %r568, %r577;
	min.s32 	%r579, %r555, %r578;
	add.s32 	%r580, %r571, %r577;
	min.s32 	%r581, %r557, %r580;
	add.s32 	%r582, %r574, %r577;
	min.s32 	%r583, %r559, %r582;
	ld.shared.u32 	%r584, [%r60+16308];
	add.s32 	%r585, %r568, %r584;
	min.s32 	%r586, %r562, %r585;
	add.s32 	%r587, %r571, %r584;
	min.s32 	%r588, %r564, %r587;
	add.s32 	%r589, %r574, %r584;
	min.s32 	%r590, %r566, %r589;
	ld.shared.u32 	%r591, [%r60+88];
	ld.shared.u32 	%r592, [%r63+6864];
	add.s32 	%r593, %r592, %r591;
	min.s32 	%r594, %r570, %r593;
	ld.shared.u32 	%r595, [%r63+6968];
	add.s32 	%r596, %r595, %r591;
	min.s32 	%r597, %r573, %r596;
	ld.shared.u32 	%r598, [%r63+7072];
	add.s32 	%r599, %r598, %r591;
	min.s32 	%r600, %r576, %r599;
	ld.shared.u32 	%r601, [%r60+8200];
	add.s32 	%r602, %r592, %r601;
	min.s32 	%r603, %r579, %r602;
	add.s32 	%r604, %r595, %r601;
	min.s32 	%r605, %r581, %r604;
	add.s32 	%r606, %r598, %r601;
	min.s32 	%r607, %r583, %r606;
	ld.shared.u32 	%r608, [%r60+16312];
	add.s32 	%r609, %r592, %r608;
	min.s32 	%r610, %r586, %r609;
	add.s32 	%r611, %r595, %r608;
	min.s32 	%r612, %r588, %r611;
	add.s32 	%r613, %r598, %r608;
	min.s32 	%r614, %r590, %r613;
	ld.shared.u32 	%r615, [%r60+92];
	ld.shared.u32 	%r616, [%r63+7176];
	add.s32 	%r617, %r616, %r615;
	min.s32 	%r618, %r594, %r617;
	ld.shared.u32 	%r619, [%r63+7280];
	add.s32 	%r620, %r619, %r615;
	min.s32 	%r621, %r597, %r620;
	ld.shared.u32 	%r622, [%r63+7384];
	add.s32 	%r623, %r622, %r615;
	min.s32 	%r624, %r600, %r623;
	ld.shared.u32 	%r625, [%r60+8204];
	add.s32 	%r626, %r616, %r625;
	min.s32 	%r627, %r603, %r626;
	add.s32 	%r628, %r619, %r625;
	min.s32 	%r629, %r605, %r628;
	add.s32 	%r630, %r622, %r625;
	min.s32 	%r631, %r607, %r630;
	ld.shared.u32 	%r632, [%r60+16316];
	add.s32 	%r633, %r616, %r632;
	min.s32 	%r634, %r610, %r633;
	add.s32 	%r635, %r619, %r632;
	min.s32 	%r636, %r612, %r635;
	add.s32 	%r637, %r622, %r632;
	min.s32 	%r638, %r614, %r637;
	ld.shared.u32 	%r639, [%r60+96];
	ld.shared.u32 	%r640, [%r63+7488];
	add.s32 	%r641, %r640, %r639;
	min.s32 	%r642, %r618, %r641;
	ld.shared.u32 	%r643, [%r63+7592];
	add.s32 	%r644, %r643, %r639;
	min.s32 	%r645, %r621, %r644;
	ld.shared.u32 	%r646, [%r63+7696];
	add.s32 	%r647, %r646, %r639;
	min.s32 	%r648, %r624, %r647;
	ld.shared.u32 	%r649, [%r60+8208];
	add.s32 	%r650, %r640, %r649;
	min.s32 	%r651, %r627, %r650;
	add.s32 	%r652, %r643, %r649;
	min.s32 	%r653, %r629, %r652;
	add.s32 	%r654, %r646, %r649;
	min.s32 	%r655, %r631, %r654;
	ld.shared.u32 	%r656, [%r60+16320];
	add.s32 	%r657, %r640, %r656;
	min.s32 	%r658, %r634, %r657;
	add.s32 	%r659, %r643, %r656;
	min.s32 	%r660, %r636, %r659;
	add.s32 	%r661, %r646, %r656;
	min.s32 	%r662, %r638, %r661;
	ld.shared.u32 	%r663, [%r60+100];
	ld.shared.u32 	%r664, [%r63+7800];
	add.s32 	%r665, %r664, %r663;
	min.s32 	%r666, %r642, %r665;
	ld.shared.u32 	%r667, [%r63+7904];
	add.s32 	%r668, %r667, %r663;
	min.s32 	%r669, %r645, %r668;
	ld.shared.u32 	%r670, [%r63+8008];
	add.s32 	%r671, %r670, %r663;
	min.s32 	%r672, %r648, %r671;
	ld.shared.u32 	%r673, [%r60+8212];
	add.s32 	%r674, %r664, %r673;
	min.s32 	%r675, %r651, %r674;
	add.s32 	%r676, %r667, %r673;
	min.s32 	%r677, %r653, %r676;
	add.s32 	%r678, %r670, %r673;
	min.s32 	%r679, %r655, %r678;
	ld.shared.u32 	%r680, [%r60+16324];
	add.s32 	%r681, %r664, %r680;
	min.s32 	%r682, %r658, %r681;
	add.s32 	%r683, %r667, %r680;
	min.s32 	%r684, %r660, %r683;
	add.s32 	%r685, %r670, %r680;
	min.s32 	%r686, %r662, %r685;
	ld.shared.u32 	%r687, [%r60+104];
	ld.shared.u32 	%r688, [%r63+8112];
	add.s32 	%r689, %r688, %r687;
	min.s32 	%r690, %r666, %r689;
	ld.shared.u32 	%r691, [%r63+8216];
	add.s32 	%r692, %r691, %r687;
	min.s32 	%r693, %r669, %r692;
	ld.shared.u32 	%r694, [%r63+8320];
	add.s32 	%r695, %r694, %r687;
	min.s32 	%r696, %r672, %r695;
	ld.shared.u32 	%r697, [%r60+8216];
	add.s32 	%r698, %r688, %r697;
	min.s32 	%r699, %r675, %r698;
	add.s32 	%r700, %r691, %r697;
	min.s32 	%r701, %r677, %r700;
	add.s32 	%r702, %r694, %r697;
	min.s32 	%r703, %r679, %r702;
	ld.shared.u32 	%r704, [%r60+16328];
	add.s32 	%r705, %r688, %r704;
	min.s32 	%r706, %r682, %r705;
	add.s32 	%r707, %r691, %r704;
	min.s32 	%r708, %r684, %r707;
	add.s32 	%r709, %r694, %r704;
	min.s32 	%r710, %r686, %r709;
	ld.shared.u32 	%r711, [%r60+108];
	ld.shared.u32 	%r712, [%r63+8424];
	add.s32 	%r713, %r712, %r711;
	min.s32 	%r714, %r690, %r713;
	ld.shared.u32 	%r715, [%r63+8528];
	add.s32 	%r716, %r715, %r711;
	min.s32 	%r717, %r693, %r716;
	ld.shared.u32 	%r718, [%r63+8632];
	add.s32 	%r719, %r718, %r711;
	min.s32 	%r720, %r696, %r719;
	ld.shared.u32 	%r721, [%r60+8220];
	add.s32 	%r722, %r712, %r721;
	min.s32 	%r723, %r699, %r722;
	add.s32 	%r724, %r715, %r721;
	min.s32 	%r725, %r701, %r724;
	add.s32 	%r726, %r718, %r721;
	min.s32 	%r727, %r703, %r726;
	ld.shared.u32 	%r728, [%r60+16332];
	add.s32 	%r729, %r712, %r728;
	min.s32 	%r730, %r706, %r729;
	add.s32 	%r731, %r715, %r728;
	min.s32 	%r732, %r708, %r731;
	add.s32 	%r733, %r718, %r728;
	min.s32 	%r734, %r710, %r733;
	ld.shared.u32 	%r735, [%r60+112];
	ld.shared.u32 	%r736, [%r63+8736];
	add.s32 	%r737, %r736, %r735;
	min.s32 	%r738, %r714, %r737;
	ld.shared.u32 	%r739, [%r63+8840];
	add.s32 	%r740, %r739, %r735;
	min.s32 	%r741, %r717, %r740;
	ld.shared.u32 	%r742, [%r63+8944];
	add.s32 	%r743, %r742, %r735;
	min.s32 	%r744, %r720, %r743;
	ld.shared.u32 	%r745, [%r60+8224];
	add.s32 	%r746, %r736, %r745;
	min.s32 	%r747, %r723, %r746;
	add.s32 	%r748, %r739, %r745;
	min.s32 	%r749, %r725, %r748;
	add.s32 	%r750, %r742, %r745;
	min.s32 	%r751, %r727, %r750;
	ld.shared.u32 	%r752, [%r60+16336];
	add.s32 	%r753, %r736, %r752;
	min.s32 	%r754, %r730, %r753;
	add.s32 	%r755, %r739, %r752;
	min.s32 	%r756, %r732, %r755;
	add.s32 	%r757, %r742, %r752;
	min.s32 	%r758, %r734, %r757;
	ld.shared.u32 	%r759, [%r60+116];
	ld.shared.u32 	%r760, [%r63+9048];
	add.s32 	%r761, %r760, %r759;
	min.s32 	%r762, %r738, %r761;
	ld.shared.u32 	%r763, [%r63+9152];
	add.s32 	%r764, %r763, %r759;
	min.s32 	%r765, %r741, %r764;
	ld.shared.u32 	%r766, [%r63+9256];
	add.s32 	%r767, %r766, %r759;
	min.s32 	%r768, %r744, %r767;
	ld.shared.u32 	%r769, [%r60+8228];
	add.s32 	%r770, %r760, %r769;
	min.s32 	%r771, %r747, %r770;
	add.s32 	%r772, %r763, %r769;
	min.s32 	%r773, %r749, %r772;
	add.s32 	%r774, %r766, %r769;
	min.s32 	%r775, %r751, %r774;
	ld.shared.u32 	%r776, [%r60+16340];
	add.s32 	%r777, %r760, %r776;
	min.s32 	%r778, %r754, %r777;
	add.s32 	%r779, %r763, %r776;
	min.s32 	%r780, %r756, %r779;
	add.s32 	%r781, %r766, %r776;
	min.s32 	%r782, %r758, %r781;
	ld.shared.u32 	%r783, [%r60+120];
	ld.shared.u32 	%r784, [%r63+9360];
	add.s32 	%r785, %r784, %r783;
	min.s32 	%r786, %r762, %r785;
	ld.shared.u32 	%r787, [%r63+9464];
	add.s32 	%r788, %r787, %r783;
	min.s32 	%r789, %r765, %r788;
	ld.shared.u32 	%r790, [%r63+9568];
	add.s32 	%r791, %r790, %r783;
	min.s32 	%r792, %r768, %r791;
	ld.shared.u32 	%r793, [%r60+8232];
	add.s32 	%r794, %r784, %r793;
	min.s32 	%r795, %r771, %r794;
	add.s32 	%r796, %r787, %r793;
	min.s32 	%r797, %r773, %r796;
	add.s32 	%r798, %r790, %r793;
	min.s32 	%r799, %r775, %r798;
	ld.shared.u32 	%r800, [%r60+16344];
	add.s32 	%r801, %r784, %r800;
	min.s32 	%r802, %r778, %r801;
	add.s32 	%r803, %r787, %r800;
	min.s32 	%r804, %r780, %r803;
	add.s32 	%r805, %r790, %r800;
	min.s32 	%r806, %r782, %r805;
	ld.shared.u32 	%r807, [%r60+124];
	ld.shared.u32 	%r808, [%r63+9672];
	add.s32 	%r809, %r808, %r807;
	min.s32 	%r810, %r786, %r809;
	ld.shared.u32 	%r811, [%r63+9776];
	add.s32 	%r812, %r811, %r807;
	min.s32 	%r813, %r789, %r812;
	ld.shared.u32 	%r814, [%r63+9880];
	add.s32 	%r815, %r814, %r807;
	min.s32 	%r816, %r792, %r815;
	ld.shared.u32 	%r817, [%r60+8236];
	add.s32 	%r818, %r808, %r817;
	min.s32 	%r819, %r795, %r818;
	add.s32 	%r820, %r811, %r817;
	min.s32 	%r821, %r797, %r820;
	add.s32 	%r822, %r814, %r817;
	min.s32 	%r823, %r799, %r822;
	ld.shared.u32 	%r824, [%r60+16348];
	add.s32 	%r825, %r808, %r824;
	min.s32 	%r826, %r802, %r825;
	add.s32 	%r827, %r811, %r824;
	min.s32 	%r828, %r804, %r827;
	add.s32 	%r829, %r814, %r824;
	min.s32 	%r830, %r806, %r829;
	ld.shared.u32 	%r831, [%r60+128];
	ld.shared.u32 	%r832, [%r63+9984];
	add.s32 	%r833, %r832, %r831;
	min.s32 	%r834, %r810, %r833;
	ld.shared.u32 	%r835, [%r63+10088];
	add.s32 	%r836, %r835, %r831;
	min.s32 	%r837, %r813, %r836;
	ld.shared.u32 	%r838, [%r63+10192];
	add.s32 	%r839, %r838, %r831;
	min.s32 	%r840, %r816, %r839;
	ld.shared.u32 	%r841, [%r60+8240];
	add.s32 	%r842, %r832, %r841;
	min.s32 	%r843, %r819, %r842;
	add.s32 	%r844, %r835, %r841;
	min.s32 	%r845, %r821, %r844;
	add.s32 	%r846, %r838, %r841;
	min.s32 	%r847, %r823, %r846;
	ld.shared.u32 	%r848, [%r60+16352];
	add.s32 	%r849, %r832, %r848;
	min.s32 	%r850, %r826, %r849;
	add.s32 	%r851, %r835, %r848;
	min.s32 	%r852, %r828, %r851;
	add.s32 	%r853, %r838, %r848;
	min.s32 	%r854, %r830, %r853;
	ld.shared.u32 	%r855, [%r60+132];
	ld.shared.u32 	%r856, [%r63+10296];
	add.s32 	%r857, %r856, %r855;
	min.s32 	%r858, %r834, %r857;
	ld.shared.u32 	%r859, [%r63+10400];
	add.s32 	%r860, %r859, %r855;
	min.s32 	%r861, %r837, %r860;
	ld.shared.u32 	%r862, [%r63+10504];
	add.s32 	%r863, %r862, %r855;
	min.s32 	%r864, %r840, %r863;
	ld.shared.u32 	%r865, [%r60+8244];
	add.s32 	%r866, %r856, %r865;
	min.s32 	%r867, %r843, %r866;
	add.s32 	%r868, %r859, %r865;
	min.s32 	%r869, %r845, %r868;
	add.s32 	%r870, %r862, %r865;
	min.s32 	%r871, %r847, %r870;
	ld.shared.u32 	%r872, [%r60+16356];
	add.s32 	%r873, %r856, %r872;
	min.s32 	%r874, %r850, %r873;
	add.s32 	%r875, %r859, %r872;
	min.s32 	%r876, %r852, %r875;
	add.s32 	%r877, %r862, %r872;
	min.s32 	%r878, %r854, %r877;
	ld.shared.u32 	%r879, [%r60+136];
	ld.shared.u32 	%r880, [%r63+10608];
	add.s32 	%r881, %r880, %r879;
	min.s32 	%r882, %r858, %r881;
	ld.shared.u32 	%r883, [%r63+10712];
	add.s32 	%r884, %r883, %r879;
	min.s32 	%r885, %r861, %r884;
	ld.shared.u32 	%r886, [%r63+10816];
	add.s32 	%r887, %r886, %r879;
	min.s32 	%r888, %r864, %r887;
	ld.shared.u32 	%r889, [%r60+8248];
	add.s32 	%r890, %r880, %r889;
	min.s32 	%r891, %r867, %r890;
	add.s32 	%r892, %r883, %r889;
	min.s32 	%r893, %r869, %r892;
	add.s32 	%r894, %r886, %r889;
	min.s32 	%r895, %r871, %r894;
	ld.shared.u32 	%r896, [%r60+16360];
	add.s32 	%r897, %r880, %r896;
	min.s32 	%r898, %r874, %r897;
	add.s32 	%r899, %r883, %r896;
	min.s32 	%r900, %r876, %r899;
	add.s32 	%r901, %r886, %r896;
	min.s32 	%r902, %r878, %r901;
	ld.shared.u32 	%r903, [%r60+140];
	ld.shared.u32 	%r904, [%r63+10920];
	add.s32 	%r905, %r904, %r903;
	min.s32 	%r906, %r882, %r905;
	ld.shared.u32 	%r907, [%r63+11024];
	add.s32 	%r908, %r907, %r903;
	min.s32 	%r909, %r885, %r908;
	ld.shared.u32 	%r910, [%r63+11128];
	add.s32 	%r911, %r910, %r903;
	min.s32 	%r912, %r888, %r911;
	ld.shared.u32 	%r913, [%r60+8252];
	add.s32 	%r914, %r904, %r913;
	min.s32 	%r915, %r891, %r914;
	add.s32 	%r916, %r907, %r913;
	min.s32 	%r917, %r893, %r916;
	add.s32 	%r918, %r910, %r913;
	min.s32 	%r919, %r895, %r918;
	ld.shared.u32 	%r920, [%r60+16364];
	add.s32 	%r921, %r904, %r920;
	min.s32 	%r922, %r898, %r921;
	add.s32 	%r923, %r907, %r920;
	min.s32 	%r924, %r900, %r923;
	add.s32 	%r925, %r910, %r920;
	min.s32 	%r926, %r902, %r925;
	ld.shared.u32 	%r927, [%r60+144];
	ld.shared.u32 	%r928, [%r63+11232];
	add.s32 	%r929, %r928, %r927;
	min.s32 	%r930, %r906, %r929;
	ld.shared.u32 	%r931, [%r63+11336];
	add.s32 	%r932, %r931, %r927;
	min.s32 	%r933, %r909, %r932;
	ld.shared.u32 	%r934, [%r63+11440];
	add.s32 	%r935, %r934, %r927;
	min.s32 	%r936, %r912, %r935;
	ld.shared.u32 	%r937, [%r60+8256];
	add.s32 	%r938, %r928, %r937;
	min.s32 	%r939, %r915, %r938;
	add.s32 	%r940, %r931, %r937;
	min.s32 	%r941, %r917, %r940;
	add.s32 	%r942, %r934, %r937;
	min.s32 	%r943, %r919, %r942;
	ld.shared.u32 	%r944, [%r60+16368];
	add.s32 	%r945, %r928, %r944;
	min.s32 	%r946, %r922, %r945;
	add.s32 	%r947, %r931, %r944;
	min.s32 	%r948, %r924, %r947;
	add.s32 	%r949, %r934, %r944;
	min.s32 	%r950, %r926, %r949;
	ld.shared.u32 	%r951, [%r60+148];
	ld.shared.u32 	%r952, [%r63+11544];
	add.s32 	%r953, %r952, %r951;
	min.s32 	%r954, %r930, %r953;
	ld.shared.u32 	%r955, [%r63+11648];
	add.s32 	%r956, %r955, %r951;
	min.s32 	%r957, %r933, %r956;
	ld.shared.u32 	%r958, [%r63+11752];
	add.s32 	%r959, %r958, %r951;
	min.s32 	%r960, %r936, %r959;
	ld.shared.u32 	%r961, [%r60+8260];
	add.s32 	%r962, %r952, %r961;
	min.s32 	%r963, %r939, %r962;
	add.s32 	%r964, %r955, %r961;
	min.s32 	%r965, %r941, %r964;
	add.s32 	%r966, %r958, %r961;
	min.s32 	%r967, %r943, %r966;
	ld.shared.u32 	%r968, [%r60+16372];
	add.s32 	%r969, %r952, %r968;
	min.s32 	%r970, %r946, %r969;
	add.s32 	%r971, %r955, %r968;
	min.s32 	%r972, %r948, %r971;
	add.s32 	%r973, %r958, %r968;
	min.s32 	%r974, %r950, %r973;
	ld.shared.u32 	%r975, [%r60+152];
	ld.shared.u32 	%r976, [%r63+11856];
	add.s32 	%r977, %r976, %r975;
	min.s32 	%r978, %r954, %r977;
	ld.shared.u32 	%r979, [%r63+11960];
	add.s32 	%r980, %r979, %r975;
	min.s32 	%r981, %r957, %r980;
	ld.shared.u32 	%r982, [%r63+12064];
	add.s32 	%r983, %r982, %r975;
	min.s32 	%r984, %r960, %r983;
	ld.shared.u32 	%r985, [%r60+8264];
	add.s32 	%r986, %r976, %r985;
	min.s32 	%r987, %r963, %r986;
	add.s32 	%r988, %r979, %r985;
	min.s32 	%r989, %r965, %r988;
	add.s32 	%r990, %r982, %r985;
	min.s32 	%r991, %r967, %r990;
	ld.shared.u32 	%r992, [%r60+16376];
	add.s32 	%r993, %r976, %r992;
	min.s32 	%r994, %r970, %r993;
	add.s32 	%r995, %r979, %r992;
	min.s32 	%r996, %r972, %r995;
	add.s32 	%r997, %r982, %r992;
	min.s32 	%r998, %r974, %r997;
	ld.shared.u32 	%r999, [%r60+156];
	ld.shared.u32 	%r1000, [%r63+12168];
	add.s32 	%r1001, %r1000, %r999;
	min.s32 	%r1002, %r978, %r1001;
	ld.shared.u32 	%r1003, [%r63+12272];
	add.s32 	%r1004, %r1003, %r999;
	min.s32 	%r1005, %r981, %r1004;
	ld.shared.u32 	%r1006, [%r63+12376];
	add.s32 	%r1007, %r1006, %r999;
	min.s32 	%r1008, %r984, %r1007;
	ld.shared.u32 	%r1009, [%r60+8268];
	add.s32 	%r1010, %r1000, %r1009;
	min.s32 	%r1011, %r987, %r1010;
	add.s32 	%r1012, %r1003, %r1009;
	min.s32 	%r1013, %r989, %r1012;
	add.s32 	%r1014, %r1006, %r1009;
	min.s32 	%r1015, %r991, %r1014;
	ld.shared.u32 	%r1016, [%r60+16380];
	add.s32 	%r1017, %r1000, %r1016;
	min.s32 	%r1018, %r994, %r1017;
	add.s32 	%r1019, %r1003, %r1016;
	min.s32 	%r1020, %r996, %r1019;
	add.s32 	%r1021, %r1006, %r1016;
	min.s32 	%r1022, %r998, %r1021;
	ld.shared.u32 	%r1023, [%r60+160];
	ld.shared.u32 	%r1024, [%r63+12480];
	add.s32 	%r1025, %r1024, %r1023;
	min.s32 	%r1026, %r1002, %r1025;
	ld.shared.u32 	%r1027, [%r63+12584];
	add.s32 	%r1028, %r1027, %r1023;
	min.s32 	%r1029, %r1005, %r1028;
	ld.shared.u32 	%r1030, [%r63+12688];
	add.s32 	%r1031, %r1030, %r1023;
	min.s32 	%r1032, %r1008, %r1031;
	ld.shared.u32 	%r1033, [%r60+8272];
	add.s32 	%r1034, %r1024, %r1033;
	min.s32 	%r1035, %r1011, %r1034;
	add.s32 	%r1036, %r1027, %r1033;
	min.s32 	%r1037, %r1013, %r1036;
	add.s32 	%r1038, %r1030, %r1033;
	min.s32 	%r1039, %r1015, %r1038;
	ld.shared.u32 	%r1040, [%r60+16384];
	add.s32 	%r1041, %r1024, %r1040;
	min.s32 	%r1042, %r1018, %r1041;
	add.s32 	%r1043, %r1027, %r1040;
	min.s32 	%r1044, %r1020, %r1043;
	add.s32 	%r1045, %r1030, %r1040;
	min.s32 	%r1046, %r1022, %r1045;
	ld.shared.u32 	%r1047, [%r60+164];
	ld.shared.u32 	%r1048, [%r63+12792];
	add.s32 	%r1049, %r1048, %r1047;
	min.s32 	%r1050, %r1026, %r1049;
	ld.shared.u32 	%r1051, [%r63+12896];
	add.s32 	%r1052, %r1051, %r1047;
	min.s32 	%r1053, %r1029, %r1052;
	ld.shared.u32 	%r1054, [%r63+13000];
	add.s32 	%r1055, %r1054, %r1047;
	min.s32 	%r1056, %r1032, %r1055;
	ld.shared.u32 	%r1057, [%r60+8276];
	add.s32 	%r1058, %r1048, %r1057;
	min.s32 	%r1059, %r1035, %r1058;
	add.s32 	%r1060, %r1051, %r1057;
	min.s32 	%r1061, %r1037, %r1060;
	add.s32 	%r1062, %r1054, %r1057;
	min.s32 	%r1063, %r1039, %r1062;
	ld.shared.u32 	%r1064, [%r60+16388];
	add.s32 	%r1065, %r1048, %r1064;
	min.s32 	%r1066, %r1042, %r1065;
	add.s32 	%r1067, %r1051, %r1064;
	min.s32 	%r1068, %r1044, %r1067;
	add.s32 	%r1069, %r1054, %r1064;
	min.s32 	%r1070, %r1046, %r1069;
	ld.shared.u32 	%r1071, [%r60+168];
	ld.shared.u32 	%r1072, [%r63+13104];
	add.s32 	%r1073, %r1072, %r1071;
	min.s32 	%r1074, %r1050, %r1073;
	ld.shared.u32 	%r1075, [%r63+13208];
	add.s32 	%r1076, %r1075, %r1071;
	min.s32 	%r1077, %r1053, %r1076;
	ld.shared.u32 	%r1078, [%r63+13312];
	add.s32 	%r1079, %r1078, %r1071;
	min.s32 	%r1080, %r1056, %r1079;
	ld.shared.u32 	%r1081, [%r60+8280];
	add.s32 	%r1082, %r1072, %r1081;
	min.s32 	%r1083, %r1059, %r1082;
	add.s32 	%r1084, %r1075, %r1081;
	min.s32 	%r1085, %r1061, %r1084;
	add.s32 	%r1086, %r1078, %r1081;
	min.s32 	%r1087, %r1063, %r1086;
	ld.shared.u32 	%r1088, [%r60+16392];
	add.s32 	%r1089, %r1072, %r1088;
	min.s32 	%r1090, %r1066, %r1089;
	add.s32 	%r1091, %r1075, %r1088;
	min.s32 	%r1092, %r1068, %r1091;
	add.s32 	%r1093, %r1078, %r1088;
	min.s32 	%r1094, %r1070, %r1093;
	ld.shared.u32 	%r1095, [%r60+172];
	ld.shared.u32 	%r1096, [%r63+13416];
	add.s32 	%r1097, %r1096, %r1095;
	min.s32 	%r1098, %r1074, %r1097;
	ld.shared.u32 	%r1099, [%r63+13520];
	add.s32 	%r1100, %r1099, %r1095;
	min.s32 	%r1101, %r1077, %r1100;
	ld.shared.u32 	%r1102, [%r63+13624];
	add.s32 	%r1103, %r1102, %r1095;
	min.s32 	%r1104, %r1080, %r1103;
	ld.shared.u32 	%r1105, [%r60+8284];
	add.s32 	%r1106, %r1096, %r1105;
	min.s32 	%r1107, %r1083, %r1106;
	add.s32 	%r1108, %r1099, %r1105;
	min.s32 	%r1109, %r1085, %r1108;
	add.s32 	%r1110, %r1102, %r1105;
	min.s32 	%r1111, %r1087, %r1110;
	ld.shared.u32 	%r1112, [%r60+16396];
	add.s32 	%r1113, %r1096, %r1112;
	min.s32 	%r1114, %r1090, %r1113;
	add.s32 	%r1115, %r1099, %r1112;
	min.s32 	%r1116, %r1092, %r1115;
	add.s32 	%r1117, %r1102, %r1112;
	min.s32 	%r1118, %r1094, %r1117;
	ld.shared.u32 	%r1119, [%r60+176];
	ld.shared.u32 	%r1120, [%r63+13728];
	add.s32 	%r1121, %r1120, %r1119;
	min.s32 	%r1122, %r1098, %r1121;
	ld.shared.u32 	%r1123, [%r63+13832];
	add.s32 	%r1124, %r1123, %r1119;
	min.s32 	%r1125, %r1101, %r1124;
	ld.shared.u32 	%r1126, [%r63+13936];
	add.s32 	%r1127, %r1126, %r1119;
	min.s32 	%r1128, %r1104, %r1127;
	ld.shared.u32 	%r1129, [%r60+8288];
	add.s32 	%r1130, %r1120, %r1129;
	min.s32 	%r1131, %r1107, %r1130;
	add.s32 	%r1132, %r1123, %r1129;
	min.s32 	%r1133, %r1109, %r1132;
	add.s32 	%r1134, %r1126, %r1129;
	min.s32 	%r1135, %r1111, %r1134;
	ld.shared.u32 	%r1136, [%r60+16400];
	add.s32 	%r1137, %r1120, %r1136;
	min.s32 	%r1138, %r1114, %r1137;
	add.s32 	%r1139, %r1123, %r1136;
	min.s32 	%r1140, %r1116, %r1139;
	add.s32 	%r1141, %r1126, %r1136;
	min.s32 	%r1142, %r1118, %r1141;
	ld.shared.u32 	%r1143, [%r60+180];
	ld.shared.u32 	%r1144, [%r63+14040];
	add.s32 	%r1145, %r1144, %r1143;
	min.s32 	%r1146, %r1122, %r1145;
	ld.shared.u32 	%r1147, [%r63+14144];
	add.s32 	%r1148, %r1147, %r1143;
	min.s32 	%r1149, %r1125, %r1148;
	ld.shared.u32 	%r1150, [%r63+14248];
	add.s32 	%r1151, %r1150, %r1143;
	min.s32 	%r1152, %r1128, %r1151;
	ld.shared.u32 	%r1153, [%r60+8292];
	add.s32 	%r1154, %r1144, %r1153;
	min.s32 	%r1155, %r1131, %r1154;
	add.s32 	%r1156, %r1147, %r1153;
	min.s32 	%r1157, %r1133, %r1156;
	add.s32 	%r1158, %r1150, %r1153;
	min.s32 	%r1159, %r1135, %r1158;
	ld.shared.u32 	%r1160, [%r60+16404];
	add.s32 	%r1161, %r1144, %r1160;
	min.s32 	%r1162, %r1138, %r1161;
	add.s32 	%r1163, %r1147, %r1160;
	min.s32 	%r1164, %r1140, %r1163;
	add.s32 	%r1165, %r1150, %r1160;
	min.s32 	%r1166, %r1142, %r1165;
	ld.shared.u32 	%r1167, [%r60+184];
	ld.shared.u32 	%r1168, [%r63+14352];
	add.s32 	%r1169, %r1168, %r1167;
	min.s32 	%r1170, %r1146, %r1169;
	ld.shared.u32 	%r1171, [%r63+14456];
	add.s32 	%r1172, %r1171, %r1167;
	min.s32 	%r1173, %r1149, %r1172;
	ld.shared.u32 	%r1174, [%r63+14560];
	add.s32 	%r1175, %r1174, %r1167;
	min.s32 	%r1176, %r1152, %r1175;
	ld.shared.u32 	%r1177, [%r60+8296];
	add.s32 	%r1178, %r1168, %r1177;
	min.s32 	%r1179, %r1155, %r1178;
	add.s32 	%r1180, %r1171, %r1177;
	min.s32 	%r1181, %r1157, %r1180;
	add.s32 	%r1182, %r1174, %r1177;
	min.s32 	%r1183, %r1159, %r1182;
	ld.shared.u32 	%r1184, [%r60+16408];
	add.s32 	%r1185, %r1168, %r1184;
	min.s32 	%r1186, %r1162, %r1185;
	add.s32 	%r1187, %r1171, %r1184;
	min.s32 	%r1188, %r1164, %r1187;
	add.s32 	%r1189, %r1174, %r1184;
	min.s32 	%r1190, %r1166, %r1189;
	ld.shared.u32 	%r1191, [%r60+188];
	ld.shared.u32 	%r1192, [%r63+14664];
	add.s32 	%r1193, %r1192, %r1191;
	min.s32 	%r1194, %r1170, %r1193;
	ld.shared.u32 	%r1195, [%r63+14768];
	add.s32 	%r1196, %r1195, %r1191;
	min.s32 	%r1197, %r1173, %r1196;
	ld.shared.u32 	%r1198, [%r63+14872];
	add.s32 	%r1199, %r1198, %r1191;
	min.s32 	%r1200, %r1176, %r1199;
	ld.shared.u32 	%r1201, [%r60+8300];
	add.s32 	%r1202, %r1192, %r1201;
	min.s32 	%r1203, %r1179, %r1202;
	add.s32 	%r1204, %r1195, %r1201;
	min.s32 	%r1205, %r1181, %r1204;
	add.s32 	%r1206, %r1198, %r1201;
	min.s32 	%r1207, %r1183, %r1206;
	ld.shared.u32 	%r1208, [%r60+16412];
	add.s32 	%r1209, %r1192, %r1208;
	min.s32 	%r1210, %r1186, %r1209;
	add.s32 	%r1211, %r1195, %r1208;
	min.s32 	%r1212, %r1188, %r1211;
	add.s32 	%r1213, %r1198, %r1208;
	min.s32 	%r1214, %r1190, %r1213;
	ld.shared.u32 	%r1215, [%r60+192];
	ld.shared.u32 	%r1216, [%r63+14976];
	add.s32 	%r1217, %r1216, %r1215;
	min.s32 	%r1218, %r1194, %r1217;
	ld.shared.u32 	%r1219, [%r63+15080];
	add.s32 	%r1220, %r1219, %r1215;
	min.s32 	%r1221, %r1197, %r1220;
	ld.shared.u32 	%r1222, [%r63+15184];
	add.s32 	%r1223, %r1222, %r1215;
	min.s32 	%r1224, %r1200, %r1223;
	ld.shared.u32 	%r1225, [%r60+8304];
	add.s32 	%r1226, %r1216, %r1225;
	min.s32 	%r1227, %r1203, %r1226;
	add.s32 	%r1228, %r1219, %r1225;
	min.s32 	%r1229, %r1205, %r1228;
	add.s32 	%r1230, %r1222, %r1225;
	min.s32 	%r1231, %r1207, %r1230;
	ld.shared.u32 	%r1232, [%r60+16416];
	add.s32 	%r1233, %r1216, %r1232;
	min.s32 	%r1234, %r1210, %r1233;
	add.s32 	%r1235, %r1219, %r1232;
	min.s32 	%r1236, %r1212, %r1235;
	add.s32 	%r1237, %r1222, %r1232;
	min.s32 	%r1238, %r1214, %r1237;
	ld.shared.u32 	%r1239, [%r60+196];
	ld.shared.u32 	%r1240, [%r63+15288];
	add.s32 	%r1241, %r1240, %r1239;
	min.s32 	%r1242, %r1218, %r1241;
	ld.shared.u32 	%r1243, [%r63+15392];
	add.s32 	%r1244, %r1243, %r1239;
	min.s32 	%r1245, %r1221, %r1244;
	ld.shared.u32 	%r1246, [%r63+15496];
	add.s32 	%r1247, %r1246, %r1239;
	min.s32 	%r1248, %r1224, %r1247;
	ld.shared.u32 	%r1249, [%r60+8308];
	add.s32 	%r1250, %r1240, %r1249;
	min.s32 	%r1251, %r1227, %r1250;
	add.s32 	%r1252, %r1243, %r1249;
	min.s32 	%r1253, %r1229, %r1252;
	add.s32 	%r1254, %r1246, %r1249;
	min.s32 	%r1255, %r1231, %r1254;
	ld.shared.u32 	%r1256, [%r60+16420];
	add.s32 	%r1257, %r1240, %r1256;
	min.s32 	%r1258, %r1234, %r1257;
	add.s32 	%r1259, %r1243, %r1256;
	min.s32 	%r1260, %r1236, %r1259;
	add.s32 	%r1261, %r1246, %r1256;
	min.s32 	%r1262, %r1238, %r1261;
	ld.shared.u32 	%r1263, [%r60+200];
	ld.shared.u32 	%r1264, [%r63+15600];
	add.s32 	%r1265, %r1264, %r1263;
	min.s32 	%r1266, %r1242, %r1265;
	ld.shared.u32 	%r1267, [%r63+15704];
	add.s32 	%r1268, %r1267, %r1263;
	min.s32 	%r1269, %r1245, %r1268;
	ld.shared.u32 	%r1270, [%r63+15808];
	add.s32 	%r1271, %r1270, %r1263;
	min.s32 	%r1272, %r1248, %r1271;
	ld.shared.u32 	%r1273, [%r60+8312];
	add.s32 	%r1274, %r1264, %r1273;
	min.s32 	%r1275, %r1251, %r1274;
	add.s32 	%r1276, %r1267, %r1273;
	min.s32 	%r1277, %r1253, %r1276;
	add.s32 	%r1278, %r1270, %r1273;
	min.s32 	%r1279, %r1255, %r1278;
	ld.shared.u32 	%r1280, [%r60+16424];
	add.s32 	%r1281, %r1264, %r1280;
	min.s32 	%r1282, %r1258, %r1281;
	add.s32 	%r1283, %r1267, %r1280;
	min.s32 	%r1284, %r1260, %r1283;
	add.s32 	%r1285, %r1270, %r1280;
	min.s32 	%r1286, %r1262, %r1285;
	ld.shared.u32 	%r1287, [%r60+204];
	ld.shared.u32 	%r1288, [%r63+15912];
	add.s32 	%r1289, %r1288, %r1287;
	min.s32 	%r1290, %r1266, %r1289;
	ld.shared.u32 	%r1291, [%r63+16016];
	add.s32 	%r1292, %r1291, %r1287;
	min.s32 	%r1293, %r1269, %r1292;
	ld.shared.u32 	%r1294, [%r63+16120];
	add.s32 	%r1295, %r1294, %r1287;
	min.s32 	%r1296, %r1272, %r1295;
	ld.shared.u32 	%r1297, [%r60+8316];
	add.s32 	%r1298, %r1288, %r1297;
	min.s32 	%r1299, %r1275, %r1298;
	add.s32 	%r1300, %r1291, %r1297;
	min.s32 	%r1301, %r1277, %r1300;
	add.s32 	%r1302, %r1294, %r1297;
	min.s32 	%r1303, %r1279, %r1302;
	ld.shared.u32 	%r1304, [%r60+16428];
	add.s32 	%r1305, %r1288, %r1304;
	min.s32 	%r1306, %r1282, %r1305;
	add.s32 	%r1307, %r1291, %r1304;
	min.s32 	%r1308, %r1284, %r1307;
	add.s32 	%r1309, %r1294, %r1304;
	min.s32 	%r1310, %r1286, %r1309;
	ld.shared.u32 	%r1311, [%r60+208];
	ld.shared.u32 	%r1312, [%r63+16224];
	add.s32 	%r1313, %r1312, %r1311;
	min.s32 	%r1314, %r1290, %r1313;
	ld.shared.u32 	%r1315, [%r63+16328];
	add.s32 	%r1316, %r1315, %r1311;
	min.s32 	%r1317, %r1293, %r1316;
	ld.shared.u32 	%r1318, [%r63+16432];
	add.s32 	%r1319, %r1318, %r1311;
	min.s32 	%r1320, %r1296, %r1319;
	ld.shared.u32 	%r1321, [%r60+8320];
	add.s32 	%r1322, %r1312, %r1321;
	min.s32 	%r1323, %r1299, %r1322;
	add.s32 	%r1324, %r1315, %r1321;
	min.s32 	%r1325, %r1301, %r1324;
	add.s32 	%r1326, %r1318, %r1321;
	min.s32 	%r1327, %r1303, %r1326;
	ld.shared.u32 	%r1328, [%r60+16432];
	add.s32 	%r1329, %r1312, %r1328;
	min.s32 	%r1330, %r1306, %r1329;
	add.s32 	%r1331, %r1315, %r1328;
	min.s32 	%r1332, %r1308, %r1331;
	add.s32 	%r1333, %r1318, %r1328;
	min.s32 	%r1334, %r1310, %r1333;
	ld.shared.u32 	%r1335, [%r60+212];
	ld.shared.u32 	%r1336, [%r63+16536];
	add.s32 	%r1337, %r1336, %r1335;
	min.s32 	%r1338, %r1314, %r1337;
	ld.shared.u32 	%r1339, [%r63+16640];
	add.s32 	%r1340, %r1339, %r1335;
	min.s32 	%r1341, %r1317, %r1340;
	ld.shared.u32 	%r1342, [%r63+16744];
	add.s32 	%r1343, %r1342, %r1335;
	min.s32 	%r1344, %r1320, %r1343;
	ld.shared.u32 	%r1345, [%r60+8324];
	add.s32 	%r1346, %r1336, %r1345;
	min.s32 	%r1347, %r1323, %r1346;
	add.s32 	%r1348, %r1339, %r1345;
	min.s32 	%r1349, %r1325, %r1348;
	add.s32 	%r1350, %r1342, %r1345;
	min.s32 	%r1351, %r1327, %r1350;
	ld.shared.u32 	%r1352, [%r60+16436];
	add.s32 	%r1353, %r1336, %r1352;
	min.s32 	%r1354, %r1330, %r1353;
	add.s32 	%r1355, %r1339, %r1352;
	min.s32 	%r1356, %r1332, %r1355;
	add.s32 	%r1357, %r1342, %r1352;
	min.s32 	%r1358, %r1334, %r1357;
	ld.shared.u32 	%r1359, [%r60+216];
	ld.shared.u32 	%r1360, [%r63+16848];
	add.s32 	%r1361, %r1360, %r1359;
	min.s32 	%r1362, %r1338, %r1361;
	ld.shared.u32 	%r1363, [%r63+16952];
	add.s32 	%r1364, %r1363, %r1359;
	min.s32 	%r1365, %r1341, %r1364;
	ld.shared.u32 	%r1366, [%r63+17056];
	add.s32 	%r1367, %r1366, %r1359;
	min.s32 	%r1368, %r1344, %r1367;
	ld.shared.u32 	%r1369, [%r60+8328];
	add.s32 	%r1370, %r1360, %r1369;
	min.s32 	%r1371, %r1347, %r1370;
	add.s32 	%r1372, %r1363, %r1369;
	min.s32 	%r1373, %r1349, %r1372;
	add.s32 	%r1374, %r1366, %r1369;
	min.s32 	%r1375, %r1351, %r1374;
	ld.shared.u32 	%r1376, [%r60+16440];
	add.s32 	%r1377, %r1360, %r1376;
	min.s32 	%r1378, %r1354, %r1377;
	add.s32 	%r1379, %r1363, %r1376;
	min.s32 	%r1380, %r1356, %r1379;
	add.s32 	%r1381, %r1366, %r1376;
	min.s32 	%r1382, %r1358, %r1381;
	ld.shared.u32 	%r1383, [%r60+220];
	ld.shared.u32 	%r1384, [%r63+17160];
	add.s32 	%r1385, %r1384, %r1383;
	min.s32 	%r1386, %r1362, %r1385;
	ld.shared.u32 	%r1387, [%r63+17264];
	add.s32 	%r1388, %r1387, %r1383;
	min.s32 	%r1389, %r1365, %r1388;
	ld.shared.u32 	%r1390, [%r63+17368];
	add.s32 	%r1391, %r1390, %r1383;
	min.s32 	%r1392, %r1368, %r1391;
	ld.shared.u32 	%r1393, [%r60+8332];
	add.s32 	%r1394, %r1384, %r1393;
	min.s32 	%r1395, %r1371, %r1394;
	add.s32 	%r1396, %r1387, %r1393;
	min.s32 	%r1397, %r1373, %r1396;
	add.s32 	%r1398, %r1390, %r1393;
	min.s32 	%r1399, %r1375, %r1398;
	ld.shared.u32 	%r1400, [%r60+16444];
	add.s32 	%r1401, %r1384, %r1400;
	min.s32 	%r1402, %r1378, %r1401;
	add.s32 	%r1403, %r1387, %r1400;
	min.s32 	%r1404, %r1380, %r1403;
	add.s32 	%r1405, %r1390, %r1400;
	min.s32 	%r1406, %r1382, %r1405;
	ld.shared.u32 	%r1407, [%r60+224];
	ld.shared.u32 	%r1408, [%r63+17472];
	add.s32 	%r1409, %r1408, %r1407;
	min.s32 	%r1410, %r1386, %r1409;
	ld.shared.u32 	%r1411, [%r63+17576];
	add.s32 	%r1412, %r1411, %r1407;
	min.s32 	%r1413, %r1389, %r1412;
	ld.shared.u32 	%r1414, [%r63+17680];
	add.s32 	%r1415, %r1414, %r1407;
	min.s32 	%r1416, %r1392, %r1415;
	ld.shared.u32 	%r1417, [%r60+8336];
	add.s32 	%r1418, %r1408, %r1417;
	min.s32 	%r1419, %r1395, %r1418;
	add.s32 	%r1420, %r1411, %r1417;
	min.s32 	%r1421, %r1397, %r1420;
	add.s32 	%r1422, %r1414, %r1417;
	min.s32 	%r1423, %r1399, %r1422;
	ld.shared.u32 	%r1424, [%r60+16448];
	add.s32 	%r1425, %r1408, %r1424;
	min.s32 	%r1426, %r1402, %r1425;
	add.s32 	%r1427, %r1411, %r1424;
	min.s32 	%r1428, %r1404, %r1427;
	add.s32 	%r1429, %r1414, %r1424;
	min.s32 	%r1430, %r1406, %r1429;
	ld.shared.u32 	%r1431, [%r60+228];
	ld.shared.u32 	%r1432, [%r63+17784];
	add.s32 	%r1433, %r1432, %r1431;
	min.s32 	%r1434, %r1410, %r1433;
	ld.shared.u32 	%r1435, [%r63+17888];
	add.s32 	%r1436, %r1435, %r1431;
	min.s32 	%r1437, %r1413, %r1436;
	ld.shared.u32 	%r1438, [%r63+17992];
	add.s32 	%r1439, %r1438, %r1431;
	min.s32 	%r1440, %r1416, %r1439;
	ld.shared.u32 	%r1441, [%r60+8340];
	add.s32 	%r1442, %r1432, %r1441;
	min.s32 	%r1443, %r1419, %r1442;
	add.s32 	%r1444, %r1435, %r1441;
	min.s32 	%r1445, %r1421, %r1444;
	add.s32 	%r1446, %r1438, %r1441;
	min.s32 	%r1447, %r1423, %r1446;
	ld.shared.u32 	%r1448, [%r60+16452];
	add.s32 	%r1449, %r1432, %r1448;
	min.s32 	%r1450, %r1426, %r1449;
	add.s32 	%r1451, %r1435, %r1448;
	min.s32 	%r1452, %r1428, %r1451;
	add.s32 	%r1453, %r1438, %r1448;
	min.s32 	%r1454, %r1430, %r1453;
	ld.shared.u32 	%r1455, [%r60+232];
	ld.shared.u32 	%r1456, [%r63+18096];
	add.s32 	%r1457, %r1456, %r1455;
	min.s32 	%r1458, %r1434, %r1457;
	ld.shared.u32 	%r1459, [%r63+18200];
	add.s32 	%r1460, %r1459, %r1455;
	min.s32 	%r1461, %r1437, %r1460;
	ld.shared.u32 	%r1462, [%r63+18304];
	add.s32 	%r1463, %r1462, %r1455;
	min.s32 	%r1464, %r1440, %r1463;
	ld.shared.u32 	%r1465, [%r60+8344];
	add.s32 	%r1466, %r1456, %r1465;
	min.s32 	%r1467, %r1443, %r1466;
	add.s32 	%r1468, %r1459, %r1465;
	min.s32 	%r1469, %r1445, %r1468;
	add.s32 	%r1470, %r1462, %r1465;
	min.s32 	%r1471, %r1447, %r1470;
	ld.shared.u32 	%r1472, [%r60+16456];
	add.s32 	%r1473, %r1456, %r1472;
	min.s32 	%r1474, %r1450, %r1473;
	add.s32 	%r1475, %r1459, %r1472;
	min.s32 	%r1476, %r1452, %r1475;
	add.s32 	%r1477, %r1462, %r1472;
	min.s32 	%r1478, %r1454, %r1477;
	ld.shared.u32 	%r1479, [%r60+236];
	ld.shared.u32 	%r1480, [%r63+18408];
	add.s32 	%r1481, %r1480, %r1479;
	min.s32 	%r1482, %r1458, %r1481;
	ld.shared.u32 	%r1483, [%r63+18512];
	add.s32 	%r1484, %r1483, %r1479;
	min.s32 	%r1485, %r1461, %r1484;
	ld.shared.u32 	%r1486, [%r63+18616];
	add.s32 	%r1487, %r1486, %r1479;
	min.s32 	%r1488, %r1464, %r1487;
	ld.shared.u32 	%r1489, [%r60+8348];
	add.s32 	%r1490, %r1480, %r1489;
	min.s32 	%r1491, %r1467, %r1490;
	add.s32 	%r1492, %r1483, %r1489;
	min.s32 	%r1493, %r1469, %r1492;
	add.s32 	%r1494, %r1486, %r1489;
	min.s32 	%r1495, %r1471, %r1494;
	ld.shared.u32 	%r1496, [%r60+16460];
	add.s32 	%r1497, %r1480, %r1496;
	min.s32 	%r1498, %r1474, %r1497;
	add.s32 	%r1499, %r1483, %r1496;
	min.s32 	%r1500, %r1476, %r1499;
	add.s32 	%r1501, %r1486, %r1496;
	min.s32 	%r1502, %r1478, %r1501;
	ld.shared.u32 	%r1503, [%r60+240];
	ld.shared.u32 	%r1504, [%r63+18720];
	add.s32 	%r1505, %r1504, %r1503;
	min.s32 	%r1506, %r1482, %r1505;
	ld.shared.u32 	%r1507, [%r63+18824];
	add.s32 	%r1508, %r1507, %r1503;
	min.s32 	%r1509, %r1485, %r1508;
	ld.shared.u32 	%r1510, [%r63+18928];
	add.s32 	%r1511, %r1510, %r1503;
	min.s32 	%r1512, %r1488, %r1511;
	ld.shared.u32 	%r1513, [%r60+8352];
	add.s32 	%r1514, %r1504, %r1513;
	min.s32 	%r1515, %r1491, %r1514;
	add.s32 	%r1516, %r1507, %r1513;
	min.s32 	%r1517, %r1493, %r1516;
	add.s32 	%r1518, %r1510, %r1513;
	min.s32 	%r1519, %r1495, %r1518;
	ld.shared.u32 	%r1520, [%r60+16464];
	add.s32 	%r1521, %r1504, %r1520;
	min.s32 	%r1522, %r1498, %r1521;
	add.s32 	%r1523, %r1507, %r1520;
	min.s32 	%r1524, %r1500, %r1523;
	add.s32 	%r1525, %r1510, %r1520;
	min.s32 	%r1526, %r1502, %r1525;
	ld.shared.u32 	%r1527, [%r60+244];
	ld.shared.u32 	%r1528, [%r63+19032];
	add.s32 	%r1529, %r1528, %r1527;
	min.s32 	%r1530, %r1506, %r1529;
	ld.shared.u32 	%r1531, [%r63+19136];
	add.s32 	%r1532, %r1531, %r1527;
	min.s32 	%r1533, %r1509, %r1532;
	ld.shared.u32 	%r1534, [%r63+19240];
	add.s32 	%r1535, %r1534, %r1527;
	min.s32 	%r1536, %r1512, %r1535;
	ld.shared.u32 	%r1537, [%r60+8356];
	add.s32 	%r1538, %r1528, %r1537;
	min.s32 	%r1539, %r1515, %r1538;
	add.s32 	%r1540, %r1531, %r1537;
	min.s32 	%r1541, %r1517, %r1540;
	add.s32 	%r1542, %r1534, %r1537;
	min.s32 	%r1543, %r1519, %r1542;
	ld.shared.u32 	%r1544, [%r60+16468];
	add.s32 	%r1545, %r1528, %r1544;
	min.s32 	%r1546, %r1522, %r1545;
	add.s32 	%r1547, %r1531, %r1544;
	min.s32 	%r1548, %r1524, %r1547;
	add.s32 	%r1549, %r1534, %r1544;
	min.s32 	%r1550, %r1526, %r1549;
	ld.shared.u32 	%r1551, [%r60+248];
	ld.shared.u32 	%r1552, [%r63+19344];
	add.s32 	%r1553, %r1552, %r1551;
	min.s32 	%r1554, %r1530, %r1553;
	ld.shared.u32 	%r1555, [%r63+19448];
	add.s32 	%r1556, %r1555, %r1551;
	min.s32 	%r1557, %r1533, %r1556;
	ld.shared.u32 	%r1558, [%r63+19552];
	add.s32 	%r1559, %r1558, %r1551;
	min.s32 	%r1560, %r1536, %r1559;
	ld.shared.u32 	%r1561, [%r60+8360];
	add.s32 	%r1562, %r1552, %r1561;
	min.s32 	%r1563, %r1539, %r1562;
	add.s32 	%r1564, %r1555, %r1561;
	min.s32 	%r1565, %r1541, %r1564;
	add.s32 	%r1566, %r1558, %r1561;
	min.s32 	%r1567, %r1543, %r1566;
	ld.shared.u32 	%r1568, [%r60+16472];
	add.s32 	%r1569, %r1552, %r1568;
	min.s32 	%r1570, %r1546, %r1569;
	add.s32 	%r1571, %r1555, %r1568;
	min.s32 	%r1572, %r1548, %r1571;
	add.s32 	%r1573, %r1558, %r1568;
	min.s32 	%r1574, %r1550, %r1573;
	ld.shared.u32 	%r1575, [%r60+252];
	ld.shared.u32 	%r1576, [%r63+19656];
	add.s32 	%r1577, %r1576, %r1575;
	min.s32 	%r1578, %r1554, %r1577;
	ld.shared.u32 	%r1579, [%r63+19760];
	add.s32 	%r1580, %r1579, %r1575;
	min.s32 	%r1581, %r1557, %r1580;
	ld.shared.u32 	%r1582, [%r63+19864];
	add.s32 	%r1583, %r1582, %r1575;
	min.s32 	%r1584, %r1560, %r1583;
	ld.shared.u32 	%r1585, [%r60+8364];
	add.s32 	%r1586, %r1576, %r1585;
	min.s32 	%r1587, %r1563, %r1586;
	add.s32 	%r1588, %r1579, %r1585;
	min.s32 	%r1589, %r1565, %r1588;
	add.s32 	%r1590, %r1582, %r1585;
	min.s32 	%r1591, %r1567, %r1590;
	ld.shared.u32 	%r1592, [%r60+16476];
	add.s32 	%r1593, %r1576, %r1592;
	min.s32 	%r1594, %r1570, %r1593;
	add.s32 	%r1595, %r1579, %r1592;
	min.s32 	%r1596, %r1572, %r1595;
	add.s32 	%r1597, %r1582, %r1592;
	min.s32 	%r1598, %r1574, %r1597;
	ld.shared.u32 	%r1599, [%r60+256];
	ld.shared.u32 	%r1600, [%r63+19968];
	add.s32 	%r1601, %r1600, %r1599;
	min.s32 	%r1602, %r1578, %r1601;
	ld.shared.u32 	%r1603, [%r63+20072];
	add.s32 	%r1604, %r1603, %r1599;
	min.s32 	%r1605, %r1581, %r1604;
	ld.shared.u32 	%r1606, [%r63+20176];
	add.s32 	%r1607, %r1606, %r1599;
	min.s32 	%r1608, %r1584, %r1607;
	ld.shared.u32 	%r1609, [%r60+8368];
	add.s32 	%r1610, %r1600, %r1609;
	min.s32 	%r1611, %r1587, %r1610;
	add.s32 	%r1612, %r1603, %r1609;
	min.s32 	%r1613, %r1589, %r1612;
	add.s32 	%r1614, %r1606, %r1609;
	min.s32 	%r1615, %r1591, %r1614;
	ld.shared.u32 	%r1616, [%r60+16480];
	add.s32 	%r1617, %r1600, %r1616;
	min.s32 	%r1618, %r1594, %r1617;
	add.s32 	%r1619, %r1603, %r1616;
	min.s32 	%r1620, %r1596, %r1619;
	add.s32 	%r1621, %r1606, %r1616;
	min.s32 	%r1622, %r1598, %r1621;
	ld.shared.u32 	%r1623, [%r60+260];
	ld.shared.u32 	%r1624, [%r63+20280];
	add.s32 	%r1625, %r1624, %r1623;
	min.s32 	%r1626, %r1602, %r1625;
	ld.shared.u32 	%r1627, [%r63+20384];
	add.s32 	%r1628, %r1627, %r1623;
	min.s32 	%r1629, %r1605, %r1628;
	ld.shared.u32 	%r1630, [%r63+20488];
	add.s32 	%r1631, %r1630, %r1623;
	min.s32 	%r1632, %r1608, %r1631;
	ld.shared.u32 	%r1633, [%r60+8372];
	add.s32 	%r1634, %r1624, %r1633;
	min.s32 	%r1635, %r1611, %r1634;
	add.s32 	%r1636, %r1627, %r1633;
	min.s32 	%r1637, %r1613, %r1636;
	add.s32 	%r1638, %r1630, %r1633;
	min.s32 	%r1639, %r1615, %r1638;
	ld.shared.u32 	%r1640, [%r60+16484];
	add.s32 	%r1641, %r1624, %r1640;
	min.s32 	%r1642, %r1618, %r1641;
	add.s32 	%r1643, %r1627, %r1640;
	min.s32 	%r1644, %r1620, %r1643;
	add.s32 	%r1645, %r1630, %r1640;
	min.s32 	%r1646, %r1622, %r1645;
	ld.shared.u32 	%r1647, [%r60+264];
	ld.shared.u32 	%r1648, [%r63+20592];
	add.s32 	%r1649, %r1648, %r1647;
	min.s32 	%r1650, %r1626, %r1649;
	ld.shared.u32 	%r1651, [%r63+20696];
	add.s32 	%r1652, %r1651, %r1647;
	min.s32 	%r1653, %r1629, %r1652;
	ld.shared.u32 	%r1654, [%r63+20800];
	add.s32 	%r1655, %r1654, %r1647;
	min.s32 	%r1656, %r1632, %r1655;
	ld.shared.u32 	%r1657, [%r60+8376];
	add.s32 	%r1658, %r1648, %r1657;
	min.s32 	%r1659, %r1635, %r1658;
	add.s32 	%r1660, %r1651, %r1657;
	min.s32 	%r1661, %r1637, %r1660;
	add.s32 	%r1662, %r1654, %r1657;
	min.s32 	%r1663, %r1639, %r1662;
	ld.shared.u32 	%r1664, [%r60+16488];
	add.s32 	%r1665, %r1648, %r1664;
	min.s32 	%r1666, %r1642, %r1665;
	add.s32 	%r1667, %r1651, %r1664;
	min.s32 	%r1668, %r1644, %r1667;
	add.s32 	%r1669, %r1654, %r1664;
	min.s32 	%r1670, %r1646, %r1669;
	ld.shared.u32 	%r1671, [%r60+268];
	ld.shared.u32 	%r1672, [%r63+20904];
	add.s32 	%r1673, %r1672, %r1671;
	min.s32 	%r1674, %r1650, %r1673;
	ld.shared.u32 	%r1675, [%r63+21008];
	add.s32 	%r1676, %r1675, %r1671;
	min.s32 	%r1677, %r1653, %r1676;
	ld.shared.u32 	%r1678, [%r63+21112];
	add.s32 	%r1679, %r1678, %r1671;
	min.s32 	%r1680, %r1656, %r1679;
	ld.shared.u32 	%r1681, [%r60+8380];
	add.s32 	%r1682, %r1672, %r1681;
	min.s32 	%r1683, %r1659, %r1682;
	add.s32 	%r1684, %r1675, %r1681;
	min.s32 	%r1685, %r1661, %r1684;
	add.s32 	%r1686, %r1678, %r1681;
	min.s32 	%r1687, %r1663, %r1686;
	ld.shared.u32 	%r1688, [%r60+16492];
	add.s32 	%r1689, %r1672, %r1688;
	min.s32 	%r1690, %r1666, %r1689;
	add.s32 	%r1691, %r1675, %r1688;
	min.s32 	%r1692, %r1668, %r1691;
	add.s32 	%r1693, %r1678, %r1688;
	min.s32 	%r1694, %r1670, %r1693;
	ld.shared.u32 	%r1695, [%r60+272];
	ld.shared.u32 	%r1696, [%r63+21216];
	add.s32 	%r1697, %r1696, %r1695;
	min.s32 	%r1698, %r1674, %r1697;
	ld.shared.u32 	%r1699, [%r63+21320];
	add.s32 	%r1700, %r1699, %r1695;
	min.s32 	%r1701, %r1677, %r1700;
	ld.shared.u32 	%r1702, [%r63+21424];
	add.s32 	%r1703, %r1702, %r1695;
	min.s32 	%r1704, %r1680, %r1703;
	ld.shared.u32 	%r1705, [%r60+8384];
	add.s32 	%r1706, %r1696, %r1705;
	min.s32 	%r1707, %r1683, %r1706;
	add.s32 	%r1708, %r1699, %r1705;
	min.s32 	%r1709, %r1685, %r1708;
	add.s32 	%r1710, %r1702, %r1705;
	min.s32 	%r1711, %r1687, %r1710;
	ld.shared.u32 	%r1712, [%r60+16496];
	add.s32 	%r1713, %r1696, %r1712;
	min.s32 	%r1714, %r1690, %r1713;
	add.s32 	%r1715, %r1699, %r1712;
	min.s32 	%r1716, %r1692, %r1715;
	add.s32 	%r1717, %r1702, %r1712;
	min.s32 	%r1718, %r1694, %r1717;
	ld.shared.u32 	%r1719, [%r60+276];
	ld.shared.u32 	%r1720, [%r63+21528];
	add.s32 	%r1721, %r1720, %r1719;
	min.s32 	%r1722, %r1698, %r1721;
	ld.shared.u32 	%r1723, [%r63+21632];
	add.s32 	%r1724, %r1723, %r1719;
	min.s32 	%r1725, %r1701, %r1724;
	ld.shared.u32 	%r1726, [%r63+21736];
	add.s32 	%r1727, %r1726, %r1719;
	min.s32 	%r1728, %r1704, %r1727;
	ld.shared.u32 	%r1729, [%r60+8388];
	add.s32 	%r1730, %r1720, %r1729;
	min.s32 	%r1731, %r1707, %r1730;
	add.s32 	%r1732, %r1723, %r1729;
	min.s32 	%r1733, %r1709, %r1732;
	add.s32 	%r1734, %r1726, %r1729;
	min.s32 	%r1735, %r1711, %r1734;
	ld.shared.u32 	%r1736, [%r60+16500];
	add.s32 	%r1737, %r1720, %r1736;
	min.s32 	%r1738, %r1714, %r1737;
	add.s32 	%r1739, %r1723, %r1736;
	min.s32 	%r1740, %r1716, %r1739;
	add.s32 	%r1741, %r1726, %r1736;
	min.s32 	%r1742, %r1718, %r1741;
	ld.shared.u32 	%r1743, [%r60+280];
	ld.shared.u32 	%r1744, [%r63+21840];
	add.s32 	%r1745, %r1744, %r1743;
	min.s32 	%r1746, %r1722, %r1745;
	ld.shared.u32 	%r1747, [%r63+21944];
	add.s32 	%r1748, %r1747, %r1743;
	min.s32 	%r1749, %r1725, %r1748;
	ld.shared.u32 	%r1750, [%r63+22048];
	add.s32 	%r1751, %r1750, %r1743;
	min.s32 	%r1752, %r1728, %r1751;
	ld.shared.u32 	%r1753, [%r60+8392];
	add.s32 	%r1754, %r1744, %r1753;
	min.s32 	%r1755, %r1731, %r1754;
	add.s32 	%r1756, %r1747, %r1753;
	min.s32 	%r1757, %r1733, %r1756;
	add.s32 	%r1758, %r1750, %r1753;
	min.s32 	%r1759, %r1735, %r1758;
	ld.shared.u32 	%r1760, [%r60+16504];
	add.s32 	%r1761, %r1744, %r1760;
	min.s32 	%r1762, %r1738, %r1761;
	add.s32 	%r1763, %r1747, %r1760;
	min.s32 	%r1764, %r1740, %r1763;
	add.s32 	%r1765, %r1750, %r1760;
	min.s32 	%r1766, %r1742, %r1765;
	ld.shared.u32 	%r1767, [%r60+284];
	ld.shared.u32 	%r1768, [%r63+22152];
	add.s32 	%r1769, %r1768, %r1767;
	min.s32 	%r1770, %r1746, %r1769;
	ld.shared.u32 	%r1771, [%r63+22256];
	add.s32 	%r1772, %r1771, %r1767;
	min.s32 	%r1773, %r1749, %r1772;
	ld.shared.u32 	%r1774, [%r63+22360];
	add.s32 	%r1775, %r1774, %r1767;
	min.s32 	%r1776, %r1752, %r1775;
	ld.shared.u32 	%r1777, [%r60+8396];
	add.s32 	%r1778, %r1768, %r1777;
	min.s32 	%r1779, %r1755, %r1778;
	add.s32 	%r1780, %r1771, %r1777;
	min.s32 	%r1781, %r1757, %r1780;
	add.s32 	%r1782, %r1774, %r1777;
	min.s32 	%r1783, %r1759, %r1782;
	ld.shared.u32 	%r1784, [%r60+16508];
	add.s32 	%r1785, %r1768, %r1784;
	min.s32 	%r1786, %r1762, %r1785;
	add.s32 	%r1787, %r1771, %r1784;
	min.s32 	%r1788, %r1764, %r1787;
	add.s32 	%r1789, %r1774, %r1784;
	min.s32 	%r1790, %r1766, %r1789;
	ld.shared.u32 	%r1791, [%r60+288];
	ld.shared.u32 	%r1792, [%r63+22464];
	add.s32 	%r1793, %r1792, %r1791;
	min.s32 	%r1794, %r1770, %r1793;
	ld.shared.u32 	%r1795, [%r63+22568];
	add.s32 	%r1796, %r1795, %r1791;
	min.s32 	%r1797, %r1773, %r1796;
	ld.shared.u32 	%r1798, [%r63+22672];
	add.s32 	%r1799, %r1798, %r1791;
	min.s32 	%r1800, %r1776, %r1799;
	ld.shared.u32 	%r1801, [%r60+8400];
	add.s32 	%r1802, %r1792, %r1801;
	min.s32 	%r1803, %r1779, %r1802;
	add.s32 	%r1804, %r1795, %r1801;
	min.s32 	%r1805, %r1781, %r1804;
	add.s32 	%r1806, %r1798, %r1801;
	min.s32 	%r1807, %r1783, %r1806;
	ld.shared.u32 	%r1808, [%r60+16512];
	add.s32 	%r1809, %r1792, %r1808;
	min.s32 	%r1810, %r1786, %r1809;
	add.s32 	%r1811, %r1795, %r1808;
	min.s32 	%r1812, %r1788, %r1811;
	add.s32 	%r1813, %r1798, %r1808;
	min.s32 	%r1814, %r1790, %r1813;
	ld.shared.u32 	%r1815, [%r60+292];
	ld.shared.u32 	%r1816, [%r63+22776];
	add.s32 	%r1817, %r1816, %r1815;
	min.s32 	%r1818, %r1794, %r1817;
	ld.shared.u32 	%r1819, [%r63+22880];
	add.s32 	%r1820, %r1819, %r1815;
	min.s32 	%r1821, %r1797, %r1820;
	ld.shared.u32 	%r1822, [%r63+22984];
	add.s32 	%r1823, %r1822, %r1815;
	min.s32 	%r1824, %r1800, %r1823;
	ld.shared.u32 	%r1825, [%r60+8404];
	add.s32 	%r1826, %r1816, %r1825;
	min.s32 	%r1827, %r1803, %r1826;
	add.s32 	%r1828, %r1819, %r1825;
	min.s32 	%r1829, %r1805, %r1828;
	add.s32 	%r1830, %r1822, %r1825;
	min.s32 	%r1831, %r1807, %r1830;
	ld.shared.u32 	%r1832, [%r60+16516];
	add.s32 	%r1833, %r1816, %r1832;
	min.s32 	%r1834, %r1810, %r1833;
	add.s32 	%r1835, %r1819, %r1832;
	min.s32 	%r1836, %r1812, %r1835;
	add.s32 	%r1837, %r1822, %r1832;
	min.s32 	%r1838, %r1814, %r1837;
	ld.shared.u32 	%r1839, [%r60+296];
	ld.shared.u32 	%r1840, [%r63+23088];
	add.s32 	%r1841, %r1840, %r1839;
	min.s32 	%r1842, %r1818, %r1841;
	ld.shared.u32 	%r1843, [%r63+23192];
	add.s32 	%r1844, %r1843, %r1839;
	min.s32 	%r1845, %r1821, %r1844;
	ld.shared.u32 	%r1846, [%r63+23296];
	add.s32 	%r1847, %r1846, %r1839;
	min.s32 	%r1848, %r1824, %r1847;
	ld.shared.u32 	%r1849, [%r60+8408];
	add.s32 	%r1850, %r1840, %r1849;
	min.s32 	%r1851, %r1827, %r1850;
	add.s32 	%r1852, %r1843, %r1849;
	min.s32 	%r1853, %r1829, %r1852;
	add.s32 	%r1854, %r1846, %r1849;
	min.s32 	%r1855, %r1831, %r1854;
	ld.shared.u32 	%r1856, [%r60+16520];
	add.s32 	%r1857, %r1840, %r1856;
	min.s32 	%r1858, %r1834, %r1857;
	add.s32 	%r1859, %r1843, %r1856;
	min.s32 	%r1860, %r1836, %r1859;
	add.s32 	%r1861, %r1846, %r1856;
	min.s32 	%r1862, %r1838, %r1861;
	ld.shared.u32 	%r1863, [%r60+300];
	ld.shared.u32 	%r1864, [%r63+23400];
	add.s32 	%r1865, %r1864, %r1863;
	min.s32 	%r1866, %r1842, %r1865;
	ld.shared.u32 	%r1867, [%r63+23504];
	add.s32 	%r1868, %r1867, %r1863;
	min.s32 	%r1869, %r1845, %r1868;
	ld.shared.u32 	%r1870, [%r63+23608];
	add.s32 	%r1871, %r1870, %r1863;
	min.s32 	%r1872, %r1848, %r1871;
	ld.shared.u32 	%r1873, [%r60+8412];
	add.s32 	%r1874, %r1864, %r1873;
	min.s32 	%r1875, %r1851, %r1874;
	add.s32 	%r1876, %r1867, %r1873;
	min.s32 	%r1877, %r1853, %r1876;
	add.s32 	%r1878, %r1870, %r1873;
	min.s32 	%r1879, %r1855, %r1878;
	ld.shared.u32 	%r1880, [%r60+16524];
	add.s32 	%r1881, %r1864, %r1880;
	min.s32 	%r1882, %r1858, %r1881;
	add.s32 	%r1883, %r1867, %r1880;
	min.s32 	%r1884, %r1860, %r1883;
	add.s32 	%r1885, %r1870, %r1880;
	min.s32 	%r1886, %r1862, %r1885;
	ld.shared.u32 	%r1887, [%r60+304];
	ld.shared.u32 	%r1888, [%r63+23712];
	add.s32 	%r1889, %r1888, %r1887;
	min.s32 	%r1890, %r1866, %r1889;
	ld.shared.u32 	%r1891, [%r63+23816];
	add.s32 	%r1892, %r1891, %r1887;
	min.s32 	%r1893, %r1869, %r1892;
	ld.shared.u32 	%r1894, [%r63+23920];
	add.s32 	%r1895, %r1894, %r1887;
	min.s32 	%r1896, %r1872, %r1895;
	ld.shared.u32 	%r1897, [%r60+8416];
	add.s32 	%r1898, %r1888, %r1897;
	min.s32 	%r1899, %r1875, %r1898;
	add.s32 	%r1900, %r1891, %r1897;
	min.s32 	%r1901, %r1877, %r1900;
	add.s32 	%r1902, %r1894, %r1897;
	min.s32 	%r1903, %r1879, %r1902;
	ld.shared.u32 	%r1904, [%r60+16528];
	add.s32 	%r1905, %r1888, %r1904;
	min.s32 	%r1906, %r1882, %r1905;
	add.s32 	%r1907, %r1891, %r1904;
	min.s32 	%r1908, %r1884, %r1907;
	add.s32 	%r1909, %r1894, %r1904;
	min.s32 	%r1910, %r1886, %r1909;
	ld.shared.u32 	%r1911, [%r60+308];
	ld.shared.u32 	%r1912, [%r63+24024];
	add.s32 	%r1913, %r1912, %r1911;
	min.s32 	%r1914, %r1890, %r1913;
	ld.shared.u32 	%r1915, [%r63+24128];
	add.s32 	%r1916, %r1915, %r1911;
	min.s32 	%r1917, %r1893, %r1916;
	ld.shared.u32 	%r1918, [%r63+24232];
	add.s32 	%r1919, %r1918, %r1911;
	min.s32 	%r1920, %r1896, %r1919;
	ld.shared.u32 	%r1921, [%r60+8420];
	add.s32 	%r1922, %r1912, %r1921;
	min.s32 	%r1923, %r1899, %r1922;
	add.s32 	%r1924, %r1915, %r1921;
	min.s32 	%r1925, %r1901, %r1924;
	add.s32 	%r1926, %r1918, %r1921;
	min.s32 	%r1927, %r1903, %r1926;
	ld.shared.u32 	%r1928, [%r60+16532];
	add.s32 	%r1929, %r1912, %r1928;
	min.s32 	%r1930, %r1906, %r1929;
	add.s32 	%r1931, %r1915, %r1928;
	min.s32 	%r1932, %r1908, %r1931;
	add.s32 	%r1933, %r1918, %r1928;
	min.s32 	%r1934, %r1910, %r1933;
	st.global.u32 	[%rd4], %r1914;
	st.global.u32 	[%rd4+104], %r1917;
	st.global.u32 	[%rd4+208], %r1920;
	st.global.u32 	[%rd6], %r1923;
	st.global.u32 	[%rd6+104], %r1925;
	st.global.u32 	[%rd6+208], %r1927;
	st.global.u32 	[%rd8], %r1930;
	st.global.u32 	[%rd8+104], %r1932;
	st.global.u32 	[%rd8+208], %r1934;
$L__BB2_2:
	ret;

}


// ===== COMPILED SASS (sm_100) =====

	.target	sm_100

	.elftype	@"ET_EXEC"


//--------------------- .note.nv.tkinfo           --------------------------
	.section	.note.nv.tkinfo,"",@"SHT_NOTE"
	.sectionflags	@"SHF_NOTE_NV_TKINFO"
	.tkinfo
        /*0018*/ 	.word	0x00000002
        /*0030*/ 	.string	""
        /*0030*/ 	.string	"ptxas"
        /*0030*/ 	.string	"Cuda compilation tools, release 13.0, V13.0.88"
        /*0030*/ 	.string	"Build cuda_13.0.r13.0/compiler.36424714_0"
        /*0030*/ 	.string	"-arch sm_100 -m 64 "



//--------------------- .note.nv.cuinfo           --------------------------
	.section	.note.nv.cuinfo,"",@"SHT_NOTE"
	.sectionflags	@"SHF_NOTE_NV_CUINFO"
        /*0018*/ 	.short	0x0002
        /*001a*/ 	.short	0x0064
        /*001c*/ 	.short	0x0082
	.zero		2


//--------------------- .nv.info                  --------------------------
	.section	.nv.info,"",@"SHT_CUDA_INFO"
	.align	4


	//----- nvinfo : EIATTR_REGCOUNT
	.align		4
        /*0000*/ 	.byte	0x04, 0x2f
        /*0002*/ 	.short	(.L_1 - .L_0)
	.align		4
.L_0:
        /*0004*/ 	.word	index@(_Z12floyd_phase1Piii)
        /*0008*/ 	.word	0x00000020


	//----- nvinfo : EIATTR_FRAME_SIZE
	.align		4
.L_1:
        /*000c*/ 	.byte	0x04, 0x11
        /*000e*/ 	.short	(.L_3 - .L_2)
	.align		4
.L_2:
        /*0010*/ 	.word	index@(_Z12floyd_phase1Piii)
        /*0014*/ 	.word	0x00000000


	//----- nvinfo : EIATTR_REGCOUNT
	.align		4
.L_3:
        /*0018*/ 	.byte	0x04, 0x2f
        /*001a*/ 	.short	(.L_5 - .L_4)
	.align		4
.L_4:
        /*001c*/ 	.word	index@(_Z12floyd_phase2Piiii)
        /*0020*/ 	.word	0x00000028


	//----- nvinfo : EIATTR_FRAME_SIZE
	.align		4
.L_5:
        /*0024*/ 	.byte	0x04, 0x11
        /*0026*/ 	.short	(.L_7 - .L_6)
	.align		4
.L_6:
        /*0028*/ 	.word	index@(_Z12floyd_phase2Piiii)
        /*002c*/ 	.word	0x00000000


	//----- nvinfo : EIATTR_REGCOUNT
	.align		4
.L_7:
        /*0030*/ 	.byte	0x04, 0x2f
        /*0032*/ 	.short	(.L_9 - .L_8)
	.align		4
.L_8:
        /*0034*/ 	.word	index@(_Z12floyd_phase3Piii)
        /*0038*/ 	.word	0x00000020


	//----- nvinfo : EIATTR_FRAME_SIZE
	.align		4
.L_9:
        /*003c*/ 	.byte	0x04, 0x11
        /*003e*/ 	.short	(.L_11 - .L_10)
	.align		4
.L_10:
        /*0040*/ 	.word	index@(_Z12floyd_phase3Piii)
        /*0044*/ 	.word	0x00000000


	//----- nvinfo : EIATTR_MIN_STACK_SIZE
	.align		4
.L_11:
        /*0048*/ 	.byte	0x04, 0x12
        /*004a*/ 	.short	(.L_13 - .L_12)
	.align		4
.L_12:
        /*004c*/ 	.word	index@(_Z12floyd_phase3Piii)
        /*0050*/ 	.word	0x00000000


	//----- nvinfo : EIATTR_MIN_STACK_SIZE
	.align		4
.L_13:
        /*0054*/ 	.byte	0x04, 0x12
        /*0056*/ 	.short	(.L_15 - .L_14)
	.align		4
.L_14:
        /*0058*/ 	.word	index@(_Z12floyd_phase2Piiii)
        /*005c*/ 	.word	0x00000000


	//----- nvinfo : EIATTR_MIN_STACK_SIZE
	.align		4
.L_15:
        /*0060*/ 	.byte	0x04, 0x12
        /*0062*/ 	.short	(.L_17 - .L_16)
	.align		4
.L_16:
        /*0064*/ 	.word	index@(_Z12floyd_phase1Piii)
        /*0068*/ 	.word	0x00000000
.L_17:


//--------------------- .nv.compat                --------------------------
	.section	.nv.compat,"",@"SHT_CUDA_COMPAT_INFO"
	.align	4
        /*0000*/ 	.byte	0x02, 0x09, 0x00, 0x00, 0x02, 0x02, 0x01, 0x00, 0x02, 0x05, 0x05, 0x00, 0x03, 0x07, 0x01, 0x01
        /*0010*/ 	.byte	0x02, 0x03, 0x00, 0x00, 0x02, 0x06, 0x01, 0x00, 0x04, 0x0b, 0x08, 0x00, 0x09, 0x00, 0x00, 0x00
        /*0020*/ 	.byte	0x00, 0x00, 0x00, 0x00


//--------------------- .nv.info._Z12floyd_phase3Piii --------------------------
	.section	.nv.info._Z12floyd_phase3Piii,"",@"SHT_CUDA_INFO"
	.sectionflags	@""
	.align	4


	//----- nvinfo : EIATTR_CUDA_API_VERSION
	.align		4
        /*0000*/ 	.byte	0x04, 0x37
        /*0002*/ 	.short	(.L_19 - .L_18)
.L_18:
        /*0004*/ 	.word	0x00000082


	//----- nvinfo : EIATTR_KPARAM_INFO
	.align		4
.L_19:
        /*0008*/ 	.byte	0x04, 0x17
        /*000a*/ 	.short	(.L_21 - .L_20)
.L_20:
        /*000c*/ 	.word	0x00000000
        /*0010*/ 	.short	0x0002
        /*0012*/ 	.short	0x000c
        /*0014*/ 	.byte	0x00, 0xf0, 0x11, 0x00


	//----- nvinfo : EIATTR_KPARAM_INFO
	.align		4
.L_21:
        /*0018*/ 	.byte	0x04, 0x17
        /*001a*/ 	.short	(.L_23 - .L_22)
.L_22:
        /*001c*/ 	.word	0x00000000
        /*0020*/ 	.short	0x0001
        /*0022*/ 	.short	0x0008
        /*0024*/ 	.byte	0x00, 0xf0, 0x11, 0x00


	//----- nvinfo : EIATTR_KPARAM_INFO
	.align		4
.L_23:
        /*0028*/ 	.byte	0x04, 0x17
        /*002a*/ 	.short	(.L_25 - .L_24)
.L_24:
        /*002c*/ 	.word	0x00000000
        /*0030*/ 	.short	0x0000
        /*0032*/ 	.short	0x0000
        /*0034*/ 	.byte	0x00, 0xf5, 0x21, 0x00


	//----- nvinfo : EIATTR_SPARSE_MMA_MASK
	.align		4
.L_25:
        /*0038*/ 	.byte	0x03, 0x50
        /*003a*/ 	.short	0x0000


	//----- nvinfo : EIATTR_MAXREG_COUNT
	.align		4
        /*003c*/ 	.byte	0x03, 0x1b
        /*003e*/ 	.short	0x00ff


	//----- nvinfo : EIATTR_NUM_BARRIERS
	.align		4
        /*0040*/ 	.byte	0x02, 0x4c
        /*0042*/ 	.byte	0x01
	.zero		1


	//----- nvinfo : EIATTR_MERCURY_ISA_VERSION
	.align		4
        /*0044*/ 	.byte	0x03, 0x5f
        /*0046*/ 	.short	0x0101


	//----- nvinfo : EIATTR_VRC_CTA_INIT_COUNT
	.align		4
        /*0048*/ 	.byte	0x02, 0x4a
	.zero		1
	.zero		1


	//----- nvinfo : EIATTR_EXIT_INSTR_OFFSETS
	.align		4
        /*004c*/ 	.byte	0x04, 0x1c
        /*004e*/ 	.short	(.L_27 - .L_26)


	//   ....[0]....
.L_26:
        /*0050*/ 	.word	0x00000060


	//   ....[1]....
        /*0054*/ 	.word	0x00004810


	//----- nvinfo : EIATTR_CBANK_PARAM_SIZE
	.align		4
.L_27:
        /*0058*/ 	.byte	0x03, 0x19
        /*005a*/ 	.short	0x0010


	//----- nvinfo : EIATTR_PARAM_CBANK
	.align		4
        /*005c*/ 	.byte	0x04, 0x0a
        /*005e*/ 	.short	(.L_29 - .L_28)
	.align		4
.L_28:
        /*0060*/ 	.word	index@(.nv.constant0._Z12floyd_phase3Piii)
        /*0064*/ 	.short	0x0380
        /*0066*/ 	.short	0x0010


	//----- nvinfo : EIATTR_SW_WAR
	.align		4
.L_29:
        /*0068*/ 	.byte	0x04, 0x36
        /*006a*/ 	.short	(.L_31 - .L_30)
.L_30:
        /*006c*/ 	.word	0x00000008
.L_31:


//--------------------- .nv.info._Z12floyd_phase2Piiii --------------------------
	.section	.nv.info._Z12floyd_phase2Piiii,"",@"SHT_CUDA_INFO"
	.sectionflags	@""
	.align	4


	//----- nvinfo : EIATTR_CUDA_API_VERSION
	.align		4
        /*0000*/ 	.byte	0x04, 0x37
        /*0002*/ 	.short	(.L_33 - .L_32)
.L_32:
        /*0004*/ 	.word	0x00000082


	//----- nvinfo : EIATTR_KPARAM_INFO
	.align		4
.L_33:
        /*0008*/ 	.byte	0x04, 0x17
        /*000a*/ 	.short	(.L_35 - .L_34)
.L_34:
        /*000c*/ 	.word	0x00000000
        /*0010*/ 	.short	0x0003
        /*0012*/ 	.short	0x0010
        /*0014*/ 	.byte	0x00, 0xf0, 0x11, 0x00


	//----- nvinfo : EIATTR_KPARAM_INFO
	.align		4
.L_35:
        /*0018*/ 	.byte	0x04, 0x17
        /*001a*/ 	.short	(.L_37 - .L_36)
.L_36:
        /*001c*/ 	.word	0x00000000
        /*0020*/ 	.short	0x0002
        /*0022*/ 	.short	0x000c
        /*0024*/ 	.byte	0x00, 0xf0, 0x11, 0x00


	//----- nvinfo : EIATTR_KPARAM_INFO
	.align		4
.L_37:
        /*0028*/ 	.byte	0x04, 0x17
        /*002a*/ 	.short	(.L_39 - .L_38)
.L_38:
        /*002c*/ 	.word	0x00000000
        /*0030*/ 	.short	0x0001
        /*0032*/ 	.short	0x0008
        /*0034*/ 	.byte	0x00, 0xf0, 0x11, 0x00


	//----- nvinfo : EIATTR_KPARAM_INFO
	.align		4
.L_39:
        /*0038*/ 	.byte	0x04, 0x17
        /*003a*/ 	.short	(.L_41 - .L_40)
.L_40:
        /*003c*/ 	.word	0x00000000
        /*0040*/ 	.short	0x0000
        /*0042*/ 	.short	0x0000
        /*0044*/ 	.byte	0x00, 0xf5, 0x21, 0x00


	//----- nvinfo : EIATTR_SPARSE_MMA_MASK
	.align		4
.L_41:
        /*0048*/ 	.byte	0x03, 0x50
        /*004a*/ 	.short	0x0000


	//----- nvinfo : EIATTR_MAXREG_COUNT
	.align		4
        /*004c*/ 	.byte	0x03, 0x1b
        /*004e*/ 	.short	0x00ff


	//----- nvinfo : EIATTR_NUM_BARRIERS
	.align		4
        /*0050*/ 	.byte	0x02, 0x4c
        /*0052*/ 	.byte	0x01
	.zero		1


	//----- nvinfo : EIATTR_MERCURY_ISA_VERSION
	.align		4
        /*0054*/ 	.byte	0x03, 0x5f
        /*0056*/ 	.short	0x0101


	//----- nvinfo : EIATTR_VRC_CTA_INIT_COUNT
	.align		4
        /*0058*/ 	.byte	0x02, 0x4a
	.zero		1
	.zero		1


	//----- nvinfo : EIATTR_EXIT_INSTR_OFFSETS
	.align		4
        /*005c*/ 	.byte	0x04, 0x1c
        /*005e*/ 	.short	(.L_43 - .L_42)


	//   ....[0]....
.L_42:
        /*0060*/ 	.word	0x00000040


	//   ....[1]....
        /*0064*/ 	.word	0x00014fa0


	//----- nvinfo : EIATTR_CBANK_PARAM_SIZE
	.align		4
.L_43:
        /*0068*/ 	.byte	0x03, 0x19
        /*006a*/ 	.short	0x0014


	//----- nvinfo : EIATTR_PARAM_CBANK
	.align		4
        /*006c*/ 	.byte	0x04, 0x0a
        /*006e*/ 	.short	(.L_45 - .L_44)
	.align		4
.L_44:
        /*0070*/ 	.word	index@(.nv.constant0._Z12floyd_phase2Piiii)
        /*0074*/ 	.short	0x0380
        /*0076*/ 	.short	0x0014


	//----- nvinfo : EIATTR_SW_WAR
	.align		4
.L_45:
        /*0078*/ 	.byte	0x04, 0x36
        /*007a*/ 	.short	(.L_47 - .L_46)
.L_46:
        /*007c*/ 	.word	0x00000008
.L_47:


//--------------------- .nv.info._Z12floyd_phase1Piii --------------------------
	.section	.nv.info._Z12floyd_phase1Piii,"",@"SHT_CUDA_INFO"
	.sectionflags	@""
	.align	4


	//----- nvinfo : EIATTR_CUDA_API_VERSION
	.align		4
        /*0000*/ 	.byte	0x04, 0x37
        /*0002*/ 	.short	(.L_49 - .L_48)
.L_48:
        /*0004*/ 	.word	0x00000082


	//----- nvinfo : EIATTR_KPARAM_INFO
	.align		4
.L_49:
        /*0008*/ 	.byte	0x04, 0x17
        /*000a*/ 	.short	(.L_51 - .L_50)
.L_50:
        /*000c*/ 	.word	0x00000000
        /*0010*/ 	.short	0x0002
        /*0012*/ 	.short	0x000c
        /*0014*/ 	.byte	0x00, 0xf0, 0x11, 0x00


	//----- nvinfo : EIATTR_KPARAM_INFO
	.align		4
.L_51:
        /*0018*/ 	.byte	0x04, 0x17
        /*001a*/ 	.short	(.L_53 - .L_52)
.L_52:
        /*001c*/ 	.word	0x00000000
        /*0020*/ 	.short	0x0001
        /*0022*/ 	.short	0x0008
        /*0024*/ 	.byte	0x00, 0xf0, 0x11, 0x00


	//----- nvinfo : EIATTR_KPARAM_INFO
	.align		4
.L_53:
        /*0028*/ 	.byte	0x04, 0x17
        /*002a*/ 	.short	(.L_55 - .L_54)
.L_54:
        /*002c*/ 	.word	0x00000000
        /*0030*/ 	.short	0x0000
        /*0032*/ 	.short	0x0000
        /*0034*/ 	.byte	0x00, 0xf5, 0x21, 0x00


	//----- nvinfo : EIATTR_SPARSE_MMA_MASK
	.align		4
.L_55:
        /*0038*/ 	.byte	0x03, 0x50
        /*003a*/ 	.short	0x0000


	//----- nvinfo : EIATTR_MAXREG_COUNT
	.align		4
        /*003c*/ 	.byte	0x03, 0x1b
        /*003e*/ 	.short	0x00ff


	//----- nvinfo : EIATTR_NUM_BARRIERS
	.align		4
        /*0040*/ 	.byte	0x02, 0x4c
        /*0042*/ 	.byte	0x01
	.zero		1


	//----- nvinfo : EIATTR_MERCURY_ISA_VERSION
	.align		4
        /*0044*/ 	.byte	0x03, 0x5f
        /*0046*/ 	.short	0x0101


	//----- nvinfo : EIATTR_VRC_CTA_INIT_COUNT
	.align		4
        /*0048*/ 	.byte	0x02, 0x4a
	.zero		1
	.zero		1


	//----- nvinfo : EIATTR_EXIT_INSTR_OFFSETS
	.align		4
        /*004c*/ 	.byte	0x04, 0x1c
        /*004e*/ 	.short	(.L_57 - .L_56)


	//   ....[0]....
.L_56:
        /*0050*/ 	.word	0x0000da10


	//----- nvinfo : EIATTR_CBANK_PARAM_SIZE
	.align		4
.L_57:
        /*0054*/ 	.byte	0x03, 0x19
        /*0056*/ 	.short	0x0010


	//----- nvinfo : EIATTR_PARAM_CBANK
	.align		4
        /*0058*/ 	.byte	0x04, 0x0a
        /*005a*/ 	.short	(.L_59 - .L_58)
	.align		4
.L_58:
        /*005c*/ 	.word	index@(.nv.constant0._Z12floyd_phase1Piii)
        /*0060*/ 	.short	0x0380
        /*0062*/ 	.short	0x0010


	//----- nvinfo : EIATTR_SW_WAR
	.align		4
.L_59:
        /*0064*/ 	.byte	0x04, 0x36
        /*0066*/ 	.short	(.L_61 - .L_60)
.L_60:
        /*0068*/ 	.word	0x00000008
.L_61:


//--------------------- .nv.callgraph             --------------------------
	.section	.nv.callgraph,"",@"SHT_CUDA_CALLGRAPH"
	.align	4
	.sectionentsize	8
	.align		4
        /*0000*/ 	.word	0x00000000
	.align		4
        /*0004*/ 	.word	0xffffffff
	.align		4
        /*0008*/ 	.word	0x00000000
	.align		4
        /*000c*/ 	.word	0xfffffffe
	.align		4
        /*0010*/ 	.word	0x00000000
	.align		4
        /*0014*/ 	.word	0xfffffffd
	.align		4
        /*0018*/ 	.word	0x00000000
	.align		4
        /*001c*/ 	.word	0xfffffffc


//--------------------- .text._Z12floyd_phase3Piii --------------------------
	.section	.text._Z12floyd_phase3Piii,"ax",@progbits
	.align	128
        .global         _Z12floyd_phase3Piii
        .type           _Z12floyd_phase3Piii,@function
        .size           _Z12floyd_phase3Piii,(.L_x_3 - _Z12floyd_phase3Piii)
        .other          _Z12floyd_phase3Piii,@"STO_CUDA_ENTRY STV_DEFAULT"
_Z12floyd_phase3Piii:
.text._Z12floyd_phase3Piii:
[----:B------:R-:W-:Y:S01]  /*0000*/  LDC R1, c[0x0][0x37c] ;  /* 0x0000df00ff017b82 */ /* 0x000fe20000000800 */
[----:B------:R-:W0:Y:S07]  /*0010*/  S2R R0, SR_CTAID.Y ;  /* 0x0000000000007919 */ /* 0x000e2e0000002600 */
[----:B------:R-:W0:Y:S01]  /*0020*/  LDC R6, c[0x0][0x38c] ;  /* 0x0000e300ff067b82 */ /* 0x000e220000000800 */
[----:B------:R-:W1:Y:S01]  /*0030*/  S2R R5, SR_CTAID.X ;  /* 0x0000000000057919 */ /* 0x000e620000002500 */
[----:B0-----:R-:W-:-:S04]  /*0040*/  ISETP.NE.AND P0, PT, R0, R6, PT ;  /* 0x000000060000720c */ /* 0x001fc80003f05270 */
[----:B-1----:R-:W-:-:S13]  /*0050*/  ISETP.EQ.OR P0, PT, R5, R6, !P0 ;  /* 0x000000060500720c */ /* 0x002fda0004702670 */
[----:B------:R-:W-:Y:S05]  /*0060*/  @P0 EXIT ;  /* 0x000000000000094d */ /* 0x000fea0003800000 */
[----:B------:R-:W0:Y:S01]  /*0070*/  S2R R2, SR_TID.Y ;  /* 0x0000000000027919 */ /* 0x000e220000002200 */
[----:B------:R-:W1:Y:S01]  /*0080*/  LDC R7, c[0x0][0x388] ;  /* 0x0000e200ff077b82 */ /* 0x000e620000000800 */
[----:B------:R-:W2:Y:S01]  /*0090*/  LDCU.64 UR4, c[0x0][0x358] ;  /* 0x00006b00ff0477ac */ /* 0x000ea20008000a00 */
[----:B------:R-:W3:Y:S06]  /*00a0*/  S2R R21, SR_TID.X ;  /* 0x0000000000157919 */ /* 0x000eec0000002100 */
[----:B------:R-:W4:Y:S01]  /*00b0*/  LDC.64 R12, c[0x0][0x380] ;  /* 0x0000e000ff0c7b82 */ /* 0x000f220000000a00 */
[----:B0-----:R-:W-:-:S02]  /*00c0*/  IMAD R3, R2, 0x3, RZ ;  /* 0x0000000302037824 */ /* 0x001fc400078e02ff */
[----:B---3--:R-:W-:Y:S02]  /*00d0*/  IMAD R26, R21, 0x3, RZ ;  /* 0x00000003151a7824 */ /* 0x008fe400078e02ff */
[--C-:B------:R-:W-:Y:S02]  /*00e0*/  IMAD R0, R0, 0x4e, R3.reuse ;  /* 0x0000004e00007824 */ /* 0x100fe400078e0203 */
[--C-:B------:R-:W-:Y:S02]  /*00f0*/  IMAD R4, R6, 0x4e, R26.reuse ;  /* 0x0000004e06047824 */ /* 0x100fe400078e021a */
[----:B------:R-:W-:Y:S02]  /*0100*/  IMAD R26, R5, 0x4e, R26 ;  /* 0x0000004e051a7824 */ /* 0x000fe400078e021a */
[----:B-1----:R-:W-:Y:S02]  /*0110*/  IMAD R17, R0, R7, R4 ;  /* 0x0000000700117224 */ /* 0x002fe400078e0204 */
[----:B------:R-:W-:-:S02]  /*0120*/  IMAD R3, R6, 0x4e, R3 ;  /* 0x0000004e06037824 */ /* 0x000fc400078e0203 */
[----:B----4-:R-:W-:-:S04]  /*0130*/  IMAD.WIDE R16, R17, 0x4, R12 ;  /* 0x0000000411107825 */ /* 0x010fc800078e020c */
[----:B------:R-:W-:Y:S01]  /*0140*/  IMAD R3, R3, R7, R26 ;  /* 0x0000000703037224 */ /* 0x000fe200078e021a */
[----:B--2---:R-:W2:Y:S03]  /*0150*/  LDG.E R6, desc[UR4][R16.64] ;  /* 0x0000000410067981 */ /* 0x004ea6000c1e1900 */
[----:B------:R-:W-:Y:S01]  /*0160*/  IMAD.WIDE R14, R3, 0x4, R12 ;  /* 0x00000004030e7825 */ /* 0x000fe200078e020c */
[----:B------:R-:W3:Y:S04]  /*0170*/  LDG.E R4, desc[UR4][R16.64+0x4] ;  /* 0x0000040410047981 */ /* 0x000ee8000c1e1900 */
[----:B------:R-:W4:Y:S01]  /*0180*/  LDG.E R18, desc[UR4][R14.64] ;  /* 0x000000040e127981 */ /* 0x000f22000c1e1900 */
[----:B------:R-:W-:-:S03]  /*0190*/  IMAD.WIDE R8, R7, 0x4, R16 ;  /* 0x0000000407087825 */ /* 0x000fc600078e0210 */
[----:B------:R-:W5:Y:S01]  /*01a0*/  LDG.E R24, desc[UR4][R14.64+0x4] ;  /* 0x000004040e187981 */ /* 0x000f62000c1e1900 */
[----:B------:R-:W-:-:S03]  /*01b0*/  IMAD.WIDE R28, R7, 0x4, R14 ;  /* 0x00000004071c7825 */ /* 0x000fc600078e020e */
[----:B------:R-:W5:Y:S04]  /*01c0*/  LDG.E R3, desc[UR4][R16.64+0x8] ;  /* 0x0000080410037981 */ /* 0x000f68000c1e1900 */
[----:B------:R0:W5:Y:S04]  /*01d0*/  LDG.E R11, desc[UR4][R14.64+0x8] ;  /* 0x000008040e0b7981 */ /* 0x000168000c1e1900 */
[----:B------:R-:W5:Y:S04]  /*01e0*/  LDG.E R10, desc[UR4][R8.64] ;  /* 0x00000004080a7981 */ /* 0x000f68000c1e1900 */
[----:B------:R-:W5:Y:S04]  /*01f0*/  LDG.E R20, desc[UR4][R28.64] ;  /* 0x000000041c147981 */ /* 0x000f68000c1e1900 */
[----:B------:R-:W5:Y:S01]  /*0200*/  LDG.E R22, desc[UR4][R8.64+0x4] ;  /* 0x0000040408167981 */ /* 0x000f62000c1e1900 */
[----:B------:R-:W1:Y:S01]  /*0210*/  S2R R5, SR_CgaCtaId ;  /* 0x0000000000057919 */ /* 0x000e620000008800 */
[----:B------:R-:W-:Y:S01]  /*0220*/  MOV R19, 0x400 ;  /* 0x0000040000137802 */ /* 0x000fe20000000f00 */
[----:B------:R-:W-:-:S02]  /*0230*/  IMAD R0, R2, -0x2, R0 ;  /* 0xfffffffe02007824 */ /* 0x000fc400078e0200 */
[----:B------:R-:W-:Y:S01]  /*0240*/  IMAD R26, R21, -0x2, R26 ;  /* 0xfffffffe151a7824 */ /* 0x000fe200078e021a */
[----:B------:R-:W5:Y:S03]  /*0250*/  LDG.E R25, desc[UR4][R28.64+0x4] ;  /* 0x000004041c197981 */ /* 0x000f66000c1e1900 */
[----:B------:R-:W-:-:S04]  /*0260*/  IMAD R26, R0, R7, R26 ;  /* 0x00000007001a7224 */ /* 0x000fc800078e021a */
[----:B0-----:R-:W-:Y:S01]  /*0270*/  IMAD R14, R7, 0x1a, R26 ;  /* 0x0000001a070e7824 */ /* 0x001fe200078e021a */
[----:B-1----:R-:W-:Y:S01]  /*0280*/  LEA R23, R5, R19, 0x18 ;  /* 0x0000001305177211 */ /* 0x002fe200078ec0ff */
[----:B------:R-:W-:-:S04]  /*0290*/  VIADD R19, R19, 0x5f10 ;  /* 0x00005f1013137836 */ /* 0x000fc80000000000 */
[----:B------:R-:W-:Y:S01]  /*02a0*/  IMAD R23, R2, 0x3a8, R23 ;  /* 0x000003a802177824 */ /* 0x000fe200078e0217 */
[----:B------:R-:W-:-:S03]  /*02b0*/  LEA R19, R5, R19, 0x18 ;  /* 0x0000001305137211 */ /* 0x000fc600078ec0ff */
[----:B------:R-:W-:Y:S02]  /*02c0*/  IMAD R27, R21, 0xc, R23 ;  /* 0x0000000c151b7824 */ /* 0x000fe400078e0217 */
[C---:B------:R-:W-:Y:S02]  /*02d0*/  IMAD R16, R2.reuse, 0x3a8, R19 ;  /* 0x000003a802107824 */ /* 0x040fe400078e0213 */
[----:B------:R-:W-:Y:S02]  /*02e0*/  IMAD R2, R2, -0x270, R23 ;  /* 0xfffffd9002027824 */ /* 0x000fe400078e0217 */
[----:B------:R-:W-:Y:S01]  /*02f0*/  IMAD R5, R7, 0x1a, R14 ;  /* 0x0000001a07057824 */ /* 0x000fe200078e020e */
[----:B------:R0:W5:Y:S01]  /*0300*/  LDG.E R23, desc[UR4][R8.64+0x8] ;  /* 0x0000080408177981 */ /* 0x000162000c1e1900 */
[C---:B------:R-:W-:Y:S02]  /*0310*/  IMAD R0, R21.reuse, 0x4, R19 ;  /* 0x0000000415007824 */ /* 0x040fe400078e0213 */
[----:B------:R-:W-:-:S02]  /*0320*/  IMAD R21, R21, 0xc, R16 ;  /* 0x0000000c15157824 */ /* 0x000fc400078e0210 */
[----:B------:R-:W-:-:S04]  /*0330*/  IMAD.WIDE R16, R26, 0x4, R12 ;  /* 0x000000041a107825 */ /* 0x000fc800078e020c */
[----:B0-----:R-:W-:-:S04]  /*0340*/  IMAD.WIDE R8, R7, 0x4, R8 ;  /* 0x0000000407087825 */ /* 0x001fc800078e0208 */
[--C-:B------:R-:W-:Y:S01]  /*0350*/  IMAD.WIDE R14, R14, 0x4, R12.reuse ;  /* 0x000000040e0e7825 */ /* 0x100fe200078e020c */
[----:B------:R-:W5:Y:S03]  /*0360*/  LDG.E R19, desc[UR4][R8.64] ;  /* 0x0000000408137981 */ /* 0x000f66000c1e1900 */
[----:B------:R-:W-:Y:S01]  /*0370*/  IMAD.WIDE R12, R5, 0x4, R12 ;  /* 0x00000004050c7825 */ /* 0x000fe200078e020c */
[----:B------:R-:W5:Y:S04]  /*0380*/  LDG.E R26, desc[UR4][R8.64+0x8] ;  /* 0x00000804081a7981 */ /* 0x000f68000c1e1900 */
[----:B------:R-:W5:Y:S04]  /*0390*/  LDG.E R5, desc[UR4][R28.64+0x8] ;  /* 0x000008041c057981 */ /* 0x000f68000c1e1900 */
[----:B--2---:R0:W-:Y:S02]  /*03a0*/  STS [R27], R6 ;  /* 0x000000061b007388 */ /* 0x0041e40000000800 */
[----:B0-----:R-:W-:-:S02]  /*03b0*/  IMAD.WIDE R6, R7, 0x4, R28 ;  /* 0x0000000407067825 */ /* 0x001fc400078e021c */
[----:B----4-:R0:W-:Y:S04]  /*03c0*/  STS [R21], R18 ;  /* 0x0000001215007388 */ /* 0x0101e80000000800 */
[----:B------:R-:W2:Y:S04]  /*03d0*/  LDG.E R29, desc[UR4][R8.64+0x4] ;  /* 0x00000404081d7981 */ /* 0x000ea8000c1e1900 */
[----:B---3--:R1:W-:Y:S04]  /*03e0*/  STS [R27+0x4], R4 ;  /* 0x000004041b007388 */ /* 0x0083e80000000800 */
[----:B0-----:R-:W3:Y:S04]  /*03f0*/  LDG.E R18, desc[UR4][R6.64] ;  /* 0x0000000406127981 */ /* 0x001ee8000c1e1900 */
[----:B------:R-:W4:Y:S04]  /*0400*/  LDG.E R28, desc[UR4][R16.64] ;  /* 0x00000004101c7981 */ /* 0x000f28000c1e1900 */
[----:B-1----:R-:W4:Y:S04]  /*0410*/  LDG.E R4, desc[UR4][R6.64+0x4] ;  /* 0x0000040406047981 */ /* 0x002f28000c1e1900 */
[----:B------:R-:W4:Y:S04]  /*0420*/  LDG.E R8, desc[UR4][R14.64] ;  /* 0x000000040e087981 */ /* 0x000f28000c1e1900 */
[----:B------:R-:W4:Y:S04]  /*0430*/  LDG.E R9, desc[UR4][R12.64+0xd0] ;  /* 0x0000d0040c097981 */ /* 0x000f28000c1e1900 */
[----:B------:R-:W4:Y:S04]  /*0440*/  LDG.E R6, desc[UR4][R6.64+0x8] ;  /* 0x0000080406067981 */ /* 0x000f28000c1e1900 */
[----:B-----5:R-:W-:Y:S04]  /*0450*/  STS [R21+0x4], R24 ;  /* 0x0000041815007388 */ /* 0x020fe80000000800 */
[----:B------:R-:W-:Y:S04]  /*0460*/  STS [R27+0x8], R3 ;  /* 0x000008031b007388 */ /* 0x000fe80000000800 */
[----:B------:R-:W-:Y:S04]  /*0470*/  STS [R21+0x8], R11 ;  /* 0x0000080b15007388 */ /* 0x000fe80000000800 */
[----:B------:R0:W-:Y:S04]  /*0480*/  STS [R27+0x138], R10 ;  /* 0x0001380a1b007388 */ /* 0x0001e80000000800 */
[----:B------:R1:W-:Y:S04]  /*0490*/  STS [R21+0x138], R20 ;  /* 0x0001381415007388 */ /* 0x0003e80000000800 */
[----:B------:R5:W-:Y:S04]  /*04a0*/  STS [R27+0x13c], R22 ;  /* 0x00013c161b007388 */ /* 0x000be80000000800 */
[----:B0-----:R-:W4:Y:S04]  /*04b0*/  LDG.E R10, desc[UR4][R16.64+0x68] ;  /* 0x00006804100a7981 */ /* 0x001f28000c1e1900 */
[----:B-1----:R-:W4:Y:S04]  /*04c0*/  LDG.E R20, desc[UR4][R14.64+0x68] ;  /* 0x000068040e147981 */ /* 0x002f28000c1e1900 */
[----:B-----5:R-:W5:Y:S04]  /*04d0*/  LDG.E R22, desc[UR4][R16.64+0xd0] ;  /* 0x0000d00410167981 */ /* 0x020f68000c1e1900 */
[----:B------:R-:W5:Y:S04]  /*04e0*/  LDG.E R24, desc[UR4][R14.64+0xd0] ;  /* 0x0000d0040e187981 */ /* 0x000f68000c1e1900 */
[----:B------:R-:W5:Y:S04]  /*04f0*/  LDG.E R11, desc[UR4][R12.64+0x68] ;  /* 0x000068040c0b7981 */ /* 0x000f68000c1e1900 */
[----:B------:R-:W5:Y:S04]  /*0500*/  LDG.E R3, desc[UR4][R12.64] ;  /* 0x000000040c037981 */ /* 0x000f68000c1e1900 */
[----:B------:R-:W-:Y:S04]  /*0510*/  STS [R21+0x13c], R25 ;  /* 0x00013c1915007388 */ /* 0x000fe80000000800 */
[----:B------:R-:W-:Y:S04]  /*0520*/  STS [R27+0x140], R23 ;  /* 0x000140171b007388 */ /* 0x000fe80000000800 */
[----:B------:R-:W-:Y:S04]  /*0530*/  STS [R21+0x140], R5 ;  /* 0x0001400515007388 */ /* 0x000fe80000000800 */
[----:B------:R-:W-:Y:S04]  /*0540*/  STS [R27+0x270], R19 ;  /* 0x000270131b007388 */ /* 0x000fe80000000800 */
[----:B---3--:R-:W-:Y:S04]  /*0550*/  STS [R21+0x270], R18 ;  /* 0x0002701215007388 */ /* 0x008fe80000000800 */
[----:B--2---:R-:W-:Y:S04]  /*0560*/  STS [R27+0x274], R29 ;  /* 0x0002741d1b007388 */ /* 0x004fe80000000800 */
[----:B----4-:R-:W-:Y:S04]  /*0570*/  STS [R21+0x274], R4 ;  /* 0x0002740415007388 */ /* 0x010fe80000000800 */
[----:B------:R-:W-:Y:S04]  /*0580*/  STS [R27+0x278], R26 ;  /* 0x0002781a1b007388 */ /* 0x000fe80000000800 */
[----:B------:R-:W-:Y:S01]  /*0590*/  STS [R21+0x278], R6 ;  /* 0x0002780615007388 */ /* 0x000fe20000000800 */
[----:B------:R-:W-:Y:S06]  /*05a0*/  BAR.SYNC.DEFER_BLOCKING 0x0 ;  /* 0x0000000000007b1d */ /* 0x000fec0000010000 */
[----:B------:R-:W-:Y:S04]  /*05b0*/  LDS R25, [R0] ;  /* 0x0000000000197984 */ /* 0x000fe80000000800 */
[----:B------:R-:W0:Y:S04]  /*05c0*/  LDS.64 R6, [R2] ;  /* 0x0000000002067984 */ /* 0x000e280000000a00 */
[----:B------:R-:W1:Y:S04]  /*05d0*/  LDS R23, [R0+0x68] ;  /* 0x0000680000177984 */ /* 0x000e680000000800 */
[----:B------:R-:W5:Y:S04]  /*05e0*/  LDS R21, [R0+0xd0] ;  /* 0x0000d00000157984 */ /* 0x000f680000000800 */
[----:B------:R-:W2:Y:S04]  /*05f0*/  LDS.64 R4, [R2+0x1fb0] ;  /* 0x001fb00002047984 */ /* 0x000ea80000000a00 */
[----:B------:R-:W3:Y:S04]  /*0600*/  LDS.64 R18, [R2+0x3f60] ;  /* 0x003f600002127984 */ /* 0x000ee80000000a00 */
[----:B------:R-:W4:Y:S04]  /*0610*/  LDS R26, [R0+0x138] ;  /* 0x00013800001a7984 */ /* 0x000f280000000800 */
[----:B------:R-:W-:Y:S04]  /*0620*/  LDS R27, [R0+0x57c0] ;  /* 0x0057c000001b7984 */ /* 0x000fe80000000800 */
[----:B------:R-:W-:Y:S01]  /*0630*/  LDS R29, [R0+0x5d70] ;  /* 0x005d7000001d7984 */ /* 0x000fe20000000800 */
[----:B0-----:R-:W-:-:S02]  /*0640*/  VIADDMNMX R28, R25, R6, R28, PT ;  /* 0x00000006191c7246 */ /* 0x001fc4000380011c */
[-C--:B-1----:R-:W-:Y:S02]  /*0650*/  VIADDMNMX R10, R23, R6.reuse, R10, PT ;  /* 0x00000006170a7246 */ /* 0x082fe4000380010a */
[----:B-----5:R-:W-:Y:S02]  /*0660*/  VIADDMNMX R22, R21, R6, R22, PT ;  /* 0x0000000615167246 */ /* 0x020fe40003800116 */
[-C--:B--2---:R-:W-:Y:S02]  /*0670*/  VIADDMNMX R6, R25, R4.reuse, R8, PT ;  /* 0x0000000419067246 */ /* 0x084fe40003800108 */
[-C--:B------:R-:W-:Y:S01]  /*0680*/  VIADDMNMX R20, R23, R4.reuse, R20, PT ;  /* 0x0000000417147246 */ /* 0x080fe20003800114 */
[----:B------:R-:W0:Y:S01]  /*0690*/  LDS R8, [R0+0x208] ;  /* 0x0002080000087984 */ /* 0x000e220000000800 */
[----:B------:R-:W-:-:S03]  /*06a0*/  VIADDMNMX R24, R21, R4, R24, PT ;  /* 0x0000000415187246 */ /* 0x000fc60003800118 */
[----:B------:R-:W1:Y:S01]  /*06b0*/  LDS R4, [R0+0x1a0] ;  /* 0x0001a00000047984 */ /* 0x000e620000000800 */
[-C--:B---3--:R-:W-:Y:S02]  /*06c0*/  VIADDMNMX R11, R23, R18.reuse, R11, PT ;  /* 0x00000012170b7246 */ /* 0x088fe4000380010b */
[-C--:B------:R-:W-:Y:S01]  /*06d0*/  VIADDMNMX R3, R25, R18.reuse, R3, PT ;  /* 0x0000001219037246 */ /* 0x080fe20003800103 */
[----:B------:R-:W-:Y:S01]  /*06e0*/  LDS R23, [R0+0x2d8] ;  /* 0x0002d80000177984 */ /* 0x000fe20000000800 */
[----:B------:R-:W-:Y:S02]  /*06f0*/  VIADDMNMX R9, R21, R18, R9, PT ;  /* 0x0000001215097246 */ /* 0x000fe40003800109 */
[C---:B----4-:R-:W-:Y:S01]  /*0700*/  VIADDMNMX R28, R26.reuse, R7, R28, PT ;  /* 0x000000071a1c7246 */ /* 0x050fe2000380011c */
[----:B------:R-:W-:Y:S01]  /*0710*/  LDS R25, [R0+0x270] ;  /* 0x0002700000197984 */ /* 0x000fe20000000800 */
[----:B------:R-:W-:-:S03]  /*0720*/  VIADDMNMX R18, R26, R5, R6, PT ;  /* 0x000000051a127246 */ /* 0x000fc60003800106 */
[----:B------:R-:W-:Y:S01]  /*0730*/  LDS R21, [R0+0x340] ;  /* 0x0003400000157984 */ /* 0x000fe20000000800 */
[C---:B0-----:R-:W-:Y:S02]  /*0740*/  VIADDMNMX R22, R8.reuse, R7, R22, PT ;  /* 0x0000000708167246 */ /* 0x041fe40003800116 */
[----:B------:R-:W-:Y:S02]  /*0750*/  VIADDMNMX R24, R8, R5, R24, PT ;  /* 0x0000000508187246 */ /* 0x000fe40003800118 */
[C---:B-1----:R-:W-:Y:S02]  /*0760*/  VIADDMNMX R10, R4.reuse, R7, R10, PT ;  /* 0x00000007040a7246 */ /* 0x042fe4000380010a */
[C---:B------:R-:W-:Y:S01]  /*0770*/  VIADDMNMX R20, R4.reuse, R5, R20, PT ;  /* 0x0000000504147246 */ /* 0x040fe20003800114 */
[----:B------:R-:W0:Y:S01]  /*0780*/  LDS.64 R6, [R2+0x8] ;  /* 0x0000080002067984 */ /* 0x000e220000000a00 */
[----:B------:R-:W-:-:S03]  /*0790*/  VIADDMNMX R11, R4, R19, R11, PT ;  /* 0x00000013040b7246 */ /* 0x000fc6000380010b */
[----:B------:R-:W1:Y:S01]  /*07a0*/  LDS.64 R4, [R2+0x1fb8] ;  /* 0x001fb80002047984 */ /* 0x000e620000000a00 */
[-C--:B------:R-:W-:Y:S02]  /*07b0*/  VIADDMNMX R3, R26, R19.reuse, R3, PT ;  /* 0x000000131a037246 */ /* 0x080fe40003800103 */
[----:B------:R-:W-:Y:S01]  /*07c0*/  VIADDMNMX R19, R8, R19, R9, PT ;  /* 0x0000001308137246 */ /* 0x000fe20003800109 */
[----:B------:R-:W-:Y:S04]  /*07d0*/  LDS R26, [R0+0x3a8] ;  /* 0x0003a800001a7984 */ /* 0x000fe80000000800 */
[----:B------:R-:W2:Y:S01]  /*07e0*/  LDS.64 R8, [R2+0x3f68] ;  /* 0x003f680002087984 */ /* 0x000ea20000000a00 */
[-C--:B0-----:R-:W-:Y:S02]  /*07f0*/  VIADDMNMX R28, R25, R6.reuse, R28, PT ;  /* 0x00000006191c7246 */ /* 0x081fe4000380011c */
[----:B------:R-:W-:-:S02]  /*0800*/  VIADDMNMX R10, R23, R6, R10, PT ;  /* 0x00000006170a7246 */ /* 0x000fc4000380010a */
[----:B------:R-:W-:Y:S02]  /*0810*/  VIADDMNMX R22, R21, R6, R22, PT ;  /* 0x0000000615167246 */ /* 0x000fe40003800116 */
[-C--:B-1----:R-:W-:Y:S02]  /*0820*/  VIADDMNMX R18, R25, R4.reuse, R18, PT ;  /* 0x0000000419127246 */ /* 0x082fe40003800112 */
[-C--:B------:R-:W-:Y:S02]  /*0830*/  VIADDMNMX R6, R23, R4.reuse, R20, PT ;  /* 0x0000000417067246 */ /* 0x080fe40003800114 */
[----:B------:R-:W-:Y:S01]  /*0840*/  VIADDMNMX R24, R21, R4, R24, PT ;  /* 0x0000000415187246 */ /* 0x000fe20003800118 */
[----:B------:R-:W0:Y:S04]  /*0850*/  LDS R20, [R0+0x478] ;  /* 0x0004780000147984 */ /* 0x000e280000000800 */
[----:B------:R-:W1:Y:S01]  /*0860*/  LDS R4, [R0+0x410] ;  /* 0x0004100000047984 */ /* 0x000e620000000800 */
[----:B--2---:R-:W-:-:S02]  /*0870*/  VIADDMNMX R11, R23, R8, R11, PT ;  /* 0x00000008170b7246 */ /* 0x004fc4000380010b */
[-C--:B------:R-:W-:Y:S01]  /*0880*/  VIADDMNMX R3, R25, R8.reuse, R3, PT ;  /* 0x0000000819037246 */ /* 0x080fe20003800103 */
[----:B------:R-:W-:Y:S01]  /*0890*/  LDS R23, [R0+0x548] ;  /* 0x0005480000177984 */ /* 0x000fe20000000800 */
[----:B------:R-:W-:Y:S02]  /*08a0*/  VIADDMNMX R21, R21, R8, R19, PT ;  /* 0x0000000815157246 */ /* 0x000fe40003800113 */
[C---:B------:R-:W-:Y:S01]  /*08b0*/  VIADDMNMX R28, R26.reuse, R7, R28, PT ;  /* 0x000000071a1c7246 */ /* 0x040fe2000380011c */
[----:B------:R-:W-:Y:S01]  /*08c0*/  LDS R25, [R0+0x4e0] ;  /* 0x0004e00000197984 */ /* 0x000fe20000000800 */
[----:B------:R-:W-:-:S03]  /*08d0*/  VIADDMNMX R18, R26, R5, R18, PT ;  /* 0x000000051a127246 */ /* 0x000fc60003800112 */
[----:B------:R-:W-:Y:S01]  /*08e0*/  LDS R19, [R0+0x5b0] ;  /* 0x0005b00000137984 */ /* 0x000fe20000000800 */
[C---:B0-----:R-:W-:Y:S02]  /*08f0*/  VIADDMNMX R22, R20.reuse, R7, R22, PT ;  /* 0x0000000714167246 */ /* 0x041fe40003800116 */
[----:B------:R-:W-:Y:S02]  /*0900*/  VIADDMNMX R24, R20, R5, R24, PT ;  /* 0x0000000514187246 */ /* 0x000fe40003800118 */
[C---:B-1----:R-:W-:Y:S02]  /*0910*/  VIADDMNMX R10, R4.reuse, R7, R10, PT ;  /* 0x00000007040a7246 */ /* 0x042fe4000380010a */
[C---:B------:R-:W-:Y:S02]  /*0920*/  VIADDMNMX R8, R4.reuse, R5, R6, PT ;  /* 0x0000000504087246 */ /* 0x040fe40003800106 */
[-C--:B------:R-:W-:Y:S01]  /*0930*/  VIADDMNMX R11, R4, R9.reuse, R11, PT ;  /* 0x00000009040b7246 */ /* 0x080fe2000380010b */
[----:B------:R-:W0:Y:S04]  /*0940*/  LDS.64 R6, [R2+0x10] ;  /* 0x0000100002067984 */ /* 0x000e280000000a00 */
[----:B------:R-:W1:Y:S01]  /*0950*/  LDS.64 R4, [R2+0x1fc0] ;  /* 0x001fc00002047984 */ /* 0x000e620000000a00 */
[----:B------:R-:W-:-:S02]  /*0960*/  VIADDMNMX R3, R26, R9, R3, PT ;  /* 0x000000091a037246 */ /* 0x000fc40003800103 */
[----:B------:R-:W-:Y:S01]  /*0970*/  VIADDMNMX R9, R20, R9, R21, PT ;  /* 0x0000000914097246 */ /* 0x000fe20003800115 */
[----:B------:R-:W-:Y:S04]  /*0980*/  LDS R26, [R0+0x618] ;  /* 0x00061800001a7984 */ /* 0x000fe80000000800 */
[----:B------:R-:W2:Y:S01]  /*0990*/  LDS.64 R20, [R2+0x3f70] ;  /* 0x003f700002147984 */ /* 0x000ea20000000a00 */
[-C--:B0-----:R-:W-:Y:S02]  /*09a0*/  VIADDMNMX R28, R25, R6.reuse, R28, PT ;  /* 0x00000006191c7246 */ /* 0x081fe4000380011c */
[-C--:B------:R-:W-:Y:S02]  /*09b0*/  VIADDMNMX R10, R23, R6.reuse, R10, PT ;  /* 0x00000006170a7246 */ /* 0x080fe4000380010a */
[----:B------:R-:W-:-:S02]  /*09c0*/  VIADDMNMX R22, R19, R6, R22, PT ;  /* 0x0000000613167246 */ /* 0x000fc40003800116 */
[-C--:B-1----:R-:W-:Y:S02]  /*09d0*/  VIADDMNMX R6, R25, R4.reuse, R18, PT ;  /* 0x0000000419067246 */ /* 0x082fe40003800112 */
[-C--:B------:R-:W-:Y:S01]  /*09e0*/  VIADDMNMX R8, R23, R4.reuse, R8, PT ;  /* 0x0000000417087246 */ /* 0x080fe20003800108 */
[----:B------:R-:W0:Y:S01]  /*09f0*/  LDS R18, [R0+0x6e8] ;  /* 0x0006e80000127984 */ /* 0x000e220000000800 */
[----:B------:R-:W-:-:S03]  /*0a00*/  VIADDMNMX R24, R19, R4, R24, PT ;  /* 0x0000000413187246 */ /* 0x000fc60003800118 */
[----:B------:R-:W1:Y:S01]  /*0a10*/  LDS R4, [R0+0x680] ;  /* 0x0006800000047984 */ /* 0x000e620000000800 */
[-C--:B--2---:R-:W-:Y:S02]  /*0a20*/  VIADDMNMX R11, R23, R20.reuse, R11, PT ;  /* 0x00000014170b7246 */ /* 0x084fe4000380010b */
        /* <DEDUP_REMOVED lines=831> */
[-C--:B-1----:R-:W-:Y:S01]  /*3e20*/  VIADDMNMX R20, R25, R4.reuse, R20, PT ;  /* 0x0000000419147246 */ /* 0x082fe20003800114 */
[----:B------:R-:W0:Y:S01]  /*3e30*/  LDS R6, [R0+0x51a8] ;  /* 0x0051a80000067984 */ /* 0x000e220000000800 */
[-C--:B------:R-:W-:Y:S02]  /*3e40*/  VIADDMNMX R8, R23, R4.reuse, R8, PT ;  /* 0x0000000417087246 */ /* 0x080fe40003800108 */
[----:B------:R-:W-:Y:S02]  /*3e50*/  VIADDMNMX R24, R9, R4, R24, PT ;  /* 0x0000000409187246 */ /* 0x000fe40003800118 */
[----:B------:R-:W1:Y:S01]  /*3e60*/  LDS R4, [R0+0x5210] ;  /* 0x0052100000047984 */ /* 0x000e620000000800 */
[-C--:B--2---:R-:W-:Y:S02]  /*3e70*/  VIADDMNMX R3, R25, R18.reuse, R3, PT ;  /* 0x0000001219037246 */ /* 0x084fe40003800103 */
[-C--:B------:R-:W-:Y:S01]  /*3e80*/  VIADDMNMX R11, R23, R18.reuse, R11, PT ;  /* 0x00000012170b7246 */ /* 0x080fe2000380010b */
[----:B------:R-:W-:Y:S01]  /*3e90*/  LDS R25, [R0+0x52e0] ;  /* 0x0052e00000197984 */ /* 0x000fe20000000800 */
[----:B------:R-:W-:-:S02]  /*3ea0*/  VIADDMNMX R18, R9, R18, R21, PT ;  /* 0x0000001209127246 */ /* 0x000fc40003800115 */
[C---:B------:R-:W-:Y:S01]  /*3eb0*/  VIADDMNMX R22, R26.reuse, R7, R22, PT ;  /* 0x000000071a167246 */ /* 0x040fe20003800116 */
[----:B------:R-:W-:Y:S01]  /*3ec0*/  LDS R23, [R0+0x5348] ;  /* 0x0053480000177984 */ /* 0x000fe20000000800 */
[----:B------:R-:W-:-:S03]  /*3ed0*/  VIADDMNMX R24, R26, R5, R24, PT ;  /* 0x000000051a187246 */ /* 0x000fc60003800118 */
[----:B------:R-:W-:Y:S01]  /*3ee0*/  LDS R9, [R0+0x53b0] ;  /* 0x0053b00000097984 */ /* 0x000fe20000000800 */
[----:B0-----:R-:W-:-:S03]  /*3ef0*/  VIADDMNMX R28, R6, R7, R28, PT ;  /* 0x00000007061c7246 */ /* 0x001fc6000380011c */
[----:B------:R-:W-:Y:S01]  /*3f00*/  LDS R21, [R0+0x5418] ;  /* 0x0054180000157984 */ /* 0x000fe20000000800 */
[C---:B------:R-:W-:Y:S02]  /*3f10*/  VIADDMNMX R20, R6.reuse, R5, R20, PT ;  /* 0x0000000506147246 */ /* 0x040fe40003800114 */
[----:B------:R-:W-:Y:S02]  /*3f20*/  VIADDMNMX R3, R6, R19, R3, PT ;  /* 0x0000001306037246 */ /* 0x000fe40003800103 */
[C---:B-1----:R-:W-:Y:S02]  /*3f30*/  VIADDMNMX R10, R4.reuse, R7, R10, PT ;  /* 0x00000007040a7246 */ /* 0x042fe4000380010a */
[C---:B------:R-:W-:Y:S01]  /*3f40*/  VIADDMNMX R8, R4.reuse, R5, R8, PT ;  /* 0x0000000504087246 */ /* 0x040fe20003800108 */
[----:B------:R-:W0:Y:S01]  /*3f50*/  LDS.64 R6, [R2+0x110] ;  /* 0x0001100002067984 */ /* 0x000e220000000a00 */
[----:B------:R-:W-:-:S03]  /*3f60*/  VIADDMNMX R11, R4, R19, R11, PT ;  /* 0x00000013040b7246 */ /* 0x000fc6000380010b */
[----:B------:R-:W1:Y:S01]  /*3f70*/  LDS.64 R4, [R2+0x20c0] ;  /* 0x0020c00002047984 */ /* 0x000e620000000a00 */
[----:B------:R-:W-:-:S03]  /*3f80*/  VIADDMNMX R26, R26, R19, R18, PT ;  /* 0x000000131a1a7246 */ /* 0x000fc60003800112 */
[----:B------:R-:W2:Y:S01]  /*3f90*/  LDS.64 R18, [R2+0x4070] ;  /* 0x0040700002127984 */ /* 0x000ea20000000a00 */
[-C--:B0-----:R-:W-:Y:S02]  /*3fa0*/  VIADDMNMX R28, R25, R6.reuse, R28, PT ;  /* 0x00000006191c7246 */ /* 0x081fe4000380011c */
[-C--:B------:R-:W-:Y:S02]  /*3fb0*/  VIADDMNMX R10, R23, R6.reuse, R10, PT ;  /* 0x00000006170a7246 */ /* 0x080fe4000380010a */
[----:B------:R-:W-:Y:S02]  /*3fc0*/  VIADDMNMX R22, R9, R6, R22, PT ;  /* 0x0000000609167246 */ /* 0x000fe40003800116 */
        /* <DEDUP_REMOVED lines=11> */
[C---:B------:R-:W-:Y:S02]  /*4080*/  VIADDMNMX R20, R21.reuse, R5, R20, PT ;  /* 0x0000000515147246 */ /* 0x040fe40003800114 */
[----:B------:R-:W-:-:S02]  /*4090*/  VIADDMNMX R21, R21, R19, R3, PT ;  /* 0x0000001315157246 */ /* 0x000fc40003800103 */
[----:B------:R-:W-:Y:S01]  /*40a0*/  LDS R3, [R0+0x5620] ;  /* 0x0056200000037984 */ /* 0x000fe20000000800 */
[C---:B0-----:R-:W-:Y:S02]  /*40b0*/  VIADDMNMX R10, R8.reuse, R7, R10, PT ;  /* 0x00000007080a7246 */ /* 0x041fe4000380010a */
[C---:B------:R-:W-:Y:S02]  /*40c0*/  VIADDMNMX R18, R8.reuse, R5, R6, PT ;  /* 0x0000000508127246 */ /* 0x040fe40003800106 */
[----:B------:R-:W-:Y:S02]  /*40d0*/  VIADDMNMX R11, R8, R19, R11, PT ;  /* 0x00000013080b7246 */ /* 0x000fe4000380010b */
[C---:B-1----:R-:W-:Y:S01]  /*40e0*/  VIADDMNMX R22, R4.reuse, R7, R22, PT ;  /* 0x0000000704167246 */ /* 0x042fe20003800116 */
[----:B------:R-:W0:Y:S04]  /*40f0*/  LDS.64 R8, [R2+0x118] ;  /* 0x0001180002087984 */ /* 0x000e280000000a00 */
[----:B------:R-:W1:Y:S01]  /*4100*/  LDS.64 R6, [R2+0x20c8] ;  /* 0x0020c80002067984 */ /* 0x000e620000000a00 */
[----:B------:R-:W-:-:S02]  /*4110*/  VIADDMNMX R24, R4, R5, R24, PT ;  /* 0x0000000504187246 */ /* 0x000fc40003800118 */
[----:B------:R-:W-:Y:S02]  /*4120*/  VIADDMNMX R19, R4, R19, R26, PT ;  /* 0x0000001304137246 */ /* 0x000fe4000380011a */
[----:B------:R-:W2:Y:S04]  /*4130*/  LDS.64 R4, [R2+0x4078] ;  /* 0x0040780002047984 */ /* 0x000ea80000000a00 */
[----:B------:R-:W3:Y:S01]  /*4140*/  LDS R26, [R0+0x5758] ;  /* 0x00575800001a7984 */ /* 0x000ee20000000800 */
[-C--:B0-----:R-:W-:Y:S02]  /*4150*/  VIADDMNMX R28, R25, R8.reuse, R28, PT ;  /* 0x00000008191c7246 */ /* 0x081fe4000380011c */
[-C--:B------:R-:W-:Y:S02]  /*4160*/  VIADDMNMX R10, R23, R8.reuse, R10, PT ;  /* 0x00000008170a7246 */ /* 0x080fe4000380010a */
[----:B------:R-:W-:-:S02]  /*4170*/  VIADDMNMX R22, R3, R8, R22, PT ;  /* 0x0000000803167246 */ /* 0x000fc40003800116 */
        /* <DEDUP_REMOVED lines=9> */
[-C--:B---3--:R-:W-:Y:S01]  /*4210*/  VIADDMNMX R22, R26, R9.reuse, R22, PT ;  /* 0x000000091a167246 */ /* 0x088fe20003800116 */
[----:B------:R-:W-:Y:S01]  /*4220*/  LDS R23, [R0+0x5890] ;  /* 0x0058900000177984 */ /* 0x000fe20000000800 */
[C---:B0-----:R-:W-:Y:S02]  /*4230*/  VIADDMNMX R10, R18.reuse, R9, R10, PT ;  /* 0x00000009120a7246 */ /* 0x041fe4000380010a */
[----:B------:R-:W-:Y:S02]  /*4240*/  VIADDMNMX R11, R18, R5, R11, PT ;  /* 0x00000005120b7246 */ /* 0x000fe4000380010b */
[----:B-1----:R-:W-:-:S02]  /*4250*/  VIADDMNMX R28, R6, R9, R28, PT ;  /* 0x00000009061c7246 */ /* 0x002fc4000380011c */
[C---:B------:R-:W-:Y:S02]  /*4260*/  VIADDMNMX R3, R6.reuse, R7, R20, PT ;  /* 0x0000000706037246 */ /* 0x040fe40003800114 */
[----:B------:R-:W-:Y:S01]  /*4270*/  VIADDMNMX R21, R6, R5, R21, PT ;  /* 0x0000000506157246 */ /* 0x000fe20003800115 */
[----:B------:R-:W-:Y:S01]  /*4280*/  LDS R20, [R0+0x5960] ;  /* 0x0059600000147984 */ /* 0x000fe20000000800 */
[----:B------:R-:W-:-:S03]  /*4290*/  VIADDMNMX R6, R18, R7, R8, PT ;  /* 0x0000000712067246 */ /* 0x000fc60003800108 */
[----:B------:R-:W0:Y:S04]  /*42a0*/  LDS.64 R18, [R2+0x120] ;  /* 0x0001200002127984 */ /* 0x000e280000000a00 */
[----:B------:R-:W1:Y:S01]  /*42b0*/  LDS.64 R8, [R2+0x20d0] ;  /* 0x0020d00002087984 */ /* 0x000e620000000a00 */
[C---:B------:R-:W-:Y:S02]  /*42c0*/  VIADDMNMX R24, R26.reuse, R7, R24, PT ;  /* 0x000000071a187246 */ /* 0x040fe40003800118 */
[----:B------:R-:W-:Y:S01]  /*42d0*/  VIADDMNMX R26, R26, R5, R4, PT ;  /* 0x000000051a1a7246 */ /* 0x000fe20003800104 */
[----:B------:R-:W-:Y:S04]  /*42e0*/  LDS R7, [R0+0x58f8] ;  /* 0x0058f80000077984 */ /* 0x000fe80000000800 */
[----:B------:R-:W2:Y:S01]  /*42f0*/  LDS.64 R4, [R2+0x4080] ;  /* 0x0040800002047984 */ /* 0x000ea20000000a00 */
[----:B0-----:R-:W-:-:S02]  /*4300*/  VIADDMNMX R28, R27, R18, R28, PT ;  /* 0x000000121b1c7246 */ /* 0x001fc4000380011c */
[-C--:B------:R-:W-:Y:S02]  /*4310*/  VIADDMNMX R10, R25, R18.reuse, R10, PT ;  /* 0x00000012190a7246 */ /* 0x080fe4000380010a */
[----:B------:R-:W-:Y:S02]  /*4320*/  VIADDMNMX R22, R23, R18, R22, PT ;  /* 0x0000001217167246 */ /* 0x000fe40003800116 */
[-C--:B-1----:R-:W-:Y:S02]  /*4330*/  VIADDMNMX R18, R25, R8.reuse, R6, PT ;  /* 0x0000000819127246 */ /* 0x082fe40003800106 */
[----:B------:R-:W0:Y:S01]  /*4340*/  LDS R6, [R0+0x59c8] ;  /* 0x0059c80000067984 */ /* 0x000e220000000800 */
[-C--:B------:R-:W-:Y:S02]  /*4350*/  VIADDMNMX R3, R27, R8.reuse, R3, PT ;  /* 0x000000081b037246 */ /* 0x080fe40003800103 */
[----:B------:R-:W-:Y:S02]  /*4360*/  VIADDMNMX R24, R23, R8, R24, PT ;  /* 0x0000000817187246 */ /* 0x000fe40003800118 */
[----:B--2---:R-:W-:-:S02]  /*4370*/  VIADDMNMX R21, R27, R4, R21, PT ;  /* 0x000000041b157246 */ /* 0x004fc40003800115 */
[-C--:B------:R-:W-:Y:S01]  /*4380*/  VIADDMNMX R11, R25, R4.reuse, R11, PT ;  /* 0x00000004190b7246 */ /* 0x080fe2000380010b */
[----:B------:R-:W-:Y:S01]  /*4390*/  LDS R27, [R0+0x5ca0] ;  /* 0x005ca000001b7984 */ /* 0x000fe20000000800 */
[----:B------:R-:W-:Y:S02]  /*43a0*/  VIADDMNMX R26, R23, R4, R26, PT ;  /* 0x00000004171a7246 */ /* 0x000fe4000380011a */
[C---:B------:R-:W-:Y:S01]  /*43b0*/  VIADDMNMX R23, R7.reuse, R19, R28, PT ;  /* 0x0000001307177246 */ /* 0x040fe2000380011c */
[----:B------:R-:W-:Y:S01]  /*43c0*/  LDS R25, [R0+0x5a98] ;  /* 0x005a980000197984 */ /* 0x000fe20000000800 */
[C---:B------:R-:W-:Y:S02]  /*43d0*/  VIADDMNMX R8, R7.reuse, R9, R3, PT ;  /* 0x0000000907087246 */ /* 0x040fe40003800103 */
[----:B------:R-:W-:Y:S01]  /*43e0*/  VIADDMNMX R4, R20, R19, R10, PT ;  /* 0x0000001314047246 */ /* 0x000fe2000380010a */
[----:B------:R-:W-:Y:S01]  /*43f0*/  LDS R3, [R0+0x5b00] ;  /* 0x005b000000037984 */ /* 0x000fe20000000800 */
[----:B------:R-:W-:-:S02]  /*4400*/  VIADDMNMX R7, R7, R5, R21, PT ;  /* 0x0000000507077246 */ /* 0x000fc40003800115 */
[C---:B------:R-:W-:Y:S01]  /*4410*/  VIADDMNMX R10, R20.reuse, R9, R18, PT ;  /* 0x00000009140a7246 */ /* 0x040fe20003800112 */
[----:B------:R-:W-:Y:S01]  /*4420*/  LDS R28, [R0+0x5dd8] ;  /* 0x005dd800001c7984 */ /* 0x000fe20000000800 */
[----:B------:R-:W-:-:S03]  /*4430*/  VIADDMNMX R11, R20, R5, R11, PT ;  /* 0x00000005140b7246 */ /* 0x000fc6000380010b */
[----:B------:R-:W1:Y:S01]  /*4440*/  LDS.64 R20, [R2+0x128] ;  /* 0x0001280002147984 */ /* 0x000e620000000a00 */
[----:B0-----:R-:W-:-:S03]  /*4450*/  VIADDMNMX R24, R6, R9, R24, PT ;  /* 0x0000000906187246 */ /* 0x001fc60003800118 */
[----:B------:R-:W0:Y:S01]  /*4460*/  LDS R9, [R0+0x5a30] ;  /* 0x005a300000097984 */ /* 0x000e220000000800 */
[----:B------:R-:W-:-:S03]  /*4470*/  VIADDMNMX R22, R6, R19, R22, PT ;  /* 0x0000001306167246 */ /* 0x000fc60003800116 */
[----:B------:R-:W2:Y:S01]  /*4480*/  LDS.64 R18, [R2+0x20d8] ;  /* 0x0020d80002127984 */ /* 0x000ea20000000a00 */
[----:B------:R-:W-:-:S03]  /*4490*/  VIADDMNMX R5, R6, R5, R26, PT ;  /* 0x0000000506057246 */ /* 0x000fc6000380011a */
[----:B------:R-:W-:Y:S01]  /*44a0*/  LDS R26, [R0+0x5b68] ;  /* 0x005b6800001a7984 */ /* 0x000fe20000000800 */
[-C--:B-1----:R-:W-:Y:S02]  /*44b0*/  VIADDMNMX R4, R25, R20.reuse, R4, PT ;  /* 0x0000001419047246 */ /* 0x082fe40003800104 */
[-C--:B0-----:R-:W-:Y:S02]  /*44c0*/  VIADDMNMX R6, R9, R20.reuse, R23, PT ;  /* 0x0000001409067246 */ /* 0x081fe40003800117 */
[----:B------:R-:W-:Y:S02]  /*44d0*/  VIADDMNMX R20, R3, R20, R22, PT ;  /* 0x0000001403147246 */ /* 0x000fe40003800116 */
[----:B------:R-:W0:Y:S01]  /*44e0*/  LDS.64 R22, [R2+0x4088] ;  /* 0x0040880002167984 */ /* 0x000e220000000a00 */
[-C--:B--2---:R-:W-:Y:S02]  /*44f0*/  VIADDMNMX R8, R9, R18.reuse, R8, PT ;  /* 0x0000001209087246 */ /* 0x084fe40003800108 */
[----:B------:R-:W-:-:S02]  /*4500*/  VIADDMNMX R10, R25, R18, R10, PT ;  /* 0x00000012190a7246 */ /* 0x000fc4000380010a */
[----:B------:R-:W-:Y:S02]  /*4510*/  VIADDMNMX R18, R3, R18, R24, PT ;  /* 0x0000001203127246 */ /* 0x000fe40003800118 */
[----:B------:R-:W1:Y:S01]  /*4520*/  LDS R24, [R0+0x5bd0] ;  /* 0x005bd00000187984 */ /* 0x000e620000000800 */
[-C--:B0-----:R-:W-:Y:S02]  /*4530*/  VIADDMNMX R7, R9, R22.reuse, R7, PT ;  /* 0x0000001609077246 */ /* 0x081fe40003800107 */
[-C--:B------:R-:W-:Y:S02]  /*4540*/  VIADDMNMX R11, R25, R22.reuse, R11, PT ;  /* 0x00000016190b7246 */ /* 0x080fe4000380010b */
[----:B------:R-:W-:Y:S02]  /*4550*/  VIADDMNMX R22, R3, R22, R5, PT ;  /* 0x0000001603167246 */ /* 0x000fe40003800105 */
[C---:B------:R-:W-:Y:S02]  /*4560*/  VIADDMNMX R5, R26.reuse, R19, R8, PT ;  /* 0x000000131a057246 */ /* 0x040fe40003800108 */
[----:B------:R-:W0:Y:S01]  /*4570*/  LDS R8, [R0+0x5c38] ;  /* 0x005c380000087984 */ /* 0x000e220000000800 */
[----:B------:R-:W-:-:S02]  /*4580*/  VIADDMNMX R3, R26, R23, R7, PT ;  /* 0x000000171a037246 */ /* 0x000fc40003800107 */
[C---:B-1----:R-:W-:Y:S02]  /*4590*/  VIADDMNMX R7, R24.reuse, R21, R4, PT ;  /* 0x0000001518077246 */ /* 0x042fe40003800104 */
[C---:B------:R-:W-:Y:S01]  /*45a0*/  VIADDMNMX R9, R24.reuse, R19, R10, PT ;  /* 0x0000001318097246 */ /* 0x040fe2000380010a */
[----:B------:R-:W-:Y:S01]  /*45b0*/  LDS R4, [R0+0x5d08] ;  /* 0x005d080000047984 */ /* 0x000fe20000000800 */
[----:B------:R-:W-:-:S03]  /*45c0*/  VIADDMNMX R11, R24, R23, R11, PT ;  /* 0x00000017180b7246 */ /* 0x000fc6000380010b */
[----:B------:R-:W1:Y:S01]  /*45d0*/  LDS.64 R24, [R2+0x130] ;  /* 0x0001300002187984 */ /* 0x000e620000000a00 */
[-C--:B------:R-:W-:Y:S02]  /*45e0*/  VIADDMNMX R6, R26, R21.reuse, R6, PT ;  /* 0x000000151a067246 */ /* 0x080fe40003800106 */
[C---:B0-----:R-:W-:Y:S02]  /*45f0*/  VIADDMNMX R10, R8.reuse, R21, R20, PT ;  /* 0x00000015080a7246 */ /* 0x041fe40003800114 */
[----:B------:R-:W0:Y:S01]  /*4600*/  LDS.64 R20, [R2+0x4090] ;  /* 0x0040900002147984 */ /* 0x000e220000000a00 */
[C---:B------:R-:W-:Y:S02]  /*4610*/  VIADDMNMX R26, R8.reuse, R19, R18, PT ;  /* 0x00000013081a7246 */ /* 0x040fe40003800112 */
[----:B------:R-:W-:Y:S01]  /*4620*/  VIADDMNMX R22, R8, R23, R22, PT ;  /* 0x0000001708167246 */ /* 0x000fe20003800116 */
[----:B------:R-:W2:Y:S01]  /*4630*/  LDS.64 R18, [R2+0x20e0] ;  /* 0x0020e00002127984 */ /* 0x000ea20000000a00 */
[----:B-1----:R-:W-:-:S02]  /*4640*/  VIADDMNMX R6, R27, R24, R6, PT ;  /* 0x000000181b067246 */ /* 0x002fc40003800106 */
[-C--:B------:R-:W-:Y:S02]  /*4650*/  VIADDMNMX R8, R4, R24.reuse, R7, PT ;  /* 0x0000001804087246 */ /* 0x080fe40003800107 */
[----:B------:R-:W-:Y:S01]  /*4660*/  VIADDMNMX R10, R29, R24, R10, PT ;  /* 0x000000181d0a7246 */ /* 0x000fe2000380010a */
[----:B------:R-:W-:Y:S04]  /*4670*/  LDS R7, [R0+0x5e40] ;  /* 0x005e400000077984 */ /* 0x000fe80000000800 */
[----:B------:R-:W1:Y:S01]  /*4680*/  LDS R24, [R0+0x5ea8] ;  /* 0x005ea80000187984 */ /* 0x000e620000000800 */
[-C--:B0-----:R-:W-:Y:S02]  /*4690*/  VIADDMNMX R3, R27, R20.reuse, R3, PT ;  /* 0x000000141b037246 */ /* 0x081fe40003800103 */
[----:B------:R-:W-:-:S02]  /*46a0*/  VIADDMNMX R22, R29, R20, R22, PT ;  /* 0x000000141d167246 */ /* 0x000fc40003800116 */
[-C--:B--2---:R-:W-:Y:S02]  /*46b0*/  VIADDMNMX R5, R27, R18.reuse, R5, PT ;  /* 0x000000121b057246 */ /* 0x084fe40003800105 */
[CC--:B------:R-:W-:Y:S02]  /*46c0*/  VIADDMNMX R9, R4.reuse, R18.reuse, R9, PT ;  /* 0x0000001204097246 */ /* 0x0c0fe40003800109 */
[----:B------:R-:W-:Y:S02]  /*46d0*/  VIADDMNMX R26, R29, R18, R26, PT ;  /* 0x000000121d1a7246 */ /* 0x000fe4000380011a */
[----:B------:R-:W-:Y:S02]  /*46e0*/  VIADDMNMX R4, R4, R20, R11, PT ;  /* 0x0000001404047246 */ /* 0x000fe4000380010b */
[C---:B------:R-:W-:Y:S02]  /*46f0*/  VIADDMNMX R27, R28.reuse, R21, R3, PT ;  /* 0x000000151c1b7246 */ /* 0x040fe40003800103 */
[----:B------:R-:W-:-:S02]  /*4700*/  VIADDMNMX R11, R28, R25, R6, PT ;  /* 0x000000191c0b7246 */ /* 0x000fc40003800106 */
[-C--:B-1----:R-:W-:Y:S02]  /*4710*/  VIADDMNMX R3, R24, R25.reuse, R10, PT ;  /* 0x0000001918037246 */ /* 0x082fe4000380010a */
[C---:B------:R-:W-:Y:S02]  /*4720*/  VIADDMNMX R25, R7.reuse, R25, R8, PT ;  /* 0x0000001907197246 */ /* 0x040fe40003800108 */
[-C--:B------:R-:W-:Y:S02]  /*4730*/  VIADDMNMX R5, R28, R19.reuse, R5, PT ;  /* 0x000000131c057246 */ /* 0x080fe40003800105 */
[CC--:B------:R-:W-:Y:S02]  /*4740*/  VIADDMNMX R23, R24.reuse, R19.reuse, R26, PT ;  /* 0x0000001318177246 */ /* 0x0c0fe4000380011a */
[----:B------:R-:W-:Y:S02]  /*4750*/  VIADDMNMX R9, R7, R19, R9, PT ;  /* 0x0000001307097246 */ /* 0x000fe40003800109 */
[----:B------:R-:W-:-:S02]  /*4760*/  VIADDMNMX R29, R24, R21, R22, PT ;  /* 0x00000015181d7246 */ /* 0x000fc40003800116 */
[----:B------:R-:W-:Y:S01]  /*4770*/  VIADDMNMX R7, R7, R21, R4, PT ;  /* 0x0000001507077246 */ /* 0x000fe20003800104 */
[----:B------:R-:W-:Y:S04]  /*4780*/  STG.E desc[UR4][R16.64], R11 ;  /* 0x0000000b10007986 */ /* 0x000fe8000c101904 */
[----:B------:R-:W-:Y:S04]  /*4790*/  STG.E desc[UR4][R16.64+0x68], R25 ;  /* 0x0000681910007986 */ /* 0x000fe8000c101904 */
[----:B------:R-:W-:Y:S04]  /*47a0*/  STG.E desc[UR4][R16.64+0xd0], R3 ;  /* 0x0000d00310007986 */ /* 0x000fe8000c101904 */
[----:B------:R-:W-:Y:S04]  /*47b0*/  STG.E desc[UR4][R14.64], R5 ;  /* 0x000000050e007986 */ /* 0x000fe8000c101904 */
[----:B------:R-:W-:Y:S04]  /*47c0*/  STG.E desc[UR4][R14.64+0x68], R9 ;  /* 0x000068090e007986 */ /* 0x000fe8000c101904 */
[----:B------:R-:W-:Y:S04]  /*47d0*/  STG.E desc[UR4][R14.64+0xd0], R23 ;  /* 0x0000d0170e007986 */ /* 0x000fe8000c101904 */
[----:B------:R-:W-:Y:S04]  /*47e0*/  STG.E desc[UR4][R12.64], R27 ;  /* 0x0000001b0c007986 */ /* 0x000fe8000c101904 */
[----:B------:R-:W-:Y:S04]  /*47f0*/  STG.E desc[UR4][R12.64+0x68], R7 ;  /* 0x000068070c007986 */ /* 0x000fe8000c101904 */
[----:B------:R-:W-:Y:S01]  /*4800*/  STG.E desc[UR4][R12.64+0xd0], R29 ;  /* 0x0000d01d0c007986 */ /* 0x000fe2000c101904 */
[----:B------:R-:W-:Y:S05]  /*4810*/  EXIT ;  /* 0x000000000000794d */ /* 0x000fea0003800000 */
.L_x_0:
[----:B------:R-:W-:-:S00]  /*4820*/  BRA `(.L_x_0) ;  /* 0xfffffffc00fc7947 */ /* 0x000fc0000383ffff */
[----:B------:R-:W-:-:S00]  /*4830*/  NOP ;  /* 0x0000000000007918 */ /* 0x000fc00000000000 */
        /* <DEDUP_REMOVED lines=12> */
.L_x_3:


//--------------------- .text._Z12floyd_phase2Piiii --------------------------
	.section	.text._Z12floyd_phase2Piiii,"ax",@progbits
	.align	128
        .global         _Z12floyd_phase2Piiii
        .type           _Z12floyd_phase2Piiii,@function
        .size           _Z12floyd_phase2Piiii,(.L_x_4 - _Z12floyd_phase2Piiii)
        .other          _Z12floyd_phase2Piiii,@"STO_CUDA_ENTRY STV_DEFAULT"
_Z12floyd_phase2Piiii:
.text._Z12floyd_phase2Piiii:
[----:B------:R-:W-:Y:S01]  /*0000*/  LDC R1, c[0x0][0x37c] ;  /* 0x0000df00ff017b82 */ /* 0x000fe20000000800 */
[----:B------:R-:W0:Y:S07]  /*0010*/  S2R R4, SR_CTAID.X ;  /* 0x0000000000047919 */ /* 0x000e2e0000002500 */
[----:B------:R-:W0:Y:S02]  /*0020*/  LDC R5, c[0x0][0x38c] ;  /* 0x0000e300ff057b82 */ /* 0x000e240000000800 */
[----:B0-----:R-:W-:-:S13]  /*0030*/  ISETP.NE.AND P0, PT, R4, R5, PT ;  /* 0x000000050400720c */ /* 0x001fda0003f05270 */
[----:B------:R-:W-:Y:S05]  /*0040*/  @!P0 EXIT ;  /* 0x000000000000894d */ /* 0x000fea0003800000 */
[----:B------:R-:W0:Y:S01]  /*0050*/  S2R R9, SR_CTAID.Y ;  /* 0x0000000000097919 */ /* 0x000e220000002600 */
[----:B------:R-:W1:Y:S01]  /*0060*/  LDC R11, c[0x0][0x388] ;  /* 0x0000e200ff0b7b82 */ /* 0x000e620000000800 */
[----:B------:R-:W-:Y:S01]  /*0070*/  IMAD R4, R4, 0x4e, RZ ;  /* 0x0000004e04047824 */ /* 0x000fe200078e02ff */
[----:B------:R-:W2:Y:S01]  /*0080*/  LDCU.64 UR6, c[0x0][0x358] ;  /* 0x00006b00ff0677ac */ /* 0x000ea20008000a00 */
[----:B------:R-:W3:Y:S01]  /*0090*/  S2R R28, SR_TID.Y ;  /* 0x00000000001c7919 */ /* 0x000ee20000002200 */
[----:B------:R-:W-:Y:S01]  /*00a0*/  IMAD R5, R5, 0x4e, RZ ;  /* 0x0000004e05057824 */ /* 0x000fe200078e02ff */
[----:B------:R-:W4:Y:S03]  /*00b0*/  S2R R8, SR_TID.X ;  /* 0x0000000000087919 */ /* 0x000f260000002100 */
[----:B------:R-:W5:Y:S01]  /*00c0*/  LDC.64 R2, c[0x0][0x380] ;  /* 0x0000e000ff027b82 */ /* 0x000f620000000a00 */
[----:B0-----:R-:W-:-:S04]  /*00d0*/  ISETP.NE.AND P0, PT, R9, RZ, PT ;  /* 0x000000ff0900720c */ /* 0x001fc80003f05270 */
[----:B------:R-:W-:Y:S01]  /*00e0*/  SEL R10, R4, RZ, !P0 ;  /* 0x000000ff040a7207 */ /* 0x000fe20004000000 */
[----:B---3--:R-:W-:Y:S01]  /*00f0*/  IMAD R0, R28, 0x3, RZ ;  /* 0x000000031c007824 */ /* 0x008fe200078e02ff */
[C---:B------:R-:W-:Y:S01]  /*0100*/  SEL R6, R5.reuse, RZ, !P0 ;  /* 0x000000ff05067207 */ /* 0x040fe20004000000 */
[----:B----4-:R-:W-:Y:S02]  /*0110*/  IMAD R14, R8, 0x3, RZ ;  /* 0x00000003080e7824 */ /* 0x010fe400078e02ff */
[CC--:B------:R-:W-:Y:S02]  /*0120*/  IMAD R7, R5.reuse, R9.reuse, R10 ;  /* 0x0000000905077224 */ /* 0x0c0fe400078e020a */
[C---:B------:R-:W-:Y:S02]  /*0130*/  IMAD.IADD R12, R5.reuse, 0x1, R0 ;  /* 0x00000001050c7824 */ /* 0x040fe400078e0200 */
[----:B------:R-:W-:Y:S02]  /*0140*/  IMAD.IADD R13, R5, 0x1, R14 ;  /* 0x00000001050d7824 */ /* 0x000fe400078e020e */
[----:B------:R-:W-:Y:S01]  /*0150*/  IMAD R5, R4, R9, R6 ;  /* 0x0000000904057224 */ /* 0x000fe200078e0206 */
[----:B------:R-:W-:Y:S01]  /*0160*/  IADD3 R4, PT, PT, R7, R0, RZ ;  /* 0x0000000007047210 */ /* 0x000fe20007ffe0ff */
[----:B-1----:R-:W-:-:S02]  /*0170*/  IMAD R13, R12, R11, R13 ;  /* 0x0000000b0c0d7224 */ /* 0x002fc400078e020d */
[----:B------:R-:W-:Y:S02]  /*0180*/  IMAD.IADD R5, R5, 0x1, R14 ;  /* 0x0000000105057824 */ /* 0x000fe400078e020e */
[----:B-----5:R-:W-:-:S04]  /*0190*/  IMAD.WIDE R16, R13, 0x4, R2 ;  /* 0x000000040d107825 */ /* 0x020fc800078e0202 */
        /* <DEDUP_REMOVED lines=8> */
[----:B------:R-:W3:Y:S01]  /*0220*/  LDG.E R25, desc[UR6][R2.64+0x8] ;  /* 0x0000080602197981 */ /* 0x000ee2000c1e1900 */
[----:B------:R-:W-:-:S03]  /*0230*/  IMAD.WIDE R6, R11, 0x4, R4 ;  /* 0x000000040b067825 */ /* 0x000fc600078e0204 */
[----:B------:R-:W3:Y:S01]  /*0240*/  LDG.E R22, desc[UR6][R16.64+0x8] ;  /* 0x0000080610167981 */ /* 0x000ee2000c1e1900 */
[----:B------:R-:W-:-:S03]  /*0250*/  IMAD.WIDE R10, R11, 0x4, R12 ;  /* 0x000000040b0a7825 */ /* 0x000fc600078e020c */
[----:B------:R-:W3:Y:S04]  /*0260*/  LDG.E R23, desc[UR6][R4.64] ;  /* 0x0000000604177981 */ /* 0x000ee8000c1e1900 */
[----:B------:R-:W3:Y:S04]  /*0270*/  LDG.E R20, desc[UR6][R12.64] ;  /* 0x000000060c147981 */ /* 0x000ee8000c1e1900 */
[----:B------:R-:W3:Y:S04]  /*0280*/  LDG.E R21, desc[UR6][R4.64+0x4] ;  /* 0x0000040604157981 */ /* 0x000ee8000c1e1900 */
[----:B------:R-:W3:Y:S04]  /*0290*/  LDG.E R18, desc[UR6][R12.64+0x4] ;  /* 0x000004060c127981 */ /* 0x000ee8000c1e1900 */
[----:B------:R-:W3:Y:S04]  /*02a0*/  LDG.E R29, desc[UR6][R4.64+0x8] ;  /* 0x00000806041d7981 */ /* 0x000ee8000c1e1900 */
[----:B------:R0:W3:Y:S04]  /*02b0*/  LDG.E R33, desc[UR6][R12.64+0x8] ;  /* 0x000008060c217981 */ /* 0x0000e8000c1e1900 */
[----:B------:R-:W3:Y:S04]  /*02c0*/  LDG.E R31, desc[UR6][R6.64] ;  /* 0x00000006061f7981 */ /* 0x000ee8000c1e1900 */
[----:B------:R-:W3:Y:S04]  /*02d0*/  LDG.E R32, desc[UR6][R10.64] ;  /* 0x000000060a207981 */ /* 0x000ee8000c1e1900 */
[----:B------:R-:W3:Y:S04]  /*02e0*/  LDG.E R17, desc[UR6][R6.64+0x4] ;  /* 0x0000040606117981 */ /* 0x000ee8000c1e1900 */
[----:B------:R-:W3:Y:S04]  /*02f0*/  LDG.E R16, desc[UR6][R10.64+0x4] ;  /* 0x000004060a107981 */ /* 0x000ee8000c1e1900 */
[----:B------:R-:W3:Y:S04]  /*0300*/  LDG.E R19, desc[UR6][R6.64+0x8] ;  /* 0x0000080606137981 */ /* 0x000ee8000c1e1900 */
[----:B------:R1:W3:Y:S01]  /*0310*/  LDG.E R30, desc[UR6][R10.64+0x8] ;  /* 0x000008060a1e7981 */ /* 0x0002e2000c1e1900 */
[----:B------:R-:W0:Y:S01]  /*0320*/  S2R R37, SR_CgaCtaId ;  /* 0x0000000000257919 */ /* 0x000e220000008800 */
[----:B------:R-:W-:Y:S01]  /*0330*/  MOV R34, 0x400 ;  /* 0x0000040000227802 */ /* 0x000fe20000000f00 */
[----:B------:R-:W-:-:S04]  /*0340*/  IMAD R28, R28, 0x3a8, RZ ;  /* 0x000003a81c1c7824 */ /* 0x000fc800078e02ff */
[----:B------:R-:W-:Y:S01]  /*0350*/  VIADD R35, R34, 0x5f10 ;  /* 0x00005f1022237836 */ /* 0x000fe20000000000 */
[----:B0-----:R-:W-:-:S04]  /*0360*/  LEA R13, R37, R34, 0x18 ;  /* 0x00000022250d7211 */ /* 0x001fc800078ec0ff */
[----:B------:R-:W-:Y:S02]  /*0370*/  LEA R37, R37, R35, 0x18 ;  /* 0x0000002325257211 */ /* 0x000fe400078ec0ff */
[----:B------:R-:W-:-:S03]  /*0380*/  IADD3 R35, PT, PT, R28, R13, RZ ;  /* 0x0000000d1c237210 */ /* 0x000fc60007ffe0ff */
[----:B------:R-:W-:Y:S02]  /*0390*/  IMAD.IADD R34, R28, 0x1, R37 ;  /* 0x000000011c227824 */ /* 0x000fe400078e0225 */
[C---:B------:R-:W-:Y:S02]  /*03a0*/  IMAD R12, R8.reuse, 0xc, R35 ;  /* 0x0000000c080c7824 */ /* 0x040fe400078e0223 */
[----:B------:R-:W-:Y:S02]  /*03b0*/  IMAD R35, R8, 0xc, R34 ;  /* 0x0000000c08237824 */ /* 0x000fe400078e0222 */
[-C--:B-1----:R-:W-:Y:S02]  /*03c0*/  IMAD R10, R14, R9.reuse, RZ ;  /* 0x000000090e0a7224 */ /* 0x082fe400078e02ff */
[----:B------:R-:W-:Y:S01]  /*03d0*/  IMAD R8, R28, R9, R37 ;  /* 0x000000091c087224 */ /* 0x000fe200078e0225 */
[----:B----4-:R-:W-:Y:S04]  /*03e0*/  STS [R12], R15 ;  /* 0x0000000f0c007388 */ /* 0x010fe80000000800 */
[----:B--2---:R0:W-:Y:S04]  /*03f0*/  STS [R35], R26 ;  /* 0x0000001a23007388 */ /* 0x0041e80000000800 */
[----:B-----5:R-:W-:Y:S04]  /*0400*/  STS [R12+0x4], R27 ;  /* 0x0000041b0c007388 */ /* 0x020fe80000000800 */
[----:B---3--:R-:W-:Y:S04]  /*0410*/  STS [R35+0x4], R24 ;  /* 0x0000041823007388 */ /* 0x008fe80000000800 */
[----:B------:R1:W-:Y:S04]  /*0420*/  STS [R12+0x8], R25 ;  /* 0x000008190c007388 */ /* 0x0003e80000000800 */
[----:B------:R-:W-:Y:S04]  /*0430*/  STS [R35+0x8], R22 ;  /* 0x0000081623007388 */ /* 0x000fe80000000800 */
[----:B------:R2:W-:Y:S04]  /*0440*/  STS [R12+0x138], R23 ;  /* 0x000138170c007388 */ /* 0x0005e80000000800 */
[----:B------:R-:W-:Y:S04]  /*0450*/  STS [R35+0x138], R20 ;  /* 0x0001381423007388 */ /* 0x000fe80000000800 */
[----:B------:R-:W-:Y:S04]  /*0460*/  STS [R12+0x13c], R21 ;  /* 0x00013c150c007388 */ /* 0x000fe80000000800 */
[----:B------:R3:W-:Y:S04]  /*0470*/  STS [R35+0x13c], R18 ;  /* 0x00013c1223007388 */ /* 0x0007e80000000800 */
[----:B------:R-:W-:Y:S04]  /*0480*/  STS [R12+0x140], R29 ;  /* 0x0001401d0c007388 */ /* 0x000fe80000000800 */
[----:B------:R-:W-:Y:S04]  /*0490*/  STS [R35+0x140], R33 ;  /* 0x0001402123007388 */ /* 0x000fe80000000800 */
[----:B------:R-:W-:Y:S04]  /*04a0*/  STS [R12+0x270], R31 ;  /* 0x0002701f0c007388 */ /* 0x000fe80000000800 */
[----:B------:R-:W-:Y:S04]  /*04b0*/  STS [R35+0x270], R32 ;  /* 0x0002702023007388 */ /* 0x000fe80000000800 */
[----:B------:R-:W-:Y:S04]  /*04c0*/  STS [R12+0x274], R17 ;  /* 0x000274110c007388 */ /* 0x000fe80000000800 */
[----:B------:R-:W-:Y:S04]  /*04d0*/  STS [R35+0x274], R16 ;  /* 0x0002741023007388 */ /* 0x000fe80000000800 */
[----:B------:R-:W-:Y:S04]  /*04e0*/  STS [R12+0x278], R19 ;  /* 0x000278130c007388 */ /* 0x000fe80000000800 */
[----:B------:R-:W-:Y:S01]  /*04f0*/  STS [R35+0x278], R30 ;  /* 0x0002781e23007388 */ /* 0x000fe20000000800 */
[----:B------:R-:W-:Y:S01]  /*0500*/  BAR.SYNC.DEFER_BLOCKING 0x0 ;  /* 0x0000000000007b1d */ /* 0x000fe20000010000 */
[----:B0-----:R-:W-:-:S02]  /*0510*/  SEL R26, R0, RZ, !P0 ;  /* 0x000000ff001a7207 */ /* 0x001fc40004000000 */
[----:B-1----:R-:W-:-:S03]  /*0520*/  SEL R25, R14, RZ, !P0 ;  /* 0x000000ff0e197207 */ /* 0x002fc60004000000 */
[----:B--2---:R-:W-:Y:S02]  /*0530*/  IMAD R23, R26, 0x138, R13 ;  /* 0x000001381a177824 */ /* 0x004fe400078e020d */
[----:B------:R-:W-:-:S03]  /*0540*/  IMAD R11, R25, 0x4, R8 ;  /* 0x00000004190b7824 */ /* 0x000fc600078e0208 */
[----:B------:R-:W-:Y:S02]  /*0550*/  LEA R22, R10, R23, 0x2 ;  /* 0x000000170a167211 */ /* 0x000fe400078e10ff */
[----:B------:R-:W-:Y:S04]  /*0560*/  LDS R20, [R11] ;  /* 0x000000000b147984 */ /* 0x000fe80000000800 */
[----:B------:R-:W-:Y:S04]  /*0570*/  LDS R31, [R12] ;  /* 0x000000000c1f7984 */ /* 0x000fe80000000800 */
[----:B------:R-:W0:Y:S01]  /*0580*/  LDS R15, [R22] ;  /* 0x00000000160f7984 */ /* 0x000e220000000800 */
[----:B---3--:R-:W-:-:S03]  /*0590*/  VIADD R18, R14, 0x1 ;  /* 0x000000010e127836 */ /* 0x008fc60000000000 */
[----:B------:R-:W-:Y:S02]  /*05a0*/  LDS R33, [R12+0x4] ;  /* 0x000004000c217984 */ /* 0x000fe40000000800 */
[----:B------:R-:W-:Y:S02]  /*05b0*/  SEL R18, R18, RZ, !P0 ;  /* 0x000000ff12127207 */ /* 0x000fe40004000000 */
[----:B------:R-:W-:Y:S01]  /*05c0*/  LEA R24, R9, R22, 0x2 ;  /* 0x0000001609187211 */ /* 0x000fe200078e10ff */
[----:B------:R-:W-:Y:S04]  /*05d0*/  LDS R27, [R12+0x8] ;  /* 0x000008000c1b7984 */ /* 0x000fe80000000800 */
[----:B------:R-:W-:Y:S01]  /*05e0*/  LDS R17, [R12+0x138] ;  /* 0x000138000c117984 */ /* 0x000fe20000000800 */
[----:B0-----:R-:W-:Y:S01]  /*05f0*/  VIADDMNMX R31, R15, R20, R31, PT ;  /* 0x000000140f1f7246 */ /* 0x001fe2000380011f */
[----:B------:R-:W-:-:S04]  /*0600*/  IMAD R15, R18, 0x4, R8 ;  /* 0x00000004120f7824 */ /* 0x000fc800078e0208 */
[----:B------:R-:W-:Y:S04]  /*0610*/  STS [R12], R31 ;  /* 0x0000001f0c007388 */ /* 0x000fe80000000800 */
[----:B------:R-:W-:Y:S04]  /*0620*/  LDS R16, [R15] ;  /* 0x000000000f107984 */ /* 0x000fe80000000800 */
[----:B------:R-:W0:Y:S01]  /*0630*/  LDS R11, [R24] ;  /* 0x00000000180b7984 */ /* 0x000e220000000800 */
[----:B------:R-:W-:-:S03]  /*0640*/  VIADD R20, R14, 0x2 ;  /* 0x000000020e147836 */ /* 0x000fc60000000000 */
[----:B------:R-:W-:Y:S02]  /*0650*/  LDS R15, [R12+0x13c] ;  /* 0x00013c000c0f7984 */ /* 0x000fe40000000800 */
[----:B------:R-:W-:-:S04]  /*0660*/  SEL R20, R20, RZ, !P0 ;  /* 0x000000ff14147207 */ /* 0x000fc80004000000 */
[----:B------:R-:W-:Y:S02]  /*0670*/  LEA R14, R20, R8, 0x2 ;  /* 0x00000008140e7211 */ /* 0x000fe400078e10ff */
[----:B0-----:R-:W-:Y:S01]  /*0680*/  VIADDMNMX R33, R11, R16, R33, PT ;  /* 0x000000100b217246 */ /* 0x001fe20003800121 */
[----:B------:R-:W-:-:S04]  /*0690*/  IMAD R16, R9, 0x4, R24 ;  /* 0x0000000409107824 */ /* 0x000fc800078e0218 */
[----:B------:R-:W-:Y:S04]  /*06a0*/  STS [R12+0x4], R33 ;  /* 0x000004210c007388 */ /* 0x000fe80000000800 */
[----:B------:R-:W-:Y:S04]  /*06b0*/  LDS R16, [R16] ;  /* 0x0000000010107984 */ /* 0x000fe80000000800 */
[----:B------:R-:W0:Y:S01]  /*06c0*/  LDS R14, [R14] ;  /* 0x000000000e0e7984 */ /* 0x000e220000000800 */
[----:B------:R-:W-:-:S05]  /*06d0*/  VIADD R11, R0, 0x1 ;  /* 0x00000001000b7836 */ /* 0x000fca0000000000 */
[----:B------:R-:W-:Y:S01]  /*06e0*/  SEL R22, R11, RZ, !P0 ;  /* 0x000000ff0b167207 */ /* 0x000fe20004000000 */
[----:B------:R-:W-:-:S04]  /*06f0*/  IMAD R11, R9, 0x138, R8 ;  /* 0x00000138090b7824 */ /* 0x000fc800078e0208 */
[----:B------:R-:W-:Y:S02]  /*0700*/  IMAD R22, R22, 0x138, R13 ;  /* 0x0000013816167824 */ /* 0x000fe400078e020d */
[----:B------:R-:W-:-:S03]  /*0710*/  IMAD R19, R25, 0x4, R11 ;  /* 0x0000000419137824 */ /* 0x000fc600078e020b */
[----:B------:R-:W-:Y:S02]  /*0720*/  LEA R24, R10, R22, 0x2 ;  /* 0x000000160a187211 */ /* 0x000fe400078e10ff */
[----:B0-----:R-:W-:-:S05]  /*0730*/  VIADDMNMX R27, R16, R14, R27, PT ;  /* 0x0000000e101b7246 */ /* 0x001fca000380011b */
[----:B------:R-:W-:Y:S04]  /*0740*/  STS [R12+0x8], R27 ;  /* 0x0000081b0c007388 */ /* 0x000fe80000000800 */
[----:B------:R-:W-:Y:S04]  /*0750*/  LDS R16, [R19] ;  /* 0x0000000013107984 */ /* 0x000fe80000000800 */
[----:B------:R-:W0:Y:S01]  /*0760*/  LDS R14, [R24] ;  /* 0x00000000180e7984 */ /* 0x000e220000000800 */
[----:B------:R-:W-:-:S03]  /*0770*/  IMAD R26, R20, 0x4, R11 ;  /* 0x00000004141a7824 */ /* 0x000fc600078e020b */
[----:B------:R-:W-:Y:S01]  /*0780*/  LDS R19, [R12+0x140] ;  /* 0x000140000c137984 */ /* 0x000fe20000000800 */
[----:B0-----:R-:W-:Y:S01]  /*0790*/  VIADDMNMX R17, R14, R16, R17, PT ;  /* 0x000000100e117246 */ /* 0x001fe20003800111 */
[----:B------:R-:W-:Y:S02]  /*07a0*/  IMAD R14, R18, 0x4, R11 ;  /* 0x00000004120e7824 */ /* 0x000fe400078e020b */
[C---:B------:R-:W-:Y:S02]  /*07b0*/  IMAD R16, R9.reuse, 0x4, R24 ;  /* 0x0000000409107824 */ /* 0x040fe400078e0218 */
[----:B------:R-:W-:Y:S04]  /*07c0*/  STS [R12+0x138], R17 ;  /* 0x000138110c007388 */ /* 0x000fe80000000800 */
[----:B------:R-:W-:Y:S04]  /*07d0*/  LDS R14, [R14] ;  /* 0x000000000e0e7984 */ /* 0x000fe80000000800 */
[----:B------:R-:W0:Y:S01]  /*07e0*/  LDS R21, [R16] ;  /* 0x0000000010157984 */ /* 0x000e220000000800 */
[----:B------:R-:W-:Y:S01]  /*07f0*/  LEA R28, R9, R16, 0x2 ;  /* 0x00000010091c7211 */ /* 0x000fe200078e10ff */
[----:B------:R-:W-:Y:S01]  /*0800*/  VIADD R0, R0, 0x2 ;  /* 0x0000000200007836 */ /* 0x000fe20000000000 */
[----:B0-----:R-:W-:-:S05]  /*0810*/  VIADDMNMX R15, R21, R14, R15, PT ;  /* 0x0000000e150f7246 */ /* 0x001fca000380010f */
[----:B------:R-:W-:Y:S04]  /*0820*/  STS [R12+0x13c], R15 ;  /* 0x00013c0f0c007388 */ /* 0x000fe80000000800 */
[----:B------:R-:W-:Y:S04]  /*0830*/  LDS R28, [R28] ;  /* 0x000000001c1c7984 */ /* 0x000fe80000000800 */
[----:B------:R-:W0:Y:S01]  /*0840*/  LDS R26, [R26] ;  /* 0x000000001a1a7984 */ /* 0x000e220000000800 */
[----:B------:R-:W-:Y:S01]  /*0850*/  SEL R0, R0, RZ, !P0 ;  /* 0x000000ff00007207 */ /* 0x000fe20004000000 */
[----:B------:R-:W-:-:S04]  /*0860*/  IMAD R21, R9, 0x138, R11 ;  /* 0x0000013809157824 */ /* 0x000fc800078e020b */
[----:B------:R-:W-:Y:S01]  /*0870*/  IMAD R24, R0, 0x138, R13 ;  /* 0x0000013800187824 */ /* 0x000fe200078e020d */
[----:B------:R-:W-:Y:S01]  /*0880*/  LEA R0, R25, R21, 0x2 ;  /* 0x0000001519007211 */ /* 0x000fe200078e10ff */
[----:B------:R-:W-:Y:S02]  /*0890*/  LDS R13, [R12+0x270] ;  /* 0x000270000c0d7984 */ /* 0x000fe40000000800 */
[----:B------:R-:W-:Y:S01]  /*08a0*/  IMAD R14, R10, 0x4, R24 ;  /* 0x000000040a0e7824 */ /* 0x000fe200078e0218 */
[----:B0-----:R-:W-:-:S04]  /*08b0*/  VIADDMNMX R11, R28, R26, R19, PT ;  /* 0x0000001a1c0b7246 */ /* 0x001fc80003800113 */
[----:B------:R-:W-:Y:S01]  /*08c0*/  LEA R26, R9, R14, 0x2 ;  /* 0x0000000e091a7211 */ /* 0x000fe200078e10ff */
[----:B------:R-:W-:Y:S04]  /*08d0*/  LDS R19, [R12+0x274] ;  /* 0x000274000c137984 */ /* 0x000fe80000000800 */
[----:B------:R-:W-:Y:S04]  /*08e0*/  STS [R12+0x140], R11 ;  /* 0x0001400b0c007388 */ /* 0x000fe80000000800 */
[----:B------:R-:W-:Y:S04]  /*08f0*/  LDS R0, [R0] ;  /* 0x0000000000007984 */ /* 0x000fe80000000800 */
[----:B------:R-:W0:Y:S02]  /*0900*/  LDS R16, [R14] ;  /* 0x000000000e107984 */ /* 0x000e240000000800 */
[----:B0-----:R-:W-:Y:S01]  /*0910*/  VIADDMNMX R13, R16, R0, R13, PT ;  /* 0x00000000100d7246 */ /* 0x001fe2000380010d */
[----:B------:R-:W-:-:S04]  /*0920*/  IMAD R16, R18, 0x4, R21 ;  /* 0x0000000412107824 */ /* 0x000fc800078e0215 */
[----:B------:R-:W-:Y:S04]  /*0930*/  STS [R12+0x270], R13 ;  /* 0x0002700d0c007388 */ /* 0x000fe80000000800 */
[----:B------:R-:W-:Y:S04]  /*0940*/  LDS R16, [R16] ;  /* 0x0000000010107984 */ /* 0x000fe80000000800 */
[----:B------:R-:W0:Y:S01]  /*0950*/  LDS R28, [R26] ;  /* 0x000000001a1c7984 */ /* 0x000e220000000800 */
[----:B------:R-:W-:Y:S01]  /*0960*/  IMAD R0, R9, 0x4, R26 ;  /* 0x0000000409007824 */ /* 0x000fe200078e021a */
[----:B0-----:R-:W-:Y:S01]  /*0970*/  VIADDMNMX R19, R28, R16, R19, PT ;  /* 0x000000101c137246 */ /* 0x001fe20003800113 */
[----:B------:R-:W-:-:S02]  /*0980*/  IMAD R28, R20, 0x4, R21 ;  /* 0x00000004141c7824 */ /* 0x000fc400078e0215 */
[----:B------:R-:W-:Y:S04]  /*0990*/  LDS R21, [R12+0x278] ;  /* 0x000278000c157984 */ /* 0x000fe80000000800 */
[----:B------:R-:W-:Y:S04]  /*09a0*/  STS [R12+0x274], R19 ;  /* 0x000274130c007388 */ /* 0x000fe80000000800 */
[----:B------:R-:W-:Y:S04]  /*09b0*/  LDS R28, [R28] ;  /* 0x000000001c1c7984 */ /* 0x000fe80000000800 */
[----:B------:R-:W0:Y:S01]  /*09c0*/  LDS R0, [R0] ;  /* 0x0000000000007984 */ /* 0x000e220000000800 */
[----:B------:R-:W-:Y:S01]  /*09d0*/  IADD3 R35, PT, PT, R8, 0x138, RZ ;  /* 0x0000013808237810 */ /* 0x000fe20007ffe0ff */
[----:B------:R-:W-:Y:S01]  /*09e0*/  VIADD R29, R10, 0x1 ;  /* 0x000000010a1d7836 */ /* 0x000fe20000000000 */
[----:B------:R-:W-:Y:S01]  /*09f0*/  @P0 IADD3 R35, PT, PT, R8, RZ, RZ ;  /* 0x000000ff08230210 */ /* 0x000fe20007ffe0ff */
[----:B------:R-:W-:-:S02]  /*0a00*/  IMAD.IADD R14, R25, 0x1, R9 ;  /* 0x00000001190e7824 */ /* 0x000fc400078e0209 */
[----:B------:R-:W-:Y:S02]  /*0a10*/  IMAD R16, R9, 0x138, R23 ;  /* 0x0000013809107824 */ /* 0x000fe400078e0217 */
[----:B------:R-:W-:Y:S02]  /*0a20*/  @P0 IMAD.MOV R29, RZ, RZ, R10 ;  /* 0x000000ffff1d0224 */ /* 0x000fe400078e020a */
[----:B------:R-:W-:-:S03]  /*0a30*/  IMAD R14, R14, 0x4, R35 ;  /* 0x000000040e0e7824 */ /* 0x000fc600078e0223 */
[----:B------:R-:W-:Y:S02]  /*0a40*/  LEA R26, R29, R16, 0x2 ;  /* 0x000000101d1a7211 */ /* 0x000fe400078e10ff */
[----:B0-----:R-:W-:-:S05]  /*0a50*/  VIADDMNMX R21, R0, R28, R21, PT ;  /* 0x0000001c00157246 */ /* 0x001fca0003800115 */
[----:B------:R-:W-:Y:S04]  /*0a60*/  STS [R12+0x278], R21 ;  /* 0x000278150c007388 */ /* 0x000fe80000000800 */
[----:B------:R-:W-:Y:S04]  /*0a70*/  LDS R14, [R14] ;  /* 0x000000000e0e7984 */ /* 0x000fe80000000800 */
[----:B------:R-:W0:Y:S01]  /*0a80*/  LDS R23, [R26] ;  /* 0x000000001a177984 */ /* 0x000e220000000800 */
[----:B------:R-:W-:Y:S01]  /*0a90*/  IMAD.IADD R18, R18, 0x1, R9 ;  /* 0x0000000112127824 */ /* 0x000fe200078e0209 */
[----:B------:R-:W-:-:S03]  /*0aa0*/  LEA R28, R9, R26, 0x2 ;  /* 0x0000001a091c7211 */ /* 0x000fc600078e10ff */
[----:B------:R-:W-:Y:S01]  /*0ab0*/  IMAD R0, R18, 0x4, R35 ;  /* 0x0000000412007824 */ /* 0x000fe200078e0223 */
[----:B0-----:R-:W-:-:S05]  /*0ac0*/  VIADDMNMX R23, R23, R14, R31, PT ;  /* 0x0000000e17177246 */ /* 0x001fca000380011f */
[----:B------:R-:W-:Y:S04]  /*0ad0*/  STS [R12], R23 ;  /* 0x000000170c007388 */ /* 0x000fe80000000800 */
[----:B------:R-:W-:Y:S04]  /*0ae0*/  LDS R0, [R0] ;  /* 0x0000000000007984 */ /* 0x000fe80000000800 */
[----:B------:R-:W0:Y:S01]  /*0af0*/  LDS R25, [R28] ;  /* 0x000000001c197984 */ /* 0x000e220000000800 */
[----:B------:R-:W-:Y:S02]  /*0b00*/  IMAD.IADD R20, R20, 0x1, R9 ;  /* 0x0000000114147824 */ /* 0x000fe400078e0209 */
[----:B------:R-:W-:Y:S01]  /*0b10*/  IMAD R26, R9, 0x4, R28 ;  /* 0x00000004091a7824 */ /* 0x000fe200078e021c */
[----:B------:R-:W1:Y:S02]  /*0b20*/  S2R R30, SR_TID.X ;  /* 0x00000000001e7919 */ /* 0x000e640000002100 */
[----:B------:R-:W-:-:S02]  /*0b30*/  LEA R14, R20, R35, 0x2 ;  /* 0x00000023140e7211 */ /* 0x000fc400078e10ff */
[----:B0-----:R-:W-:-:S05]  /*0b40*/  VIADDMNMX R25, R25, R0, R33, PT ;  /* 0x0000000019197246 */ /* 0x001fca0003800121 */
[----:B------:R-:W-:Y:S04]  /*0b50*/  STS [R12+0x4], R25 ;  /* 0x000004190c007388 */ /* 0x000fe80000000800 */
[----:B------:R-:W-:Y:S04]  /*0b60*/  LDS R26, [R26] ;  /* 0x000000001a1a7984 */ /* 0x000fe80000000800 */
[----:B------:R-:W0:Y:S01]  /*0b70*/  LDS R14, [R14] ;  /* 0x000000000e0e7984 */ /* 0x000e220000000800 */
[----:B-1----:R-:W-:-:S05]  /*0b80*/  IMAD R30, R30, 0x3, RZ ;  /* 0x000000031e1e7824 */ /* 0x002fca00078e02ff */
[----:B------:R-:W-:Y:S01]  /*0b90*/  SEL R0, R30, RZ, !P0 ;  /* 0x000000ff1e007207 */ /* 0x000fe20004000000 */
[C---:B------:R-:W-:Y:S02]  /*0ba0*/  IMAD R35, R9.reuse, 0x138, R35 ;  /* 0x0000013809237824 */ /* 0x040fe400078e0223 */
[----:B------:R-:W-:Y:S02]  /*0bb0*/  IMAD R22, R9, 0x138, R22 ;  /* 0x0000013809167824 */ /* 0x000fe400078e0216 */
[----:B------:R-:W-:-:S03]  /*0bc0*/  IMAD.IADD R0, R0, 0x1, R9 ;  /* 0x0000000100007824 */ /* 0x000fc600078e0209 */
[----:B------:R-:W-:Y:S01]  /*0bd0*/  LEA R30, R29, R22, 0x2 ;  /* 0x000000161d1e7211 */ /* 0x000fe200078e10ff */
[----:B------:R-:W-:Y:S01]  /*0be0*/  IMAD R28, R0, 0x4, R35 ;  /* 0x00000004001c7824 */ /* 0x000fe200078e0223 */
[----:B0-----:R-:W-:-:S05]  /*0bf0*/  VIADDMNMX R27, R26, R14, R27, PT ;  /* 0x0000000e1a1b7246 */ /* 0x001fca000380011b */
[----:B------:R-:W-:Y:S04]  /*0c00*/  STS [R12+0x8], R27 ;  /* 0x0000081b0c007388 */ /* 0x000fe80000000800 */
[----:B------:R-:W-:Y:S04]  /*0c10*/  LDS R28, [R28] ;  /* 0x000000001c1c7984 */ /* 0x000fe80000000800 */
[----:B------:R-:W0:Y:S01]  /*0c20*/  LDS R14, [R30] ;  /* 0x000000001e0e7984 */ /* 0x000e220000000800 */
[----:B------:R-:W-:Y:S01]  /*0c30*/  IMAD R26, R9, 0x4, R30 ;  /* 0x00000004091a7824 */ /* 0x000fe200078e021e */
[----:B0-----:R-:W-:Y:S01]  /*0c40*/  VIADDMNMX R17, R14, R28, R17, PT ;  /* 0x0000001c0e117246 */ /* 0x001fe20003800111 */
[----:B------:R-:W-:-:S04]  /*0c50*/  IMAD R14, R18, 0x4, R35 ;  /* 0x00000004120e7824 */ /* 0x000fc800078e0223 */
[----:B------:R-:W-:Y:S04]  /*0c60*/  STS [R12+0x138], R17 ;  /* 0x000138110c007388 */ /* 0x000fe80000000800 */
[----:B------:R-:W-:Y:S04]  /*0c70*/  LDS R14, [R14] ;  /* 0x000000000e0e7984 */ /* 0x000fe80000000800 */
[----:B------:R-:W0:Y:S01]  /*0c80*/  LDS R31, [R26] ;  /* 0x000000001a1f7984 */ /* 0x000e220000000800 */
[----:B------:R-:W-:Y:S02]  /*0c90*/  LEA R32, R9, R26, 0x2 ;  /* 0x0000001a09207211 */ /* 0x000fe400078e10ff */
[----:B0-----:R-:W-:Y:S01]  /*0ca0*/  VIADDMNMX R15, R31, R14, R15, PT ;  /* 0x0000000e1f0f7246 */ /* 0x001fe2000380010f */
[----:B------:R-:W-:-:S04]  /*0cb0*/  IMAD R31, R20, 0x4, R35 ;  /* 0x00000004141f7824 */ /* 0x000fc800078e0223 */
[----:B------:R-:W-:Y:S04]  /*0cc0*/  STS [R12+0x13c], R15 ;  /* 0x00013c0f0c007388 */ /* 0x000fe80000000800 */
[----:B------:R-:W-:Y:S04]  /*0cd0*/  LDS R32, [R32] ;  /* 0x0000000020207984 */ /* 0x000fe80000000800 */
[----:B------:R-:W0:Y:S01]  /*0ce0*/  LDS R28, [R31] ;  /* 0x000000001f1c7984 */ /* 0x000e220000000800 */
[C---:B------:R-:W-:Y:S02]  /*0cf0*/  IMAD R35, R9.reuse, 0x138, R35 ;  /* 0x0000013809237824 */ /* 0x040fe400078e0223 */
[----:B------:R-:W-:-:S02]  /*0d00*/  IMAD R24, R9, 0x138, R24 ;  /* 0x0000013809187824 */ /* 0x000fc400078e0218 */
[----:B------:R-:W-:-:S03]  /*0d10*/  IMAD R14, R0, 0x4, R35 ;  /* 0x00000004000e7824 */ /* 0x000fc600078e0223 */
[----:B------:R-:W-:Y:S02]  /*0d20*/  LEA R26, R29, R24, 0x2 ;  /* 0x000000181d1a7211 */ /* 0x000fe400078e10ff */
        /* <DEDUP_REMOVED lines=10> */
[----:B------:R-:W-:Y:S01]  /*0dd0*/  IMAD R32, R9, 0x4, R30 ;  /* 0x0000000409207824 */ /* 0x000fe200078e021e */
[----:B------:R-:W-:-:S02]  /*0de0*/  LEA R35, R20, R35, 0x2 ;  /* 0x0000002314237211 */ /* 0x000fc400078e10ff */
[----:B0-----:R-:W-:-:S05]  /*0df0*/  VIADDMNMX R19, R29, R28, R19, PT ;  /* 0x0000001c1d137246 */ /* 0x001fca0003800113 */
[----:B------:R-:W-:Y:S04]  /*0e00*/  STS [R12+0x274], R19 ;  /* 0x000274130c007388 */ /* 0x000fe80000000800 */
[----:B------:R-:W-:Y:S04]  /*0e10*/  LDS R14, [R35] ;  /* 0x00000000230e7984 */ /* 0x000fe80000000800 */
[----:B------:R-:W0:Y:S01]  /*0e20*/  LDS R32, [R32] ;  /* 0x0000000020207984 */ /* 0x000e220000000800 */
[----:B------:R-:W-:Y:S01]  /*0e30*/  SEL R29, RZ, 0x2, P0 ;  /* 0x00000002ff1d7807 */ /* 0x000fe20000000000 */
[----:B------:R-:W-:-:S02]  /*0e40*/  IMAD.IADD R0, R0, 0x1, R9 ;  /* 0x0000000100007824 */ /* 0x000fc400078e0209 */
[----:B------:R-:W-:Y:S02]  /*0e50*/  IMAD R16, R9, 0x138, R16 ;  /* 0x0000013809107824 */ /* 0x000fe400078e0210 */
[----:B------:R-:W-:Y:S01]  /*0e60*/  IMAD R31, R29, 0x138, R8 ;  /* 0x000001381d1f7824 */ /* 0x000fe200078e0208 */
[----:B------:R-:W-:-:S03]  /*0e70*/  IADD3 R29, PT, PT, R10, R29, RZ ;  /* 0x0000001d0a1d7210 */ /* 0x000fc60007ffe0ff */
[----:B------:R-:W-:Y:S02]  /*0e80*/  IMAD R28, R0, 0x4, R31 ;  /* 0x00000004001c7824 */ /* 0x000fe400078e021f */
[----:B------:R-:W-:Y:S01]  /*0e90*/  IMAD R26, R29, 0x4, R16 ;  /* 0x000000041d1a7824 */ /* 0x000fe200078e0210 */
[----:B------:R-:W1:Y:S01]  /*0ea0*/  S2R R0, SR_TID.Y ;  /* 0x0000000000007919 */ /* 0x000e620000002200 */
[----:B------:R-:W2:Y:S01]  /*0eb0*/  S2UR UR5, SR_CgaCtaId ;  /* 0x00000000000579c3 */ /* 0x000ea20000008800 */
[----:B0-----:R-:W-:-:S05]  /*0ec0*/  VIADDMNMX R21, R32, R14, R21, PT ;  /* 0x0000000e20157246 */ /* 0x001fca0003800115 */
[----:B------:R0:W-:Y:S04]  /*0ed0*/  STS [R12+0x278], R21 ;  /* 0x000278150c007388 */ /* 0x0001e80000000800 */
[----:B------:R-:W-:Y:S04]  /*0ee0*/  LDS R28, [R28] ;  /* 0x000000001c1c7984 */ /* 0x000fe80000000800 */
[----:B------:R3:W4:Y:S01]  /*0ef0*/  LDS R30, [R26] ;  /* 0x000000001a1e7984 */ /* 0x0007220000000800 */
[----:B------:R-:W5:Y:S01]  /*0f00*/  S2R R14, SR_TID.X ;  /* 0x00000000000e7919 */ /* 0x000f620000002100 */
[----:B------:R-:W-:Y:S01]  /*0f10*/  UMOV UR4, 0x400 ;  /* 0x0000040000047882 */ /* 0x000fe20000000000 */
[----:B-1----:R-:W-:Y:S01]  /*0f20*/  IMAD R0, R0, 0x3a8, RZ ;  /* 0x000003a800007824 */ /* 0x002fe200078e02ff */
[----:B--2---:R-:W-:Y:S01]  /*0f30*/  ULEA UR4, UR5, UR4, 0x18 ;  /* 0x0000000405047291 */ /* 0x004fe2000f8ec0ff */
[----:B------:R-:W-:-:S05]  /*0f40*/  IMAD.IADD R18, R18, 0x1, R9 ;  /* 0x0000000112127824 */ /* 0x000fca00078e0209 */
[----:B------:R-:W-:Y:S01]  /*0f50*/  IADD3 R33, PT, PT, R0, UR4, RZ ;  /* 0x0000000400217c10 */ /* 0x000fe2000fffe0ff */
[----:B0-----:R-:W-:Y:S01]  /*0f60*/  IMAD R12, R18, 0x4, R31 ;  /* 0x00000004120c7824 */ /* 0x001fe200078e021f */
[----:B---3--:R-:W-:-:S03]  /*0f70*/  LEA R26, R9, R26, 0x2 ;  /* 0x0000001a091a7211 */ /* 0x008fc600078e10ff */
[----:B-----5:R-:W-:Y:S01]  /*0f80*/  IMAD R0, R14, 0xc, R33 ;  /* 0x0000000c0e007824 */ /* 0x020fe200078e0221 */
[----:B----4-:R-:W-:-:S05]  /*0f90*/  VIADDMNMX R23, R30, R28, R23, PT ;  /* 0x0000001c1e177246 */ /* 0x010fca0003800117 */
[----:B------:R-:W-:Y:S04]  /*0fa0*/  STS [R0], R23 ;  /* 0x0000001700007388 */ /* 0x000fe80000000800 */
[----:B------:R-:W-:Y:S04]  /*0fb0*/  LDS R12, [R12] ;  /* 0x000000000c0c7984 */ /* 0x000fe80000000800 */
[----:B------:R-:W0:Y:S01]  /*0fc0*/  LDS R28, [R26] ;  /* 0x000000001a1c7984 */ /* 0x000e220000000800 */
[----:B------:R-:W-:Y:S02]  /*0fd0*/  IMAD.IADD R20, R20, 0x1, R9 ;  /* 0x0000000114147824 */ /* 0x000fe400078e0209 */
[----:B------:R-:W-:-:S02]  /*0fe0*/  IMAD R30, R9, 0x4, R26 ;  /* 0x00000004091e7824 */ /* 0x000fc400078e021a */
[----:B------:R-:W-:Y:S01]  /*0ff0*/  IMAD R32, R14, 0x3, RZ ;  /* 0x000000030e207824 */ /* 0x000fe200078e02ff */
[----:B0-----:R-:W-:Y:S02]  /*1000*/  VIADDMNMX R25, R28, R12, R25, PT ;  /* 0x0000000c1c197246 */ /* 0x001fe40003800119 */
[----:B------:R-:W-:-:S03]  /*1010*/  LEA R28, R20, R31, 0x2 ;  /* 0x0000001f141c7211 */ /* 0x000fc600078e10ff */
[----:B------:R-:W-:Y:S04]  /*1020*/  STS [R0+0x4], R25 ;  /* 0x0000041900007388 */ /* 0x000fe80000000800 */
[----:B------:R-:W-:Y:S04]  /*1030*/  LDS R30, [R30] ;  /* 0x000000001e1e7984 */ /* 0x000fe80000000800 */
[----:B------:R-:W0:Y:S01]  /*1040*/  LDS R28, [R28] ;  /* 0x000000001c1c7984 */ /* 0x000e220000000800 */
[----:B------:R-:W-:Y:S01]  /*1050*/  SEL R32, R32, RZ, !P0 ;  /* 0x000000ff20207207 */ /* 0x000fe20004000000 */
[----:B------:R-:W-:-:S04]  /*1060*/  IMAD R31, R9, 0x138, R31 ;  /* 0x00000138091f7824 */ /* 0x000fc800078e021f */
[--C-:B------:R-:W-:Y:S02]  /*1070*/  IMAD.IADD R32, R32, 0x1, R9.reuse ;  /* 0x0000000120207824 */ /* 0x100fe400078e0209 */
[----:B------:R-:W-:Y:S02]  /*1080*/  IMAD R22, R9, 0x138, R22 ;  /* 0x0000013809167824 */ /* 0x000fe400078e0216 */
[----:B------:R-:W-:Y:S02]  /*1090*/  IMAD.IADD R26, R32, 0x1, R9 ;  /* 0x00000001201a7824 */ /* 0x000fe400078e0209 */
[----:B------:R-:W-:-:S03]  /*10a0*/  IMAD R32, R29, 0x4, R22 ;  /* 0x000000041d207824 */ /* 0x000fc600078e0216 */
[----:B------:R-:W-:Y:S02]  /*10b0*/  LEA R12, R26, R31, 0x2 ;  /* 0x0000001f1a0c7211 */ /* 0x000fe400078e10ff */
[----:B0-----:R-:W-:-:S05]  /*10c0*/  VIADDMNMX R27, R30, R28, R27, PT ;  /* 0x0000001c1e1b7246 */ /* 0x001fca000380011b */
        /* <DEDUP_REMOVED lines=15> */
[C---:B------:R-:W-:Y:S02]  /*11c0*/  IMAD R31, R9.reuse, 0x138, R31 ;  /* 0x00000138091f7824 */ /* 0x040fe400078e021f */
[----:B------:R-:W-:-:S03]  /*11d0*/  IMAD R12, R9, 0x138, R24 ;  /* 0x00000138090c7824 */ /* 0x000fc600078e0218 */
[----:B------:R-:W-:Y:S01]  /*11e0*/  LEA R24, R26, R31, 0x2 ;  /* 0x0000001f1a187211 */ /* 0x000fe200078e10ff */
[----:B------:R-:W-:Y:S01]  /*11f0*/  IMAD R28, R29, 0x4, R12 ;  /* 0x000000041d1c7824 */ /* 0x000fe200078e020c */
        /* <DEDUP_REMOVED lines=10> */
[----:B------:R-:W-:Y:S02]  /*12a0*/  SEL R35, RZ, 0x3, P0 ;  /* 0x00000003ff237807 */ /* 0x000fe40000000000 */
[----:B0-----:R-:W-:Y:S01]  /*12b0*/  VIADDMNMX R19, R33, R30, R19, PT ;  /* 0x0000001e21137246 */ /* 0x001fe20003800113 */
[----:B------:R-:W-:-:S02]  /*12c0*/  IMAD R30, R20, 0x4, R31 ;  /* 0x00000004141e7824 */ /* 0x000fc400078e021f */
[----:B------:R-:W-:Y:S02]  /*12d0*/  IMAD R33, R9, 0x4, R32 ;  /* 0x0000000409217824 */ /* 0x000fe400078e0220 */
[----:B------:R-:W-:Y:S04]  /*12e0*/  STS [R0+0x274], R19 ;  /* 0x0002741300007388 */ /* 0x000fe80000000800 */
[----:B------:R-:W-:Y:S04]  /*12f0*/  LDS R30, [R30] ;  /* 0x000000001e1e7984 */ /* 0x000fe80000000800 */
[----:B------:R-:W0:Y:S01]  /*1300*/  LDS R33, [R33] ;  /* 0x0000000021217984 */ /* 0x000e220000000800 */
[----:B------:R-:W-:Y:S01]  /*1310*/  IADD3 R26, PT, PT, R26, R9, RZ ;  /* 0x000000091a1a7210 */ /* 0x000fe20007ffe0ff */
[----:B------:R-:W-:-:S02]  /*1320*/  IMAD R31, R35, 0x138, R8 ;  /* 0x00000138231f7824 */ /* 0x000fc400078e0208 */
        /* <DEDUP_REMOVED lines=8> */
[----:B------:R-:W-:Y:S01]  /*13b0*/  IMAD.IADD R18, R18, 0x1, R9 ;  /* 0x0000000112127824 */ /* 0x000fe200078e0209 */
[----:B------:R-:W-:-:S02]  /*13c0*/  LEA R30, R9, R24, 0x2 ;  /* 0x00000018091e7211 */ /* 0x000fc400078e10ff */
[----:B0-----:R-:W-:Y:S01]  /*13d0*/  VIADDMNMX R23, R28, R26, R23, PT ;  /* 0x0000001a1c177246 */ /* 0x001fe20003800117 */
[----:B------:R-:W-:-:S04]  /*13e0*/  IMAD R28, R18, 0x4, R31 ;  /* 0x00000004121c7824 */ /* 0x000fc800078e021f */
[----:B------:R-:W-:Y:S04]  /*13f0*/  STS [R0], R23 ;  /* 0x0000001700007388 */ /* 0x000fe80000000800 */
[----:B------:R-:W-:Y:S04]  /*1400*/  LDS R28, [R28] ;  /* 0x000000001c1c7984 */ /* 0x000fe80000000800 */
[----:B------:R-:W0:Y:S01]  /*1410*/  LDS R32, [R30] ;  /* 0x000000001e207984 */ /* 0x000e220000000800 */
[----:B------:R-:W-:-:S05]  /*1420*/  IMAD.IADD R20, R20, 0x1, R9 ;  /* 0x0000000114147824 */ /* 0x000fca00078e0209 */
[----:B------:R-:W-:Y:S01]  /*1430*/  LEA R26, R20, R31, 0x2 ;  /* 0x0000001f141a7211 */ /* 0x000fe200078e10ff */
[----:B------:R-:W-:-:S05]  /*1440*/  IMAD R24, R14, 0x3, RZ ;  /* 0x000000030e187824 */ /* 0x000fca00078e02ff */
[----:B------:R-:W-:Y:S02]  /*1450*/  SEL R24, R24, RZ, !P0 ;  /* 0x000000ff18187207 */ /* 0x000fe40004000000 */
[----:B0-----:R-:W-:Y:S01]  /*1460*/  VIADDMNMX R25, R32, R28, R25, PT ;  /* 0x0000001c20197246 */ /* 0x001fe20003800119 */
[----:B------:R-:W-:-:S04]  /*1470*/  IMAD R32, R9, 0x4, R30 ;  /* 0x0000000409207824 */ /* 0x000fc800078e021e */
[----:B------:R-:W-:Y:S04]  /*1480*/  STS [R0+0x4], R25 ;  /* 0x0000041900007388 */ /* 0x000fe80000000800 */
[----:B------:R-:W-:Y:S04]  /*1490*/  LDS R32, [R32] ;  /* 0x0000000020207984 */ /* 0x000fe80000000800 */
[----:B------:R-:W0:Y:S01]  /*14a0*/  LDS R26, [R26] ;  /* 0x000000001a1a7984 */ /* 0x000e220000000800 */
[----:B------:R-:W-:-:S04]  /*14b0*/  IMAD.IADD R24, R24, 0x1, R9 ;  /* 0x0000000118187824 */ /* 0x000fc800078e0209 */
[----:B------:R-:W-:Y:S02]  /*14c0*/  IMAD.IADD R24, R24, 0x1, R9 ;  /* 0x0000000118187824 */ /* 0x000fe400078e0209 */
[----:B------:R-:W-:-:S03]  /*14d0*/  IMAD R31, R9, 0x138, R31 ;  /* 0x00000138091f7824 */ /* 0x000fc600078e021f */
[----:B------:R-:W-:Y:S01]  /*14e0*/  IADD3 R24, PT, PT, R24, R9, RZ ;  /* 0x0000000918187210 */ /* 0x000fe20007ffe0ff */
[----:B------:R-:W-:-:S04]  /*14f0*/  IMAD R22, R9, 0x138, R22 ;  /* 0x0000013809167824 */ /* 0x000fc800078e0216 */
[----:B------:R-:W-:Y:S02]  /*1500*/  IMAD R28, R24, 0x4, R31 ;  /* 0x00000004181c7824 */ /* 0x000fe400078e021f */
[----:B------:R-:W-:Y:S01]  /*1510*/  IMAD R30, R29, 0x4, R22 ;  /* 0x000000041d1e7824 */ /* 0x000fe200078e0216 */
[----:B0-----:R-:W-:-:S05]  /*1520*/  VIADDMNMX R27, R32, R26, R27, PT ;  /* 0x0000001a201b7246 */ /* 0x001fca000380011b */
[----:B------:R-:W-:Y:S04]  /*1530*/  STS [R0+0x8], R27 ;  /* 0x0000081b00007388 */ /* 0x000fe80000000800 */
[----:B------:R-:W-:Y:S04]  /*1540*/  LDS R28, [R28] ;  /* 0x000000001c1c7984 */ /* 0x000fe80000000800 */
[----:B------:R-:W0:Y:S01]  /*1550*/  LDS R26, [R30] ;  /* 0x000000001e1a7984 */ /* 0x000e220000000800 */
[----:B------:R-:W-:Y:S01]  /*1560*/  IMAD R32, R9, 0x4, R30 ;  /* 0x0000000409207824 */ /* 0x000fe200078e021e */
[----:B0-----:R-:W-:-:S02]  /*1570*/  VIADDMNMX R17, R26, R28, R17, PT ;  /* 0x0000001c1a117246 */ /* 0x001fc40003800111 */
[----:B------:R-:W-:-:S03]  /*1580*/  LEA R26, R18, R31, 0x2 ;  /* 0x0000001f121a7211 */ /* 0x000fc600078e10ff */
        /* <DEDUP_REMOVED lines=9> */
[C---:B------:R-:W-:Y:S02]  /*1620*/  IMAD R31, R9.reuse, 0x138, R31 ;  /* 0x00000138091f7824 */ /* 0x040fe400078e021f */
[----:B------:R-:W-:-:S02]  /*1630*/  IMAD R12, R9, 0x138, R12 ;  /* 0x00000138090c7824 */ /* 0x000fc400078e020c */
[----:B------:R-:W-:Y:S01]  /*1640*/  IMAD R26, R24, 0x4, R31 ;  /* 0x00000004181a7824 */ /* 0x000fe200078e021f */
[----:B0-----:R-:W-:Y:S01]  /*1650*/  VIADDMNMX R11, R34, R28, R11, PT ;  /* 0x0000001c220b7246 */ /* 0x001fe2000380010b */
[----:B------:R-:W-:-:S04]  /*1660*/  IMAD R28, R29, 0x4, R12 ;  /* 0x000000041d1c7824 */ /* 0x000fc800078e020c */
        /* <DEDUP_REMOVED lines=9> */
[----:B------:R-:W-:Y:S02]  /*1700*/  SEL R35, RZ, 0x4, P0 ;  /* 0x00000004ff237807 */ /* 0x000fe40000000000 */
[----:B0-----:R-:W-:Y:S01]  /*1710*/  VIADDMNMX R19, R33, R30, R19, PT ;  /* 0x0000001e21137246 */ /* 0x001fe20003800113 */
[----:B------:R-:W-:Y:S01]  /*1720*/  IMAD R30, R20, 0x4, R31 ;  /* 0x00000004141e7824 */ /* 0x000fe200078e021f */
[----:B------:R-:W-:-:S03]  /*1730*/  LEA R33, R9, R32, 0x2 ;  /* 0x0000002009217211 */ /* 0x000fc600078e10ff */
[----:B------:R-:W-:Y:S04]  /*1740*/  STS [R0+0x274], R19 ;  /* 0x0002741300007388 */ /* 0x000fe80000000800 */
[----:B------:R-:W-:Y:S04]  /*1750*/  LDS R30, [R30] ;  /* 0x000000001e1e7984 */ /* 0x000fe80000000800 */
[----:B------:R-:W0:Y:S01]  /*1760*/  LDS R33, [R33] ;  /* 0x0000000021217984 */ /* 0x000e220000000800 */
[----:B------:R-:W-:Y:S02]  /*1770*/  IMAD R31, R35, 0x138, R8 ;  /* 0x00000138231f7824 */ /* 0x000fe400078e0208 */
[----:B------:R-:W-:-:S02]  /*1780*/  IMAD.IADD R24, R24, 0x1, R9 ;  /* 0x0000000118187824 */ /* 0x000fc400078e0209 */
[----:B------:R-:W-:Y:S02]  /*1790*/  IMAD R16, R9, 0x138, R16 ;  /* 0x0000013809107824 */ /* 0x000fe400078e0210 */
[----:B------:R-:W-:Y:S01]  /*17a0*/  IMAD.IADD R29, R10, 0x1, R35 ;  /* 0x000000010a1d7824 */ /* 0x000fe200078e0223 */
[----:B------:R-:W-:-:S03]  /*17b0*/  LEA R24, R24, R31, 0x2 ;  /* 0x0000001f18187211 */ /* 0x000fc600078e10ff */
[----:B------:R-:W-:Y:S01]  /*17c0*/  IMAD R26, R29, 0x4, R16 ;  /* 0x000000041d1a7824 */ /* 0x000fe200078e0210 */
[----:B0-----:R-:W-:-:S05]  /*17d0*/  VIADDMNMX R21, R33, R30, R21, PT ;  /* 0x0000001e21157246 */ /* 0x001fca0003800115 */
[----:B------:R-:W-:Y:S04]  /*17e0*/  STS [R0+0x278], R21 ;  /* 0x0002781500007388 */ /* 0x000fe80000000800 */
[----:B------:R-:W-:Y:S04]  /*17f0*/  LDS R24, [R24] ;  /* 0x0000000018187984 */ /* 0x000fe80000000800 */
[----:B------:R-:W0:Y:S01]  /*1800*/  LDS R28, [R26] ;  /* 0x000000001a1c7984 */ /* 0x000e220000000800 */
[----:B------:R-:W-:Y:S02]  /*1810*/  IMAD.IADD R18, R18, 0x1, R9 ;  /* 0x0000000112127824 */ /* 0x000fe400078e0209 */
[----:B------:R-:W-:Y:S01]  /*1820*/  IMAD R30, R9, 0x4, R26 ;  /* 0x00000004091e7824 */ /* 0x000fe200078e021a */
[----:B0-----:R-:W-:-:S02]  /*1830*/  VIADDMNMX R23, R28, R24, R23, PT ;  /* 0x000000181c177246 */ /* 0x001fc40003800117 */
[----:B------:R-:W-:-:S03]  /*1840*/  LEA R28, R18, R31, 0x2 ;  /* 0x0000001f121c7211 */ /* 0x000fc600078e10ff */
[----:B------:R-:W-:Y:S04]  /*1850*/  STS [R0], R23 ;  /* 0x0000001700007388 */ /* 0x000fe80000000800 */
[----:B------:R-:W-:Y:S04]  /*1860*/  LDS R28, [R28] ;  /* 0x000000001c1c7984 */ /* 0x000fe80000000800 */
[----:B------:R-:W0:Y:S01]  /*1870*/  LDS R32, [R30] ;  /* 0x000000001e207984 */ /* 0x000e220000000800 */
[----:B------:R-:W-:Y:S01]  /*1880*/  IMAD.IADD R20, R20, 0x1, R9 ;  /* 0x0000000114147824 */ /* 0x000fe200078e0209 */
        /* <DEDUP_REMOVED lines=8> */
[----:B------:R-:W-:-:S05]  /*1910*/  IMAD.IADD R24, R24, 0x1, R9 ;  /* 0x0000000118187824 */ /* 0x000fca00078e0209 */
[----:B------:R-:W-:Y:S01]  /*1920*/  IADD3 R24, PT, PT, R24, R9, RZ ;  /* 0x0000000918187210 */ /* 0x000fe20007ffe0ff */
[----:B------:R-:W-:-:S04]  /*1930*/  IMAD R31, R9, 0x138, R31 ;  /* 0x00000138091f7824 */ /* 0x000fc800078e021f */
[--C-:B------:R-:W-:Y:S02]  /*1940*/  IMAD.IADD R24, R24, 0x1, R9.reuse ;  /* 0x0000000118187824 */ /* 0x100fe400078e0209 */
[----:B------:R-:W-:Y:S02]  /*1950*/  IMAD R22, R9, 0x138, R22 ;  /* 0x0000013809167824 */ /* 0x000fe400078e0216 */
[----:B------:R-:W-:Y:S02]  /*1960*/  IMAD.IADD R24, R24, 0x1, R9 ;  /* 0x0000000118187824 */ /* 0x000fe400078e0209 */
[----:B------:R-:W-:Y:S01]  /*1970*/  IMAD R28, R29, 0x4, R22 ;  /* 0x000000041d1c7824 */ /* 0x000fe200078e0216 */
[----:B0-----:R-:W-:Y:S02]  /*1980*/  VIADDMNMX R27, R26, R32, R27, PT ;  /* 0x000000201a1b7246 */ /* 0x001fe4000380011b */
[----:B------:R-:W-:-:S03]  /*1990*/  LEA R26, R24, R31, 0x2 ;  /* 0x0000001f181a7211 */ /* 0x000fc600078e10ff */
        /* <DEDUP_REMOVED lines=16> */
[----:B------:R-:W-:-:S04]  /*1aa0*/  IMAD R12, R9, 0x138, R12 ;  /* 0x00000138090c7824 */ /* 0x000fc800078e020c */
        /* <DEDUP_REMOVED lines=37> */
[----:B------:R-:W-:-:S02]  /*1d00*/  IMAD R33, R9, 0x4, R32 ;  /* 0x0000000409217824 */ /* 0x000fc400078e0220 */
[----:B------:R-:W-:-:S05]  /*1d10*/  IMAD R24, R14, 0x3, RZ ;  /* 0x000000030e187824 */ /* 0x000fca00078e02ff */
[----:B------:R-:W-:-:S05]  /*1d20*/  SEL R24, R24, RZ, !P0 ;  /* 0x000000ff18187207 */ /* 0x000fca0004000000 */
[----:B------:R-:W-:Y:S01]  /*1d30*/  IMAD.IADD R24, R24, 0x1, R9 ;  /* 0x0000000118187824 */ /* 0x000fe200078e0209 */
[----:B0-----:R-:W-:Y:S02]  /*1d40*/  VIADDMNMX R25, R28, R30, R25, PT ;  /* 0x0000001e1c197246 */ /* 0x001fe40003800119 */
[----:B------:R-:W-:-:S03]  /*1d50*/  LEA R28, R20, R31, 0x2 ;  /* 0x0000001f141c7211 */ /* 0x000fc600078e10ff */
        /* <DEDUP_REMOVED lines=8> */
[----:B------:R-:W-:Y:S01]  /*1de0*/  IMAD.IADD R24, R24, 0x1, R9 ;  /* 0x0000000118187824 */ /* 0x000fe200078e0209 */
[----:B0-----:R-:W-:Y:S01]  /*1df0*/  VIADDMNMX R27, R26, R28, R27, PT ;  /* 0x0000001c1a1b7246 */ /* 0x001fe2000380011b */
[----:B------:R-:W-:-:S03]  /*1e00*/  IMAD R28, R29, 0x4, R22 ;  /* 0x000000041d1c7824 */ /* 0x000fc600078e0216 */
[----:B------:R-:W-:Y:S01]  /*1e10*/  LEA R26, R24, R31, 0x2 ;  /* 0x0000001f181a7211 */ /* 0x000fe200078e10ff */
[----:B------:R-:W-:Y:S05]  /*1e20*/  STS [R0+0x8], R27 ;  /* 0x0000081b00007388 */ /* 0x000fea0000000800 */
[----:B------:R-:W-:Y:S04]  /*1e30*/  LDS R26, [R26] ;  /* 0x000000001a1a7984 */ /* 0x000fe80000000800 */
[----:B------:R-:W0:Y:S01]  /*1e40*/  LDS R30, [R28] ;  /* 0x000000001c1e7984 */ /* 0x000e220000000800 */
[----:B------:R-:W-:-:S02]  /*1e50*/  LEA R32, R9, R28, 0x2 ;  /* 0x0000001c09207211 */ /* 0x000fc400078e10ff */
        /* <DEDUP_REMOVED lines=60> */
[----:B------:R-:W-:-:S05]  /*2220*/  IADD3 R24, PT, PT, R24, R9, RZ ;  /* 0x0000000918187210 */ /* 0x000fca0007ffe0ff */
[----:B------:R-:W-:-:S04]  /*2230*/  IMAD.IADD R24, R24, 0x1, R9 ;  /* 0x0000000118187824 */ /* 0x000fc800078e0209 */
[----:B------:R-:W-:Y:S02]  /*2240*/  IMAD.IADD R24, R24, 0x1, R9 ;  /* 0x0000000118187824 */ /* 0x000fe400078e0209 */
[----:B------:R-:W-:-:S03]  /*2250*/  IMAD R31, R9, 0x138, R31 ;  /* 0x00000138091f7824 */ /* 0x000fc600078e021f */
[----:B------:R-:W-:Y:S01]  /*2260*/  IADD3 R24, PT, PT, R24, R9, RZ ;  /* 0x0000000918187210 */ /* 0x000fe20007ffe0ff */
[----:B------:R-:W-:Y:S01]  /*2270*/  IMAD R22, R9, 0x138, R22 ;  /* 0x0000013809167824 */ /* 0x000fe200078e0216 */
[----:B0-----:R-:W-:-:S03]  /*2280*/  VIADDMNMX R27, R26, R28, R27, PT ;  /* 0x0000001c1a1b7246 */ /* 0x001fc6000380011b */
[----:B------:R-:W-:Y:S02]  /*2290*/  IMAD R26, R24, 0x4, R31 ;  /* 0x00000004181a7824 */ /* 0x000fe400078e021f */
[----:B------:R-:W-:Y:S01]  /*22a0*/  IMAD R28, R29, 0x4, R22 ;  /* 0x000000041d1c7824 */ /* 0x000fe200078e0216 */
        /* <DEDUP_REMOVED lines=16> */
[----:B------:R-:W-:-:S04]  /*23b0*/  IMAD R12, R9, 0x138, R12 ;  /* 0x00000138090c7824 */ /* 0x000fc800078e020c */
        /* <DEDUP_REMOVED lines=30> */
[----:B------:R-:W-:-:S03]  /*25a0*/  IMAD R32, R9, 0x4, R26 ;  /* 0x0000000409207824 */ /* 0x000fc600078e021a */
[----:B------:R-:W-:Y:S02]  /*25b0*/  LEA R30, R18, R31, 0x2 ;  /* 0x0000001f121e7211 */ /* 0x000fe400078e10ff */
[----:B0-----:R-:W-:-:S05]  /*25c0*/  VIADDMNMX R23, R28, R24, R23, PT ;  /* 0x000000181c177246 */ /* 0x001fca0003800117 */
[----:B------:R-:W-:Y:S04]  /*25d0*/  STS [R0], R23 ;  /* 0x0000001700007388 */ /* 0x000fe80000000800 */
[----:B------:R-:W-:Y:S04]  /*25e0*/  LDS R30, [R30] ;  /* 0x000000001e1e7984 */ /* 0x000fe80000000800 */
[----:B------:R-:W0:Y:S01]  /*25f0*/  LDS R28, [R32] ;  /* 0x00000000201c7984 */ /* 0x000e220000000800 */
[----:B------:R-:W-:Y:S01]  /*2600*/  IMAD.IADD R20, R20, 0x1, R9 ;  /* 0x0000000114147824 */ /* 0x000fe200078e0209 */
[----:B------:R-:W-:Y:S01]  /*2610*/  LEA R24, R9, R32, 0x2 ;  /* 0x0000002009187211 */ /* 0x000fe200078e10ff */
[----:B------:R-:W-:-:S05]  /*2620*/  IMAD R33, R14, 0x3, RZ ;  /* 0x000000030e217824 */ /* 0x000fca00078e02ff */
[----:B------:R-:W-:-:S05]  /*2630*/  SEL R34, R33, RZ, !P0 ;  /* 0x000000ff21227207 */ /* 0x000fca0004000000 */
[----:B------:R-:W-:-:S05]  /*2640*/  IMAD.IADD R34, R34, 0x1, R9 ;  /* 0x0000000122227824 */ /* 0x000fca00078e0209 */
[----:B------:R-:W-:Y:S02]  /*2650*/  IADD3 R34, PT, PT, R34, R9, RZ ;  /* 0x0000000922227210 */ /* 0x000fe40007ffe0ff */
[----:B0-----:R-:W-:Y:S01]  /*2660*/  VIADDMNMX R25, R28, R30, R25, PT ;  /* 0x0000001e1c197246 */ /* 0x001fe20003800119 */
[----:B------:R-:W-:-:S04]  /*2670*/  IMAD R28, R20, 0x4, R31 ;  /* 0x00000004141c7824 */ /* 0x000fc800078e021f */
[----:B------:R-:W-:Y:S04]  /*2680*/  STS [R0+0x4], R25 ;  /* 0x0000041900007388 */ /* 0x000fe80000000800 */
[----:B------:R0:W-:Y:S04]  /*2690*/  LDS R26, [R24] ;  /* 0x00000000181a7984 */ /* 0x0001e80000000800 */
[----:B------:R-:W1:Y:S01]  /*26a0*/  LDS R28, [R28] ;  /* 0x000000001c1c7984 */ /* 0x000e620000000800 */
[----:B------:R-:W-:-:S04]  /*26b0*/  IMAD.IADD R34, R34, 0x1, R9 ;  /* 0x0000000122227824 */ /* 0x000fc800078e0209 */
[----:B------:R-:W-:-:S05]  /*26c0*/  IMAD.IADD R34, R34, 0x1, R9 ;  /* 0x0000000122227824 */ /* 0x000fca00078e0209 */
[----:B------:R-:W-:Y:S01]  /*26d0*/  IADD3 R34, PT, PT, R34, R9, RZ ;  /* 0x0000000922227210 */ /* 0x000fe20007ffe0ff */
[----:B------:R-:W-:-:S04]  /*26e0*/  IMAD R31, R9, 0x138, R31 ;  /* 0x00000138091f7824 */ /* 0x000fc800078e021f */
[--C-:B------:R-:W-:Y:S02]  /*26f0*/  IMAD.IADD R34, R34, 0x1, R9.reuse ;  /* 0x0000000122227824 */ /* 0x100fe400078e0209 */
[----:B------:R-:W-:Y:S02]  /*2700*/  IMAD R22, R9, 0x138, R22 ;  /* 0x0000013809167824 */ /* 0x000fe400078e0216 */
[----:B0-----:R-:W-:Y:S01]  /*2710*/  IMAD.IADD R24, R34, 0x1, R9 ;  /* 0x0000000122187824 */ /* 0x001fe200078e0209 */
[----:B-1----:R-:W-:Y:S01]  /*2720*/  VIADDMNMX R27, R26, R28, R27, PT ;  /* 0x0000001c1a1b7246 */ /* 0x002fe2000380011b */
        /* <DEDUP_REMOVED lines=56> */
[----:B------:R-:W-:-:S02]  /*2ab0*/  IMAD R33, R14, 0x3, RZ ;  /* 0x000000030e217824 */ /* 0x000fc400078e02ff */
[----:B------:R-:W-:-:S03]  /*2ac0*/  IMAD R24, R9, 0x4, R32 ;  /* 0x0000000409187824 */ /* 0x000fc600078e0220 */
[----:B------:R-:W-:-:S05]  /*2ad0*/  SEL R34, R33, RZ, !P0 ;  /* 0x000000ff21227207 */ /* 0x000fca0004000000 */
[----:B------:R-:W-:-:S04]  /*2ae0*/  IMAD.IADD R34, R34, 0x1, R9 ;  /* 0x0000000122227824 */ /* 0x000fc800078e0209 */
[----:B------:R-:W-:Y:S01]  /*2af0*/  IMAD.IADD R34, R34, 0x1, R9 ;  /* 0x0000000122227824 */ /* 0x000fe200078e0209 */
[----:B0-----:R-:W-:Y:S02]  /*2b00*/  VIADDMNMX R25, R28, R30, R25, PT ;  /* 0x0000001e1c197246 */ /* 0x001fe40003800119 */
[----:B------:R-:W-:-:S03]  /*2b10*/  LEA R28, R20, R31, 0x2 ;  /* 0x0000001f141c7211 */ /* 0x000fc600078e10ff */
[----:B------:R-:W-:Y:S04]  /*2b20*/  STS [R0+0x4], R25 ;  /* 0x0000041900007388 */ /* 0x000fe80000000800 */
[----:B------:R0:W-:Y:S04]  /*2b30*/  LDS R26, [R24] ;  /* 0x00000000181a7984 */ /* 0x0001e80000000800 */
[----:B------:R-:W1:Y:S01]  /*2b40*/  LDS R28, [R28] ;  /* 0x000000001c1c7984 */ /* 0x000e620000000800 */
[----:B------:R-:W-:-:S05]  /*2b50*/  IADD3 R34, PT, PT, R34, R9, RZ ;  /* 0x0000000922227210 */ /* 0x000fca0007ffe0ff */
        /* <DEDUP_REMOVED lines=68> */
[----:B------:R-:W-:-:S05]  /*2fa0*/  IMAD.IADD R24, R24, 0x1, R9 ;  /* 0x0000000118187824 */ /* 0x000fca00078e0209 */
[----:B------:R-:W-:Y:S02]  /*2fb0*/  IADD3 R24, PT, PT, R24, R9, RZ ;  /* 0x0000000918187210 */ /* 0x000fe40007ffe0ff */
[----:B0-----:R-:W-:Y:S02]  /*2fc0*/  VIADDMNMX R25, R28, R30, R25, PT ;  /* 0x0000001e1c197246 */ /* 0x001fe40003800119 */
[----:B------:R-:W-:-:S03]  /*2fd0*/  LEA R28, R20, R31, 0x2 ;  /* 0x0000001f141c7211 */ /* 0x000fc600078e10ff */
[----:B------:R-:W-:Y:S04]  /*2fe0*/  STS [R0+0x4], R25 ;  /* 0x0000041900007388 */ /* 0x000fe80000000800 */
[----:B------:R-:W-:Y:S04]  /*2ff0*/  LDS R26, [R26] ;  /* 0x000000001a1a7984 */ /* 0x000fe80000000800 */
[----:B------:R-:W0:Y:S01]  /*3000*/  LDS R28, [R28] ;  /* 0x000000001c1c7984 */ /* 0x000e220000000800 */
[----:B------:R-:W-:-:S04]  /*3010*/  IMAD.IADD R24, R24, 0x1, R9 ;  /* 0x0000000118187824 */ /* 0x000fc800078e0209 */
        /* <DEDUP_REMOVED lines=63> */
[----:B------:R-:W-:Y:S02]  /*3410*/  IMAD R33, R14, 0x3, RZ ;  /* 0x000000030e217824 */ /* 0x000fe400078e02ff */
[----:B------:R-:W-:-:S03]  /*3420*/  IMAD.IADD R20, R20, 0x1, R9 ;  /* 0x0000000114147824 */ /* 0x000fc600078e0209 */
[----:B------:R-:W-:Y:S02]  /*3430*/  SEL R24, R33, RZ, !P0 ;  /* 0x000000ff21187207 */ /* 0x000fe40004000000 */
[----:B------:R-:W-:-:S03]  /*3440*/  LEA R26, R9, R30, 0x2 ;  /* 0x0000001e091a7211 */ /* 0x000fc600078e10ff */
[----:B------:R-:W-:-:S05]  /*3450*/  IMAD.IADD R24, R24, 0x1, R9 ;  /* 0x0000000118187824 */ /* 0x000fca00078e0209 */
[----:B------:R-:W-:-:S05]  /*3460*/  IADD3 R24, PT, PT, R24, R9, RZ ;  /* 0x0000000918187210 */ /* 0x000fca0007ffe0ff */
[----:B------:R-:W-:-:S04]  /*3470*/  IMAD.IADD R24, R24, 0x1, R9 ;  /* 0x0000000118187824 */ /* 0x000fc800078e0209 */
[----:B------:R-:W-:Y:S01]  /*3480*/  IMAD.IADD R24, R24, 0x1, R9 ;  /* 0x0000000118187824 */ /* 0x000fe200078e0209 */
[----:B0-----:R-:W-:Y:S01]  /*3490*/  VIADDMNMX R25, R32, R28, R25, PT ;  /* 0x0000001c20197246 */ /* 0x001fe20003800119 */
[----:B------:R-:W-:-:S04]  /*34a0*/  IMAD R32, R20, 0x4, R31 ;  /* 0x0000000414207824 */ /* 0x000fc800078e021f */
[----:B------:R-:W-:Y:S04]  /*34b0*/  STS [R0+0x4], R25 ;  /* 0x0000041900007388 */ /* 0x000fe80000000800 */
[----:B------:R-:W-:Y:S04]  /*34c0*/  LDS R26, [R26] ;  /* 0x000000001a1a7984 */ /* 0x000fe80000000800 */
[----:B------:R-:W0:Y:S01]  /*34d0*/  LDS R28, [R32] ;  /* 0x00000000201c7984 */ /* 0x000e220000000800 */
[----:B------:R-:W-:-:S05]  /*34e0*/  IADD3 R24, PT, PT, R24, R9, RZ ;  /* 0x0000000918187210 */ /* 0x000fca0007ffe0ff */
[----:B------:R-:W-:-:S04]  /*34f0*/  IMAD.IADD R24, R24, 0x1, R9 ;  /* 0x0000000118187824 */ /* 0x000fc800078e0209 */
        /* <DEDUP_REMOVED lines=56> */
[----:B------:R-:W-:Y:S01]  /*3880*/  LEA R30, R9, R26, 0x2 ;  /* 0x0000001a091e7211 */ /* 0x000fe200078e10ff */
[----:B------:R-:W-:Y:S01]  /*3890*/  IMAD R33, R14, 0x3, RZ ;  /* 0x000000030e217824 */ /* 0x000fe200078e02ff */
[----:B0-----:R-:W-:Y:S01]  /*38a0*/  VIADDMNMX R23, R28, R24, R23, PT ;  /* 0x000000181c177246 */ /* 0x001fe20003800117 */
[----:B------:R-:W-:-:S04]  /*38b0*/  IMAD R28, R18, 0x4, R31 ;  /* 0x00000004121c7824 */ /* 0x000fc800078e021f */
[----:B------:R-:W-:Y:S04]  /*38c0*/  STS [R0], R23 ;  /* 0x0000001700007388 */ /* 0x000fe80000000800 */
[----:B------:R-:W-:Y:S04]  /*38d0*/  LDS R28, [R28] ;  /* 0x000000001c1c7984 */ /* 0x000fe80000000800 */
[----:B------:R-:W0:Y:S01]  /*38e0*/  LDS R32, [R30] ;  /* 0x000000001e207984 */ /* 0x000e220000000800 */
[----:B------:R-:W-:Y:S01]  /*38f0*/  SEL R34, R33, RZ, !P0 ;  /* 0x000000ff21227207 */ /* 0x000fe20004000000 */
[----:B------:R-:W-:-:S04]  /*3900*/  IMAD.IADD R20, R20, 0x1, R9 ;  /* 0x0000000114147824 */ /* 0x000fc800078e0209 */
[----:B------:R-:W-:Y:S01]  /*3910*/  IMAD.IADD R34, R34, 0x1, R9 ;  /* 0x0000000122227824 */ /* 0x000fe200078e0209 */
        /* <DEDUP_REMOVED lines=75> */
[----:B------:R-:W-:-:S05]  /*3dd0*/  SEL R34, R33, RZ, !P0 ;  /* 0x000000ff21227207 */ /* 0x000fca0004000000 */
[--C-:B------:R-:W-:Y:S02]  /*3de0*/  IMAD.IADD R34, R34, 0x1, R9.reuse ;  /* 0x0000000122227824 */ /* 0x100fe400078e0209 */
[----:B------:R-:W-:-:S03]  /*3df0*/  IMAD.IADD R20, R20, 0x1, R9 ;  /* 0x0000000114147824 */ /* 0x000fc600078e0209 */
[----:B------:R-:W-:Y:S01]  /*3e00*/  IADD3 R34, PT, PT, R34, R9, RZ ;  /* 0x0000000922227210 */ /* 0x000fe20007ffe0ff */
[----:B------:R-:W-:-:S03]  /*3e10*/  IMAD R26, R9, 0x4, R30 ;  /* 0x00000004091a7824 */ /* 0x000fc600078e021e */
        /* <DEDUP_REMOVED lines=72> */
[----:B------:R-:W-:Y:S04]  /*42a0*/  STS [R0], R23 ;  /* 0x0000001700007388 */ /* 0x000fe80000000800 */
[----:B------:R-:W-:Y:S04]  /*42b0*/  LDS R30, [R30] ;  /* 0x000000001e1e7984 */ /* 0x000fe80000000800 */
[----:B------:R-:W0:Y:S01]  /*42c0*/  LDS R32, [R24] ;  /* 0x0000000018207984 */ /* 0x000e220000000800 */
[----:B------:R-:W-:-:S05]  /*42d0*/  IMAD.IADD R34, R34, 0x1, R9 ;  /* 0x0000000122227824 */ /* 0x000fca00078e0209 */
[----:B------:R-:W-:Y:S01]  /*42e0*/  IADD3 R34, PT, PT, R34, R9, RZ ;  /* 0x0000000922227210 */ /* 0x000fe20007ffe0ff */
[----:B------:R-:W-:-:S04]  /*42f0*/  IMAD.IADD R20, R20, 0x1, R9 ;  /* 0x0000000114147824 */ /* 0x000fc800078e0209 */
[----:B------:R-:W-:Y:S01]  /*4300*/  IMAD.IADD R34, R34, 0x1, R9 ;  /* 0x0000000122227824 */ /* 0x000fe200078e0209 */
[----:B------:R-:W-:Y:S01]  /*4310*/  LEA R26, R9, R24, 0x2 ;  /* 0x00000018091a7211 */ /* 0x000fe200078e10ff */
[----:B------:R-:W-:Y:S02]  /*4320*/  IMAD R28, R20, 0x4, R31 ;  /* 0x00000004141c7824 */ /* 0x000fe400078e021f */
[----:B------:R-:W-:-:S05]  /*4330*/  IMAD.IADD R34, R34, 0x1, R9 ;  /* 0x0000000122227824 */ /* 0x000fca00078e0209 */
[----:B------:R-:W-:-:S05]  /*4340*/  IADD3 R34, PT, PT, R34, R9, RZ ;  /* 0x0000000922227210 */ /* 0x000fca0007ffe0ff */
[----:B------:R-:W-:Y:S01]  /*4350*/  IMAD.IADD R34, R34, 0x1, R9 ;  /* 0x0000000122227824 */ /* 0x000fe200078e0209 */
[----:B0-----:R-:W-:-:S05]  /*4360*/  VIADDMNMX R25, R32, R30, R25, PT ;  /* 0x0000001e20197246 */ /* 0x001fca0003800119 */
[----:B------:R-:W-:Y:S04]  /*4370*/  STS [R0+0x4], R25 ;  /* 0x0000041900007388 */ /* 0x000fe80000000800 */
[----:B------:R-:W-:Y:S04]  /*4380*/  LDS R26, [R26] ;  /* 0x000000001a1a7984 */ /* 0x000fe80000000800 */
[----:B------:R-:W0:Y:S01]  /*4390*/  LDS R28, [R28] ;  /* 0x000000001c1c7984 */ /* 0x000e220000000800 */
[----:B------:R-:W-:-:S05]  /*43a0*/  IMAD.IADD R34, R34, 0x1, R9 ;  /* 0x0000000122227824 */ /* 0x000fca00078e0209 */
        /* <DEDUP_REMOVED lines=57> */
[----:B------:R-:W-:-:S04]  /*4740*/  IMAD.IADD R18, R18, 0x1, R9 ;  /* 0x0000000112127824 */ /* 0x000fc800078e0209 */
[----:B------:R-:W-:Y:S02]  /*4750*/  IMAD R30, R18, 0x4, R31 ;  /* 0x00000004121e7824 */ /* 0x000fe400078e021f */
[----:B------:R-:W-:-:S05]  /*4760*/  IMAD R33, R14, 0x3, RZ ;  /* 0x000000030e217824 */ /* 0x000fca00078e02ff */
[----:B------:R-:W-:Y:S02]  /*4770*/  SEL R34, R33, RZ, !P0 ;  /* 0x000000ff21227207 */ /* 0x000fe40004000000 */
[----:B0-----:R-:W-:Y:S02]  /*4780*/  VIADDMNMX R23, R24, R26, R23, PT ;  /* 0x0000001a18177246 */ /* 0x001fe40003800117 */
[----:B------:R-:W-:-:S03]  /*4790*/  LEA R24, R9, R28, 0x2 ;  /* 0x0000001c09187211 */ /* 0x000fc600078e10ff */
[----:B------:R-:W-:Y:S04]  /*47a0*/  STS [R0], R23 ;  /* 0x0000001700007388 */ /* 0x000fe80000000800 */
[----:B------:R-:W-:Y:S04]  /*47b0*/  LDS R30, [R30] ;  /* 0x000000001e1e7984 */ /* 0x000fe80000000800 */
[----:B------:R-:W0:Y:S01]  /*47c0*/  LDS R32, [R24] ;  /* 0x0000000018207984 */ /* 0x000e220000000800 */
[----:B------:R-:W-:-:S04]  /*47d0*/  IMAD.IADD R34, R34, 0x1, R9 ;  /* 0x0000000122227824 */ /* 0x000fc800078e0209 */
        /* <DEDUP_REMOVED lines=82> */
[----:B------:R-:W-:-:S05]  /*4d00*/  IADD3 R30, PT, PT, R30, R9, RZ ;  /* 0x000000091e1e7210 */ /* 0x000fca0007ffe0ff */
[--C-:B------:R-:W-:Y:S02]  /*4d10*/  IMAD.IADD R30, R30, 0x1, R9.reuse ;  /* 0x000000011e1e7824 */ /* 0x100fe400078e0209 */
[----:B------:R-:W-:-:S03]  /*4d20*/  IMAD.IADD R20, R20, 0x1, R9 ;  /* 0x0000000114147824 */ /* 0x000fc600078e0209 */
[----:B------:R-:W-:-:S04]  /*4d30*/  IADD3 R30, PT, PT, R30, R9, RZ ;  /* 0x000000091e1e7210 */ /* 0x000fc80007ffe0ff */
[----:B------:R-:W-:-:S05]  /*4d40*/  IADD3 R30, PT, PT, R30, R9, RZ ;  /* 0x000000091e1e7210 */ /* 0x000fca0007ffe0ff */
[----:B------:R-:W-:Y:S01]  /*4d50*/  IMAD.IADD R30, R30, 0x1, R9 ;  /* 0x000000011e1e7824 */ /* 0x000fe200078e0209 */
[----:B0-----:R-:W-:Y:S01]  /*4d60*/  VIADDMNMX R25, R26, R28, R25, PT ;  /* 0x0000001c1a197246 */ /* 0x001fe20003800119 */
[----:B------:R-:W-:Y:S02]  /*4d70*/  IMAD R26, R9, 0x4, R24 ;  /* 0x00000004091a7824 */ /* 0x000fe400078e0218 */
[----:B------:R-:W-:Y:S02]  /*4d80*/  IMAD R28, R20, 0x4, R31 ;  /* 0x00000004141c7824 */ /* 0x000fe400078e021f */
[----:B------:R-:W-:Y:S01]  /*4d90*/  STS [R0+0x4], R25 ;  /* 0x0000041900007388 */ /* 0x000fe20000000800 */
[----:B------:R-:W-:-:S03]  /*4da0*/  IMAD.IADD R30, R30, 0x1, R9 ;  /* 0x000000011e1e7824 */ /* 0x000fc600078e0209 */
        /* <DEDUP_REMOVED lines=63> */
[----:B------:R-:W-:-:S05]  /*51a0*/  SEL R30, R30, RZ, !P0 ;  /* 0x000000ff1e1e7207 */ /* 0x000fca0004000000 */
[----:B------:R-:W-:Y:S01]  /*51b0*/  IMAD.IADD R30, R30, 0x1, R9 ;  /* 0x000000011e1e7824 */ /* 0x000fe200078e0209 */
[----:B0-----:R-:W-:Y:S01]  /*51c0*/  VIADDMNMX R23, R24, R32, R23, PT ;  /* 0x0000002018177246 */ /* 0x001fe20003800117 */
[----:B------:R-:W-:-:S04]  /*51d0*/  IMAD R24, R9, 0x4, R34 ;  /* 0x0000000409187824 */ /* 0x000fc800078e0222 */
[----:B------:R-:W-:Y:S04]  /*51e0*/  STS [R0], R23 ;  /* 0x0000001700007388 */ /* 0x000fe80000000800 */
[----:B------:R-:W-:Y:S04]  /*51f0*/  LDS R28, [R28] ;  /* 0x000000001c1c7984 */ /* 0x000fe80000000800 */
[----:B------:R-:W0:Y:S01]  /*5200*/  LDS R26, [R24] ;  /* 0x00000000181a7984 */ /* 0x000e220000000800 */
[----:B------:R-:W-:-:S05]  /*5210*/  IADD3 R30, PT, PT, R30, R9, RZ ;  /* 0x000000091e1e7210 */ /* 0x000fca0007ffe0ff */
[----:B------:R-:W-:-:S04]  /*5220*/  IMAD.IADD R30, R30, 0x1, R9 ;  /* 0x000000011e1e7824 */ /* 0x000fc800078e0209 */
[----:B------:R-:W-:-:S05]  /*5230*/  IMAD.IADD R30, R30, 0x1, R9 ;  /* 0x000000011e1e7824 */ /* 0x000fca00078e0209 */
[----:B------:R-:W-:Y:S01]  /*5240*/  IADD3 R30, PT, PT, R30, R9, RZ ;  /* 0x000000091e1e7210 */ /* 0x000fe20007ffe0ff */
[----:B------:R-:W-:-:S04]  /*5250*/  IMAD.IADD R20, R20, 0x1, R9 ;  /* 0x0000000114147824 */ /* 0x000fc800078e0209 */
[----:B------:R-:W-:-:S04]  /*5260*/  IMAD.IADD R30, R30, 0x1, R9 ;  /* 0x000000011e1e7824 */ /* 0x000fc800078e0209 */
[----:B------:R-:W-:-:S05]  /*5270*/  IMAD.IADD R30, R30, 0x1, R9 ;  /* 0x000000011e1e7824 */ /* 0x000fca00078e0209 */
[----:B------:R-:W-:Y:S02]  /*5280*/  IADD3 R30, PT, PT, R30, R9, RZ ;  /* 0x000000091e1e7210 */ /* 0x000fe40007ffe0ff */
[----:B0-----:R-:W-:Y:S01]  /*5290*/  VIADDMNMX R25, R26, R28, R25, PT ;  /* 0x0000001c1a197246 */ /* 0x001fe20003800119 */
[----:B------:R-:W-:Y:S01]  /*52a0*/  IMAD R28, R20, 0x4, R31 ;  /* 0x00000004141c7824 */ /* 0x000fe200078e021f */
        /* <DEDUP_REMOVED lines=66> */
[----:B------:R-:W-:-:S05]  /*56d0*/  SEL R14, R14, RZ, !P0 ;  /* 0x000000ff0e0e7207 */ /* 0x000fca0004000000 */
[----:B------:R-:W-:-:S04]  /*56e0*/  IMAD.IADD R14, R14, 0x1, R9 ;  /* 0x000000010e0e7824 */ /* 0x000fc800078e0209 */
[----:B------:R-:W-:Y:S01]  /*56f0*/  IMAD.IADD R14, R14, 0x1, R9 ;  /* 0x000000010e0e7824 */ /* 0x000fe200078e0209 */
[----:B0-----:R-:W-:Y:S02]  /*5700*/  VIADDMNMX R23, R24, R32, R23, PT ;  /* 0x0000002018177246 */ /* 0x001fe40003800117 */
[----:B------:R-:W-:-:S03]  /*5710*/  LEA R24, R9, R34, 0x2 ;  /* 0x0000002209187211 */ /* 0x000fc600078e10ff */
[----:B------:R-:W-:Y:S04]  /*5720*/  STS [R0], R23 ;  /* 0x0000001700007388 */ /* 0x000fe80000000800 */
[----:B------:R-:W-:Y:S04]  /*5730*/  LDS R28, [R28] ;  /* 0x000000001c1c7984 */ /* 0x000fe80000000800 */
[----:B------:R0:W1:Y:S01]  /*5740*/  LDS R26, [R24] ;  /* 0x00000000181a7984 */ /* 0x0000620000000800 */
[----:B------:R-:W-:-:S05]  /*5750*/  IADD3 R14, PT, PT, R14, R9, RZ ;  /* 0x000000090e0e7210 */ /* 0x000fca0007ffe0ff */
[----:B------:R-:W-:-:S04]  /*5760*/  IMAD.IADD R14, R14, 0x1, R9 ;  /* 0x000000010e0e7824 */ /* 0x000fc800078e0209 */
[----:B------:R-:W-:-:S05]  /*5770*/  IMAD.IADD R14, R14, 0x1, R9 ;  /* 0x000000010e0e7824 */ /* 0x000fca00078e0209 */
[----:B------:R-:W-:Y:S01]  /*5780*/  IADD3 R14, PT, PT, R14, R9, RZ ;  /* 0x000000090e0e7210 */ /* 0x000fe20007ffe0ff */
[----:B------:R-:W-:-:S04]  /*5790*/  IMAD.IADD R20, R20, 0x1, R9 ;  /* 0x0000000114147824 */ /* 0x000fc800078e0209 */
[----:B------:R-:W-:Y:S01]  /*57a0*/  IMAD.IADD R14, R14, 0x1, R9 ;  /* 0x000000010e0e7824 */ /* 0x000fe200078e0209 */
[----:B0-----:R-:W-:-:S03]  /*57b0*/  LEA R24, R9, R24, 0x2 ;  /* 0x0000001809187211 */ /* 0x001fc600078e10ff */
[----:B------:R-:W-:-:S05]  /*57c0*/  IMAD.IADD R14, R14, 0x1, R9 ;  /* 0x000000010e0e7824 */ /* 0x000fca00078e0209 */
[----:B------:R-:W-:Y:S02]  /*57d0*/  IADD3 R14, PT, PT, R14, R9, RZ ;  /* 0x000000090e0e7210 */ /* 0x000fe40007ffe0ff */
[----:B-1----:R-:W-:Y:S01]  /*57e0*/  VIADDMNMX R25, R26, R28, R25, PT ;  /* 0x0000001c1a197246 */ /* 0x002fe20003800119 */
[----:B------:R-:W-:-:S04]  /*57f0*/  IMAD R26, R20, 0x4, R31 ;  /* 0x00000004141a7824 */ /* 0x000fc800078e021f */
        /* <DEDUP_REMOVED lines=45> */
[----:B------:R-:W-:Y:S02]  /*5ad0*/  IMAD R32, R20, 0x4, R31 ;  /* 0x0000000414207824 */ /* 0x000fe400078e021f */
[----:B------:R-:W-:Y:S01]  /*5ae0*/  IMAD R33, R9, 0x4, R30 ;  /* 0x0000000409217824 */ /* 0x000fe200078e021e */
[----:B0-----:R-:W-:-:S05]  /*5af0*/  VIADDMNMX R19, R29, R28, R19, PT ;  /* 0x0000001c1d137246 */ /* 0x001fca0003800113 */
[----:B------:R-:W-:Y:S04]  /*5b00*/  STS [R0+0x274], R19 ;  /* 0x0002741300007388 */ /* 0x000fe80000000800 */
[----:B------:R-:W-:Y:S04]  /*5b10*/  LDS R32, [R32] ;  /* 0x0000000020207984 */ /* 0x000fe80000000800 */
[----:B------:R-:W0:Y:S01]  /*5b20*/  LDS R33, [R33] ;  /* 0x0000000021217984 */ /* 0x000e220000000800 */
[----:B------:R-:W-:Y:S01]  /*5b30*/  SEL R29, RZ, 0x12, P0 ;  /* 0x00000012ff1d7807 */ /* 0x000fe20000000000 */
[----:B------:R-:W-:Y:S01]  /*5b40*/  IMAD R16, R9, 0x138, R16 ;  /* 0x0000013809107824 */ /* 0x000fe200078e0210 */
[----:B------:R-:W-:-:S03]  /*5b50*/  IADD3 R14, PT, PT, R14, R9, RZ ;  /* 0x000000090e0e7210 */ /* 0x000fc60007ffe0ff */
        /* <DEDUP_REMOVED lines=80> */
[----:B------:R-:W-:-:S04]  /*6060*/  IMAD.IADD R20, R20, 0x1, R9 ;  /* 0x0000000114147824 */ /* 0x000fc800078e0209 */
[----:B------:R-:W-:Y:S01]  /*6070*/  IMAD R24, R20, 0x4, R31 ;  /* 0x0000000414187824 */ /* 0x000fe200078e021f */
[----:B0-----:R-:W-:Y:S02]  /*6080*/  VIADDMNMX R25, R32, R28, R25, PT ;  /* 0x0000001c20197246 */ /* 0x001fe40003800119 */
[----:B------:R-:W-:-:S03]  /*6090*/  LEA R32, R9, R30, 0x2 ;  /* 0x0000001e09207211 */ /* 0x000fc600078e10ff */
        /* <DEDUP_REMOVED lines=37> */
[----:B------:R-:W-:Y:S01]  /*62f0*/  LEA R32, R20, R31, 0x2 ;  /* 0x0000001f14207211 */ /* 0x000fe200078e10ff */
[----:B------:R-:W-:Y:S01]  /*6300*/  IMAD R33, R9, 0x4, R30 ;  /* 0x0000000409217824 */ /* 0x000fe200078e021e */
        /* <DEDUP_REMOVED lines=11> */
[----:B0-----:R-:W-:-:S05]  /*63c0*/  VIADDMNMX R21, R33, R32, R21, PT ;  /* 0x0000002021157246 */ /* 0x001fca0003800115 */
[----:B------:R-:W-:Y:S04]  /*63d0*/  STS [R0+0x278], R21 ;  /* 0x0002781500007388 */ /* 0x000fe80000000800 */
[----:B------:R-:W-:Y:S04]  /*63e0*/  LDS R24, [R24] ;  /* 0x0000000018187984 */ /* 0x000fe80000000800 */
[----:B------:R-:W0:Y:S01]  /*63f0*/  LDS R28, [R26] ;  /* 0x000000001a1c7984 */ /* 0x000e220000000800 */
[----:B------:R-:W-:Y:S01]  /*6400*/  IADD3 R18, PT, PT, R18, R9, RZ ;  /* 0x0000000912127210 */ /* 0x000fe20007ffe0ff */
[----:B------:R-:W-:Y:S01]  /*6410*/  IMAD R30, R9, 0x4, R26 ;  /* 0x00000004091e7824 */ /* 0x000fe200078e021a */
[----:B0-----:R-:W-:-:S03]  /*6420*/  VIADDMNMX R23, R28, R24, R23, PT ;  /* 0x000000181c177246 */ /* 0x001fc60003800117 */
[----:B------:R-:W-:Y:S02]  /*6430*/  IMAD R28, R18, 0x4, R31 ;  /* 0x00000004121c7824 */ /* 0x000fe400078e021f */
[----:B------:R-:W-:Y:S04]  /*6440*/  STS [R0], R23 ;  /* 0x0000001700007388 */ /* 0x000fe80000000800 */
[----:B------:R-:W-:Y:S04]  /*6450*/  LDS R28, [R28] ;  /* 0x000000001c1c7984 */ /* 0x000fe80000000800 */
[----:B------:R-:W0:Y:S01]  /*6460*/  LDS R32, [R30] ;  /* 0x000000001e207984 */ /* 0x000e220000000800 */
[----:B------:R-:W-:-:S05]  /*6470*/  IADD3 R20, PT, PT, R20, R9, RZ ;  /* 0x0000000914147210 */ /* 0x000fca0007ffe0ff */
        /* <DEDUP_REMOVED lines=896> */
[----:B------:R-:W-:Y:S01]  /*9c80*/  IMAD R24, R14, 0x4, R31 ;  /* 0x000000040e187824 */ /* 0x000fe200078e021f */
[----:B------:R-:W-:Y:S02]  /*9c90*/  LEA R26, R29, R16, 0x2 ;  /* 0x000000101d1a7211 */ /* 0x000fe400078e10ff */
        /* <DEDUP_REMOVED lines=11> */
[----:B------:R-:W-:-:S04]  /*9d50*/  IADD3 R20, PT, PT, R20, R9, RZ ;  /* 0x0000000914147210 */ /* 0x000fc80007ffe0ff */
        /* <DEDUP_REMOVED lines=2771> */
[----:B------:R-:W-:-:S02]  /*14a90*/  SEL R33, RZ, 0x4d, P0 ;  /* 0x0000004dff217807 */ /* 0x000fc40000000000 */
[----:B0-----:R-:W-:Y:S02]  /*14aa0*/  VIADDMNMX R19, R29, R28, R19, PT ;  /* 0x0000001c1d137246 */ /* 0x001fe40003800113 */
[----:B------:R-:W-:-:S03]  /*14ab0*/  LEA R29, R9, R30, 0x2 ;  /* 0x0000001e091d7211 */ /* 0x000fc600078e10ff */
[----:B------:R-:W-:Y:S04]  /*14ac0*/  STS [R0+0x274], R19 ;  /* 0x0002741300007388 */ /* 0x000fe80000000800 */
[----:B------:R-:W-:Y:S04]  /*14ad0*/  LDS R24, [R31] ;  /* 0x000000001f187984 */ /* 0x000fe80000000800 */
[----:B------:R-:W0:Y:S01]  /*14ae0*/  LDS R29, [R29] ;  /* 0x000000001d1d7984 */ /* 0x000e220000000800 */
[----:B------:R-:W-:Y:S01]  /*14af0*/  IMAD R8, R33, 0x138, R8 ;  /* 0x0000013821087824 */ /* 0x000fe200078e0208 */
[----:B------:R-:W-:Y:S01]  /*14b00*/  IADD3 R10, PT, PT, R10, R33, RZ ;  /* 0x000000210a0a7210 */ /* 0x000fe20007ffe0ff */
[----:B------:R-:W-:-:S02]  /*14b10*/  IMAD.IADD R14, R14, 0x1, R9 ;  /* 0x000000010e0e7824 */ /* 0x000fc400078e0209 */
[----:B------:R-:W-:Y:S02]  /*14b20*/  IMAD R35, R9, 0x138, R16 ;  /* 0x0000013809237824 */ /* 0x000fe400078e0210 */
[----:B------:R-:W-:Y:S01]  /*14b30*/  IMAD R16, R14, 0x4, R8 ;  /* 0x000000040e107824 */ /* 0x000fe200078e0208 */
[----:B0-----:R-:W-:Y:S02]  /*14b40*/  VIADDMNMX R21, R29, R24, R21, PT ;  /* 0x000000181d157246 */ /* 0x001fe40003800115 */
[----:B------:R-:W-:-:S03]  /*14b50*/  LEA R24, R10, R35, 0x2 ;  /* 0x000000230a187211 */ /* 0x000fc600078e10ff */
[----:B------:R-:W-:Y:S04]  /*14b60*/  STS [R0+0x278], R21 ;  /* 0x0002781500007388 */ /* 0x000fe80000000800 */
[----:B------:R-:W-:Y:S04]  /*14b70*/  LDS R16, [R16] ;  /* 0x0000000010107984 */ /* 0x000fe80000000800 */
[----:B------:R-:W0:Y:S01]  /*14b80*/  LDS R26, [R24] ;  /* 0x00000000181a7984 */ /* 0x000e220000000800 */
[----:B------:R-:W-:-:S05]  /*14b90*/  IMAD.IADD R29, R18, 0x1, R9 ;  /* 0x00000001121d7824 */ /* 0x000fca00078e0209 */
[----:B------:R-:W-:Y:S02]  /*14ba0*/  LEA R18, R29, R8, 0x2 ;  /* 0x000000081d127211 */ /* 0x000fe400078e10ff */
[----:B0-----:R-:W-:Y:S01]  /*14bb0*/  VIADDMNMX R23, R26, R16, R23, PT ;  /* 0x000000101a177246 */ /* 0x001fe20003800117 */
[----:B------:R-:W-:-:S04]  /*14bc0*/  IMAD R26, R9, 0x4, R24 ;  /* 0x00000004091a7824 */ /* 0x000fc800078e0218 */
[----:B------:R-:W-:Y:S04]  /*14bd0*/  STS [R0], R23 ;  /* 0x0000001700007388 */ /* 0x000fe80000000800 */
[----:B------:R-:W-:Y:S04]  /*14be0*/  LDS R18, [R18] ;  /* 0x0000000012127984 */ /* 0x000fe80000000800 */
[----:B------:R-:W0:Y:S01]  /*14bf0*/  LDS R28, [R26] ;  /* 0x000000001a1c7984 */ /* 0x000e220000000800 */
[----:B------:R-:W-:Y:S01]  /*14c00*/  IADD3 R31, PT, PT, R20, R9, RZ ;  /* 0x00000009141f7210 */ /* 0x000fe20007ffe0ff */
[----:B------:R-:W-:-:S03]  /*14c10*/  IMAD R20, R9, 0x4, R26 ;  /* 0x0000000409147824 */ /* 0x000fc600078e021a */
[----:B------:R-:W-:Y:S02]  /*14c20*/  LEA R16, R31, R8, 0x2 ;  /* 0x000000081f107211 */ /* 0x000fe400078e10ff */
[----:B0-----:R-:W-:-:S05]  /*14c30*/  VIADDMNMX R25, R28, R18, R25, PT ;  /* 0x000000121c197246 */ /* 0x001fca0003800119 */
        /* <DEDUP_REMOVED lines=42> */
[----:B------:R-:W0:Y:S02]  /*14ee0*/  LDS R9, [R9] ;  /* 0x0000000009097984 */ /* 0x000e240000000800 */
[----:B0-----:R-:W-:-:S02]  /*14ef0*/  VIADDMNMX R9, R9, R8, R21, PT ;  /* 0x0000000809097246 */ /* 0x001fc40003800115 */
        /* <DEDUP_REMOVED lines=9> */
[----:B------:R-:W-:Y:S01]  /*14f90*/  STS [R0+0x278], R9 ;  /* 0x0002780900007388 */ /* 0x000fe20000000800 */
[----:B------:R-:W-:Y:S05]  /*14fa0*/  EXIT ;  /* 0x000000000000794d */ /* 0x000fea0003800000 */
.L_x_1:
        /* <DEDUP_REMOVED lines=13> */
.L_x_4:


//--------------------- .text._Z12floyd_phase1Piii --------------------------
	.section	.text._Z12floyd_phase1Piii,"ax",@progbits
	.align	128
        .global         _Z12floyd_phase1Piii
        .type           _Z12floyd_phase1Piii,@function
        .size           _Z12floyd_phase1Piii,(.L_x_5 - _Z12floyd_phase1Piii)
        .other          _Z12floyd_phase1Piii,@"STO_CUDA_ENTRY STV_DEFAULT"
_Z12floyd_phase1Piii:
.text._Z12floyd_phase1Piii:
[----:B------:R-:W-:Y:S01]  /*0000*/  LDC R1, c[0x0][0x37c] ;  /* 0x0000df00ff017b82 */ /* 0x000fe20000000800 */
[----:B------:R-:W0:Y:S07]  /*0010*/  S2R R8, SR_TID.Y ;  /* 0x0000000000087919 */ /* 0x000e2e0000002200 */
[----:B------:R-:W0:Y:S01]  /*0020*/  LDC.64 R4, c[0x0][0x388] ;  /* 0x0000e200ff047b82 */ /* 0x000e220000000a00 */
[----:B------:R-:W1:Y:S01]  /*0030*/  LDCU.64 UR4, c[0x0][0x358] ;  /* 0x00006b00ff0477ac */ /* 0x000e620008000a00 */
[----:B------:R-:W2:Y:S06]  /*0040*/  S2R R9, SR_TID.X ;  /* 0x0000000000097919 */ /* 0x000eac0000002100 */
[----:B------:R-:W3:Y:S01]  /*0050*/  LDC.64 R6, c[0x0][0x380] ;  /* 0x0000e000ff067b82 */ /* 0x000ee20000000a00 */
[----:B0-----:R-:W-:-:S02]  /*0060*/  IMAD R3, R5, 0x4e, R8 ;  /* 0x0000004e05037824 */ /* 0x001fc400078e0208 */
[----:B--2---:R-:W-:-:S04]  /*0070*/  IMAD R0, R5, 0x4e, R9 ;  /* 0x0000004e05007824 */ /* 0x004fc800078e0209 */
[----:B------:R-:W-:-:S04]  /*0080*/  IMAD R3, R3, R4, R0 ;  /* 0x0000000403037224 */ /* 0x000fc800078e0200 */
[----:B------:R-:W-:Y:S02]  /*0090*/  IMAD R5, R4, 0x1a, R3 ;  /* 0x0000001a04057824 */ /* 0x000fe400078e0203 */
[----:B---3--:R-:W-:-:S04]  /*00a0*/  IMAD.WIDE R2, R3, 0x4, R6 ;  /* 0x0000000403027825 */ /* 0x008fc800078e0206 */
[----:B------:R-:W-:Y:S01]  /*00b0*/  IMAD R13, R4, 0x1a, R5 ;  /* 0x0000001a040d7824 */ /* 0x000fe200078e0205 */
[----:B-1----:R-:W2:Y:S01]  /*00c0*/  LDG.E R11, desc[UR4][R2.64] ;  /* 0x00000004020b7981 */ /* 0x002ea2000c1e1900 */
[----:B------:R-:W-:-:S03]  /*00d0*/  IMAD.WIDE R4, R5, 0x4, R6 ;  /* 0x0000000405047825 */ /* 0x000fc600078e0206 */
[----:B------:R-:W3:Y:S01]  /*00e0*/  LDG.E R15, desc[UR4][R2.64+0xd0] ;  /* 0x0000d004020f7981 */ /* 0x000ee2000c1e1900 */
[----:B------:R-:W-:-:S03]  /*00f0*/  IMAD.WIDE R6, R13, 0x4, R6 ;  /* 0x000000040d067825 */ /* 0x000fc600078e0206 */
[----:B------:R-:W4:Y:S04]  /*0100*/  LDG.E R13, desc[UR4][R2.64+0x68] ;  /* 0x00006804020d7981 */ /* 0x000f28000c1e1900 */
[----:B------:R-:W5:Y:S04]  /*0110*/  LDG.E R17, desc[UR4][R4.64] ;  /* 0x0000000404117981 */ /* 0x000f68000c1e1900 */
[----:B------:R-:W5:Y:S04]  /*0120*/  LDG.E R19, desc[UR4][R4.64+0x68] ;  /* 0x0000680404137981 */ /* 0x000f68000c1e1900 */
[----:B------:R-:W5:Y:S04]  /*0130*/  LDG.E R21, desc[UR4][R4.64+0xd0] ;  /* 0x0000d00404157981 */ /* 0x000f68000c1e1900 */
[----:B------:R-:W5:Y:S04]  /*0140*/  LDG.E R23, desc[UR4][R6.64] ;  /* 0x0000000406177981 */ /* 0x000f68000c1e1900 */
[----:B------:R-:W5:Y:S04]  /*0150*/  LDG.E R25, desc[UR4][R6.64+0x68] ;  /* 0x0000680406197981 */ /* 0x000f68000c1e1900 */
[----:B------:R-:W5:Y:S01]  /*0160*/  LDG.E R27, desc[UR4][R6.64+0xd0] ;  /* 0x0000d004061b7981 */ /* 0x000f62000c1e1900 */
[----:B------:R-:W0:Y:S01]  /*0170*/  S2R R29, SR_CgaCtaId ;  /* 0x00000000001d7919 */ /* 0x000e220000008800 */
[----:B------:R-:W-:-:S04]  /*0180*/  MOV R0, 0x400 ;  /* 0x0000040000007802 */ /* 0x000fc80000000f00 */
[----:B0-----:R-:W-:-:S05]  /*0190*/  LEA R10, R29, R0, 0x18 ;  /* 0x000000001d0a7211 */ /* 0x001fca00078ec0ff */
[----:B------:R-:W-:-:S04]  /*01a0*/  IMAD R8, R8, 0x138, R10 ;  /* 0x0000013808087824 */ /* 0x000fc800078e020a */
[C---:B------:R-:W-:Y:S02]  /*01b0*/  IMAD R0, R9.reuse, 0x4, R8 ;  /* 0x0000000409007824 */ /* 0x040fe400078e0208 */
[----:B------:R-:W-:-:S03]  /*01c0*/  IMAD R9, R9, 0x4, R10 ;  /* 0x0000000409097824 */ /* 0x000fc600078e020a */
[----:B--2---:R-:W-:Y:S04]  /*01d0*/  STS [R0], R11 ;  /* 0x0000000b00007388 */ /* 0x004fe80000000800 */
[----:B---3--:R-:W-:Y:S04]  /*01e0*/  STS [R0+0xd0], R15 ;  /* 0x0000d00f00007388 */ /* 0x008fe80000000800 */
[----:B----4-:R-:W-:Y:S04]  /*01f0*/  STS [R0+0x68], R13 ;  /* 0x0000680d00007388 */ /* 0x010fe80000000800 */
[----:B-----5:R-:W-:Y:S04]  /*0200*/  STS [R0+0x1fb0], R17 ;  /* 0x001fb01100007388 */ /* 0x020fe80000000800 */
[----:B------:R-:W-:Y:S04]  /*0210*/  STS [R0+0x2018], R19 ;  /* 0x0020181300007388 */ /* 0x000fe80000000800 */
[----:B------:R-:W-:Y:S04]  /*0220*/  STS [R0+0x2080], R21 ;  /* 0x0020801500007388 */ /* 0x000fe80000000800 */
[----:B------:R-:W-:Y:S04]  /*0230*/  STS [R0+0x3f60], R23 ;  /* 0x003f601700007388 */ /* 0x000fe80000000800 */
[----:B------:R-:W-:Y:S04]  /*0240*/  STS [R0+0x3fc8], R25 ;  /* 0x003fc81900007388 */ /* 0x000fe80000000800 */
[----:B------:R-:W-:Y:S01]  /*0250*/  STS [R0+0x4030], R27 ;  /* 0x0040301b00007388 */ /* 0x000fe20000000800 */
[----:B------:R-:W-:Y:S06]  /*0260*/  BAR.SYNC.DEFER_BLOCKING 0x0 ;  /* 0x0000000000007b1d */ /* 0x000fec0000010000 */
[----:B------:R-:W-:Y:S04]  /*0270*/  LDS R10, [R0] ;  /* 0x00000000000a7984 */ /* 0x000fe80000000800 */
[----:B------:R-:W-:Y:S04]  /*0280*/  LDS R11, [R8] ;  /* 0x00000000080b7984 */ /* 0x000fe80000000800 */
[----:B------:R-:W0:Y:S02]  /*0290*/  LDS R12, [R9] ;  /* 0x00000000090c7984 */ /* 0x000e240000000800 */
[----:B0-----:R-:W-:-:S02]  /*02a0*/  VIADDMNMX R11, R12, R11, R10, PT ;  /* 0x0000000b0c0b7246 */ /* 0x001fc4000380010a */
[----:B------:R-:W-:Y:S04]  /*02b0*/  LDS R10, [R0+0x68] ;  /* 0x00006800000a7984 */ /* 0x000fe80000000800 */
[----:B------:R-:W-:Y:S04]  /*02c0*/  STS [R0], R11 ;  /* 0x0000000b00007388 */ /* 0x000fe80000000800 */
[----:B------:R-:W-:Y:S04]  /*02d0*/  LDS R13, [R8] ;  /* 0x00000000080d7984 */ /* 0x000fe80000000800 */
[----:B------:R-:W0:Y:S02]  /*02e0*/  LDS R12, [R9+0x68] ;  /* 0x00006800090c7984 */ /* 0x000e240000000800 */
[----:B0-----:R-:W-:-:S02]  /*02f0*/  VIADDMNMX R15, R12, R13, R10, PT ;  /* 0x0000000d0c0f7246 */ /* 0x001fc4000380010a */
[----:B------:R-:W-:Y:S04]  /*0300*/  LDS R10, [R0+0xd0] ;  /* 0x0000d000000a7984 */ /* 0x000fe80000000800 */
[----:B------:R-:W-:Y:S04]  /*0310*/  STS [R0+0x68], R15 ;  /* 0x0000680f00007388 */ /* 0x000fe80000000800 */
[----:B------:R-:W0:Y:S02]  /*0320*/  LDS R12, [R9+0xd0] ;  /* 0x0000d000090c7984 */ /* 0x000e240000000800 */
[----:B0-----:R-:W-:-:S02]  /*0330*/  VIADDMNMX R13, R12, R13, R10, PT ;  /* 0x0000000d0c0d7246 */ /* 0x001fc4000380010a */
[----:B------:R-:W-:Y:S04]  /*0340*/  LDS R10, [R0+0x1fb0] ;  /* 0x001fb000000a7984 */ /* 0x000fe80000000800 */
[----:B------:R-:W-:Y:S04]  /*0350*/  STS [R0+0xd0], R13 ;  /* 0x0000d00d00007388 */ /* 0x000fe80000000800 */
[----:B------:R-:W-:Y:S04]  /*0360*/  LDS R17, [R8+0x1fb0] ;  /* 0x001fb00008117984 */ /* 0x000fe80000000800 */
[----:B------:R-:W0:Y:S02]  /*0370*/  LDS R11, [R9] ;  /* 0x00000000090b7984 */ /* 0x000e240000000800 */
[----:B0-----:R-:W-:-:S02]  /*0380*/  VIADDMNMX R17, R11, R17, R10, PT ;  /* 0x000000110b117246 */ /* 0x001fc4000380010a */
[----:B------:R-:W-:Y:S04]  /*0390*/  LDS R10, [R0+0x2018] ;  /* 0x00201800000a7984 */ /* 0x000fe80000000800 */
[----:B------:R-:W-:Y:S04]  /*03a0*/  STS [R0+0x1fb0], R17 ;  /* 0x001fb01100007388 */ /* 0x000fe80000000800 */
[----:B------:R-:W-:Y:S04]  /*03b0*/  LDS R19, [R8+0x1fb0] ;  /* 0x001fb00008137984 */ /* 0x000fe80000000800 */
[----:B------:R-:W0:Y:S04]  /*03c0*/  LDS R12, [R9+0x68] ;  /* 0x00006800090c7984 */ /* 0x000e280000000800 */
[----:B------:R-:W-:Y:S01]  /*03d0*/  LDS R17, [R0+0x3fc8] ;  /* 0x003fc80000117984 */ /* 0x000fe20000000800 */
[----:B0-----:R-:W-:-:S03]  /*03e0*/  VIADDMNMX R15, R12, R19, R10, PT ;  /* 0x000000130c0f7246 */ /* 0x001fc6000380010a */
[----:B------:R-:W-:Y:S04]  /*03f0*/  LDS R10, [R0+0x2080] ;  /* 0x00208000000a7984 */ /* 0x000fe80000000800 */
[----:B------:R-:W-:Y:S04]  /*0400*/  STS [R0+0x2018], R15 ;  /* 0x0020180f00007388 */ /* 0x000fe80000000800 */
        /* <DEDUP_REMOVED lines=10> */
[----:B------:R-:W-:-:S03]  /*04b0*/  VIADDMNMX R13, R13, R10, R14, PT ;  /* 0x0000000a0d0d7246 */ /* 0x000fc6000380010e */
[----:B------:R-:W-:Y:S04]  /*04c0*/  STS [R0+0x3fc8], R17 ;  /* 0x003fc81100007388 */ /* 0x000fe80000000800 */
[----:B------:R-:W-:Y:S01]  /*04d0*/  STS [R0+0x4030], R13 ;  /* 0x0040300d00007388 */ /* 0x000fe20000000800 */
[----:B------:R-:W-:Y:S06]  /*04e0*/  BAR.SYNC.DEFER_BLOCKING 0x0 ;  /* 0x0000000000007b1d */ /* 0x000fec0000010000 */
[----:B------:R-:W-:Y:S04]  /*04f0*/  LDS R10, [R0] ;  /* 0x00000000000a7984 */ /* 0x000fe80000000800 */
[----:B------:R-:W-:Y:S04]  /*0500*/  LDS R15, [R8+0x4] ;  /* 0x00000400080f7984 */ /* 0x000fe80000000800 */
[----:B------:R-:W0:Y:S04]  /*0510*/  LDS R12, [R9+0x138] ;  /* 0x00013800090c7984 */ /* 0x000e280000000800 */
[----:B------:R-:W-:Y:S01]  /*0520*/  LDS R19, [R0+0x3f60] ;  /* 0x003f600000137984 */ /* 0x000fe20000000800 */
[----:B0-----:R-:W-:-:S03]  /*0530*/  VIADDMNMX R15, R12, R15, R10, PT ;  /* 0x0000000f0c0f7246 */ /* 0x001fc6000380010a */
[----:B------:R-:W-:Y:S04]  /*0540*/  LDS R10, [R0+0x68] ;  /* 0x00006800000a7984 */ /* 0x000fe80000000800 */
[----:B------:R-:W-:Y:S04]  /*0550*/  STS [R0], R15 ;  /* 0x0000000f00007388 */ /* 0x000fe80000000800 */
[----:B------:R-:W-:Y:S04]  /*0560*/  LDS R11, [R8+0x4] ;  /* 0x00000400080b7984 */ /* 0x000fe80000000800 */
        /* <DEDUP_REMOVED lines=9> */
[----:B------:R-:W0:Y:S02]  /*0600*/  LDS R12, [R9+0x138] ;  /* 0x00013800090c7984 */ /* 0x000e240000000800 */
        /* <DEDUP_REMOVED lines=10> */
[----:B0-----:R-:W-:-:S05]  /*06b0*/  VIADDMNMX R15, R11, R15, R10, PT ;  /* 0x0000000f0b0f7246 */ /* 0x001fca000380010a */
[----:B------:R-:W-:Y:S04]  /*06c0*/  STS [R0+0x2080], R15 ;  /* 0x0020800f00007388 */ /* 0x000fe80000000800 */
[----:B------:R-:W0:Y:S02]  /*06d0*/  LDS R10, [R8+0x3f64] ;  /* 0x003f6400080a7984 */ /* 0x000e240000000800 */
[----:B0-----:R-:W-:Y:S02]  /*06e0*/  VIADDMNMX R19, R12, R10, R19, PT ;  /* 0x0000000a0c137246 */ /* 0x001fe40003800113 */
        /* <DEDUP_REMOVED lines=11> */
[----:B------:R-:W-:Y:S04]  /*07a0*/  LDS R21, [R0+0x3f60] ;  /* 0x003f600000157984 */ /* 0x000fe80000000800 */
        /* <DEDUP_REMOVED lines=958> */
[----:B------:R-:W0:Y:S02]  /*4390*/  LDS R12, [R9+0x1fb0] ;  /* 0x001fb000090c7984 */ /* 0x000e240000000800 */
[----:B0-----:R-:W-:-:S02]  /*43a0*/  VIADDMNMX R15, R12, R15, R10, PT ;  /* 0x0000000f0c0f7246 */ /* 0x001fc4000380010a */
[----:B------:R-:W-:Y:S04]  /*43b0*/  LDS R10, [R0+0x68] ;  /* 0x00006800000a7984 */ /* 0x000fe80000000800 */
[----:B------:R-:W-:Y:S04]  /*43c0*/  STS [R0], R15 ;  /* 0x0000000f00007388 */ /* 0x000fe80000000800 */
        /* <DEDUP_REMOVED lines=37> */
[----:B0-----:R-:W-:-:S05]  /*4620*/  VIADDMNMX R11, R12, R11, R10, PT ;  /* 0x0000000b0c0b7246 */ /* 0x001fca000380010a */
        /* <DEDUP_REMOVED lines=2348> */
[----:B------:R-:W0:Y:S04]  /*d8f0*/  LDS R13, [R0] ;  /* 0x00000000000d7984 */ /* 0x000e280000000800 */
[----:B------:R-:W1:Y:S04]  /*d900*/  LDS R17, [R0+0x68] ;  /* 0x0000680000117984 */ /* 0x000e680000000800 */
[----:B------:R-:W2:Y:S04]  /*d910*/  LDS R19, [R0+0xd0] ;  /* 0x0000d00000137984 */ /* 0x000ea80000000800 */
[----:B------:R-:W3:Y:S04]  /*d920*/  LDS R21, [R0+0x1fb0] ;  /* 0x001fb00000157984 */ /* 0x000ee80000000800 */
[----:B------:R-:W4:Y:S04]  /*d930*/  LDS R23, [R0+0x2018] ;  /* 0x0020180000177984 */ /* 0x000f280000000800 */
[----:B------:R-:W5:Y:S04]  /*d940*/  LDS R15, [R0+0x2080] ;  /* 0x00208000000f7984 */ /* 0x000f680000000800 */
[----:B------:R-:W5:Y:S04]  /*d950*/  LDS R25, [R0+0x3f60] ;  /* 0x003f600000197984 */ /* 0x000f680000000800 */
[----:B------:R-:W5:Y:S04]  /*d960*/  LDS R27, [R0+0x4030] ;  /* 0x00403000001b7984 */ /* 0x000f680000000800 */
[----:B------:R-:W5:Y:S04]  /*d970*/  LDS R9, [R0+0x3fc8] ;  /* 0x003fc80000097984 */ /* 0x000f680000000800 */
[----:B0-----:R-:W-:Y:S04]  /*d980*/  STG.E desc[UR4][R2.64], R13 ;  /* 0x0000000d02007986 */ /* 0x001fe8000c101904 */
[----:B-1----:R-:W-:Y:S04]  /*d990*/  STG.E desc[UR4][R2.64+0x68], R17 ;  /* 0x0000681102007986 */ /* 0x002fe8000c101904 */
[----:B--2---:R-:W-:Y:S04]  /*d9a0*/  STG.E desc[UR4][R2.64+0xd0], R19 ;  /* 0x0000d01302007986 */ /* 0x004fe8000c101904 */
[----:B---3--:R-:W-:Y:S04]  /*d9b0*/  STG.E desc[UR4][R4.64], R21 ;  /* 0x0000001504007986 */ /* 0x008fe8000c101904 */
[----:B----4-:R-:W-:Y:S04]  /*d9c0*/  STG.E desc[UR4][R4.64+0x68], R23 ;  /* 0x0000681704007986 */ /* 0x010fe8000c101904 */
[----:B-----5:R-:W-:Y:S04]  /*d9d0*/  STG.E desc[UR4][R4.64+0xd0], R15 ;  /* 0x0000d00f04007986 */ /* 0x020fe8000c101904 */
[----:B------:R-:W-:Y:S04]  /*d9e0*/  STG.E desc[UR4][R6.64], R25 ;  /* 0x0000001906007986 */ /* 0x000fe8000c101904 */
[----:B------:R-:W-:Y:S04]  /*d9f0*/  STG.E desc[UR4][R6.64+0xd0], R27 ;  /* 0x0000d01b06007986 */ /* 0x000fe8000c101904 */
[----:B------:R-:W-:Y:S01]  /*da00*/  STG.E desc[UR4][R6.64+0x68], R9 ;  /* 0x0000680906007986 */ /* 0x000fe2000c101904 */
[----:B------:R-:W-:Y:S05]  /*da10*/  EXIT ;  /* 0x000000000000794d */ /* 0x000fea0003800000 */
.L_x_2:
        /* <DEDUP_REMOVED lines=14> */
.L_x_5:


//--------------------- .nv.shared._Z12floyd_phase3Piii --------------------------
	.section	.nv.shared._Z12floyd_phase3Piii,"aw",@nobits
	.sectionflags	@""
	.align	4
.nv.shared._Z12floyd_phase3Piii:
	.zero		49696


//--------------------- .nv.shared.reserved.0     --------------------------
	.section	.nv.shared.reserved.0,"aw",@nobits
	.weak		__nv_reservedSMEM_offset_0_alias
	.size		__nv_reservedSMEM_offset_0_alias, 0, 64
	.other		__nv_reservedSMEM_offset_0_alias,@"STO_CUDA_RESERVED_SHARED STV_DEFAULT"
__nv_reservedSMEM_offset_0_alias:
	.zero		0
	.zero		64


//--------------------- .nv.shared._Z12floyd_phase2Piiii --------------------------
	.section	.nv.shared._Z12floyd_phase2Piiii,"aw",@nobits
	.sectionflags	@""
	.align	4
.nv.shared._Z12floyd_phase2Piiii:
	.zero		49696


//--------------------- .nv.shared._Z12floyd_phase1Piii --------------------------
	.section	.nv.shared._Z12floyd_phase1Piii,"aw",@nobits
	.sectionflags	@""
	.align	4
.nv.shared._Z12floyd_phase1Piii:
	.zero		25360


//--------------------- .nv.constant0._Z12floyd_phase3Piii --------------------------
	.section	.nv.constant0._Z12floyd_phase3Piii,"a",@progbits
	.sectionflags	@""
	.align	4
.nv.constant0._Z12floyd_phase3Piii:
	.zero		912


//--------------------- .nv.constant0._Z12floyd_phase2Piiii --------------------------
	.section	.nv.constant0._Z12floyd_phase2Piiii,"a",@progbits
	.sectionflags	@""
	.align	4
.nv.constant0._Z12floyd_phase2Piiii:
	.zero		916


//--------------------- .nv.constant0._Z12floyd_phase1Piii --------------------------
	.section	.nv.constant0._Z12floyd_phase1Piii,"a",@progbits
	.sectionflags	@""
	.align	4
.nv.constant0._Z12floyd_phase1Piii:
	.zero		912


//--------------------- SYMBOLS --------------------------

	.type		.nv.reservedSmem.offset0,@object
	.size		.nv.reservedSmem.offset0,0x4
	.type		.nv.reservedSmem.cap,@object
	.size		.nv.reservedSmem.cap,0x4
